	.target	sm_90a

	.elftype	@"ET_EXEC"


//--------------------- .note.nv.tkinfo           --------------------------
	.section	.note.nv.tkinfo,"",@"SHT_NOTE"
	.sectionflags	@"SHF_NOTE_NV_TKINFO"
	.tkinfo
        /*0018*/ 	.word	0x00000002
        /*0030*/ 	.string	""
        /*0030*/ 	.string	"ptxas"
        /*0030*/ 	.string	"Cuda compilation tools, release 13.0, V13.0.88"
        /*0030*/ 	.string	"Build cuda_13.0.r13.0/compiler.36424714_0"
        /*0030*/ 	.string	"-v  -suppress-debug-info  -lineinfo  -arch sm_90a "



//--------------------- .note.nv.cuinfo           --------------------------
	.section	.note.nv.cuinfo,"",@"SHT_NOTE"
	.sectionflags	@"SHF_NOTE_NV_CUINFO"
        /*0018*/ 	.short	0x0002
        /*001a*/ 	.short	0x005a
        /*001c*/ 	.short	0x0082
	.zero		2


//--------------------- .nv.info                  --------------------------
	.section	.nv.info,"",@"SHT_CUDA_INFO"
	.align	4


	//----- nvinfo : EIATTR_REGCOUNT
	.align		4
        /*0000*/ 	.byte	0x04, 0x2f
        /*0002*/ 	.short	(.L_1 - .L_0)
	.align		4
.L_0:
        /*0004*/ 	.word	index@(matmul_kernel)
        /*0008*/ 	.word	0x000000ff


	//----- nvinfo : EIATTR_FRAME_SIZE
	.align		4
.L_1:
        /*000c*/ 	.byte	0x04, 0x11
        /*000e*/ 	.short	(.L_3 - .L_2)
	.align		4
.L_2:
        /*0010*/ 	.word	index@(matmul_kernel)
        /*0014*/ 	.word	0x000013b8


	//----- nvinfo : EIATTR_MIN_STACK_SIZE
	.align		4
.L_3:
        /*0018*/ 	.byte	0x04, 0x12
        /*001a*/ 	.short	(.L_5 - .L_4)
	.align		4
.L_4:
        /*001c*/ 	.word	index@(matmul_kernel)
        /*0020*/ 	.word	0x000013b8
.L_5:


//--------------------- .nv.compat                --------------------------
	.section	.nv.compat,"",@"SHT_CUDA_COMPAT_INFO"
	.align	4
        /*0000*/ 	.byte	0x02, 0x09, 0x01, 0x00, 0x02, 0x02, 0x04, 0x00, 0x02, 0x05, 0x05, 0x00, 0x03, 0x07, 0x01, 0x01
        /*0010*/ 	.byte	0x02, 0x03, 0x00, 0x00, 0x02, 0x06, 0x01, 0x00, 0x04, 0x0b, 0x08, 0x00, 0x00, 0x00, 0x00, 0x00
        /*0020*/ 	.byte	0x00, 0x00, 0x00, 0x00


//--------------------- .nv.info.matmul_kernel    --------------------------
	.section	.nv.info.matmul_kernel,"",@"SHT_CUDA_INFO"
	.sectionflags	@""
	.align	4


	//----- nvinfo : EIATTR_CUDA_API_VERSION
	.align		4
        /*0000*/ 	.byte	0x04, 0x37
        /*0002*/ 	.short	(.L_7 - .L_6)
.L_6:
        /*0004*/ 	.word	0x00000082


	//----- nvinfo : EIATTR_KPARAM_INFO
	.align		4
.L_7:
        /*0008*/ 	.byte	0x04, 0x17
        /*000a*/ 	.short	(.L_9 - .L_8)
.L_8:
        /*000c*/ 	.word	0x00000000
        /*0010*/ 	.short	0x000d
        /*0012*/ 	.short	0x0048
        /*0014*/ 	.byte	0x00, 0xf4, 0x21, 0x00


	//----- nvinfo : EIATTR_KPARAM_INFO
	.align		4
.L_9:
        /*0018*/ 	.byte	0x04, 0x17
        /*001a*/ 	.short	(.L_11 - .L_10)
.L_10:
        /*001c*/ 	.word	0x00000000
        /*0020*/ 	.short	0x000c
        /*0022*/ 	.short	0x0040
        /*0024*/ 	.byte	0x00, 0xf4, 0x21, 0x00


	//----- nvinfo : EIATTR_KPARAM_INFO
	.align		4
.L_11:
        /*0028*/ 	.byte	0x04, 0x17
        /*002a*/ 	.short	(.L_13 - .L_12)
.L_12:
        /*002c*/ 	.word	0x00000000
        /*0030*/ 	.short	0x000b
        /*0032*/ 	.short	0x0038
        /*0034*/ 	.byte	0x00, 0xf0, 0x11, 0x00


	//----- nvinfo : EIATTR_KPARAM_INFO
	.align		4
.L_13:
        /*0038*/ 	.byte	0x04, 0x17
        /*003a*/ 	.short	(.L_15 - .L_14)
.L_14:
        /*003c*/ 	.word	0x00000000
        /*0040*/ 	.short	0x000a
        /*0042*/ 	.short	0x0034
        /*0044*/ 	.byte	0x00, 0xf0, 0x11, 0x00


	//----- nvinfo : EIATTR_KPARAM_INFO
	.align		4
.L_15:
        /*0048*/ 	.byte	0x04, 0x17
        /*004a*/ 	.short	(.L_17 - .L_16)
.L_16:
        /*004c*/ 	.word	0x00000000
        /*0050*/ 	.short	0x0009
        /*0052*/ 	.short	0x0030
        /*0054*/ 	.byte	0x00, 0xf0, 0x11, 0x00


	//----- nvinfo : EIATTR_KPARAM_INFO
	.align		4
.L_17:
        /*0058*/ 	.byte	0x04, 0x17
        /*005a*/ 	.short	(.L_19 - .L_18)
.L_18:
        /*005c*/ 	.word	0x00000000
        /*0060*/ 	.short	0x0008
        /*0062*/ 	.short	0x002c
        /*0064*/ 	.byte	0x00, 0xf0, 0x11, 0x00


	//----- nvinfo : EIATTR_KPARAM_INFO
	.align		4
.L_19:
        /*0068*/ 	.byte	0x04, 0x17
        /*006a*/ 	.short	(.L_21 - .L_20)
.L_20:
        /*006c*/ 	.word	0x00000000
        /*0070*/ 	.short	0x0007
        /*0072*/ 	.short	0x0028
        /*0074*/ 	.byte	0x00, 0xf0, 0x11, 0x00


	//----- nvinfo : EIATTR_KPARAM_INFO
	.align		4
.L_21:
        /*0078*/ 	.byte	0x04, 0x17
        /*007a*/ 	.short	(.L_23 - .L_22)
.L_22:
        /*007c*/ 	.word	0x00000000
        /*0080*/ 	.short	0x0006
        /*0082*/ 	.short	0x0024
        /*0084*/ 	.byte	0x00, 0xf0, 0x11, 0x00


	//----- nvinfo : EIATTR_KPARAM_INFO
	.align		4
.L_23:
        /*0088*/ 	.byte	0x04, 0x17
        /*008a*/ 	.short	(.L_25 - .L_24)
.L_24:
        /*008c*/ 	.word	0x00000000
        /*0090*/ 	.short	0x0005
        /*0092*/ 	.short	0x0020
        /*0094*/ 	.byte	0x00, 0xf0, 0x11, 0x00


	//----- nvinfo : EIATTR_KPARAM_INFO
	.align		4
.L_25:
        /*0098*/ 	.byte	0x04, 0x17
        /*009a*/ 	.short	(.L_27 - .L_26)
.L_26:
        /*009c*/ 	.word	0x00000000
        /*00a0*/ 	.short	0x0004
        /*00a2*/ 	.short	0x001c
        /*00a4*/ 	.byte	0x00, 0xf0, 0x11, 0x00


	//----- nvinfo : EIATTR_KPARAM_INFO
	.align		4
.L_27:
        /*00a8*/ 	.byte	0x04, 0x17
        /*00aa*/ 	.short	(.L_29 - .L_28)
.L_28:
        /*00ac*/ 	.word	0x00000000
        /*00b0*/ 	.short	0x0003
        /*00b2*/ 	.short	0x0018
        /*00b4*/ 	.byte	0x00, 0xf0, 0x11, 0x00


	//----- nvinfo : EIATTR_KPARAM_INFO
	.align		4
.L_29:
        /*00b8*/ 	.byte	0x04, 0x17
        /*00ba*/ 	.short	(.L_31 - .L_30)
.L_30:
        /*00bc*/ 	.word	0x00000000
        /*00c0*/ 	.short	0x0002
        /*00c2*/ 	.short	0x0010
        /*00c4*/ 	.byte	0x00, 0xf4, 0x21, 0x00


	//----- nvinfo : EIATTR_KPARAM_INFO
	.align		4
.L_31:
        /*00c8*/ 	.byte	0x04, 0x17
        /*00ca*/ 	.short	(.L_33 - .L_32)
.L_32:
        /*00cc*/ 	.word	0x00000000
        /*00d0*/ 	.short	0x0001
        /*00d2*/ 	.short	0x0008
        /*00d4*/ 	.byte	0x00, 0xf4, 0x21, 0x00


	//----- nvinfo : EIATTR_KPARAM_INFO
	.align		4
.L_33:
        /*00d8*/ 	.byte	0x04, 0x17
        /*00da*/ 	.short	(.L_35 - .L_34)
.L_34:
        /*00dc*/ 	.word	0x00000000
        /*00e0*/ 	.short	0x0000
        /*00e2*/ 	.short	0x0000
        /*00e4*/ 	.byte	0x00, 0xf4, 0x21, 0x00


	//----- nvinfo : EIATTR_EXPLICIT_CLUSTER
	.align		4
.L_35:
        /*00e8*/ 	.byte	0x01, 0x3e
	.zero		2


	//----- nvinfo : EIATTR_CTA_PER_CLUSTER
	.align		4
        /*00ec*/ 	.byte	0x04, 0x3d
        /*00ee*/ 	.short	(.L_37 - .L_36)
.L_36:
        /*00f0*/ 	.word	0x00000004
        /*00f4*/ 	.word	0x00000001
        /*00f8*/ 	.word	0x00000001


	//----- nvinfo : EIATTR_SPARSE_MMA_MASK
	.align		4
.L_37:
        /*00fc*/ 	.byte	0x03, 0x50
        /*00fe*/ 	.short	0x0000


	//----- nvinfo : EIATTR_MAXREG_COUNT
	.align		4
        /*0100*/ 	.byte	0x03, 0x1b
        /*0102*/ 	.short	0x00ff


	//----- nvinfo : EIATTR_NUM_BARRIERS
	.align		4
        /*0104*/ 	.byte	0x02, 0x4c
        /*0106*/ 	.byte	0x01
	.zero		1


	//----- nvinfo : EIATTR_ANNOTATIONS
	.align		4
        /*0108*/ 	.byte	0x04, 0x55
        /*010a*/ 	.short	(.L_39 - .L_38)


	//   ....[0]....
.L_38:
        /*010c*/ 	.word	0x00000001
        /*0110*/ 	.byte	0x80, 0x05, 0x00, 0x00, 0x01, 0x00, 0x00, 0x00, 0xb0, 0x05, 0x00, 0x00, 0x01, 0x00, 0x00, 0x00
        /* <DEDUP_REMOVED lines=3745> */
        /*eb30*/ 	.byte	0x30, 0x67, 0x05, 0x00, 0x01, 0x00, 0x00, 0x00, 0x60, 0x67, 0x05, 0x00


	//----- nvinfo : EIATTR_MERCURY_ISA_VERSION
	.align		4
.L_39:
        /*eb3c*/ 	.byte	0x03, 0x5f
        /*eb3e*/ 	.short	0x0101


	//----- nvinfo : EIATTR_EXIT_INSTR_OFFSETS
	.align		4
        /*eb40*/ 	.byte	0x04, 0x1c
        /*eb42*/ 	.short	(.L_41 - .L_40)


	//   ....[0]....
.L_40:
        /*eb44*/ 	.word	0x000573d0


	//   ....[1]....
        /*eb48*/ 	.word	0x000573f0


	//----- nvinfo : EIATTR_REQNTID
	.align		4
.L_41:
        /*eb4c*/ 	.byte	0x04, 0x10
        /*eb4e*/ 	.short	(.L_43 - .L_42)
.L_42:
        /*eb50*/ 	.word	0x00000080
        /*eb54*/ 	.word	0x00000001
        /*eb58*/ 	.word	0x00000001


	//----- nvinfo : EIATTR_CBANK_PARAM_SIZE
	.align		4
.L_43:
        /*eb5c*/ 	.byte	0x03, 0x19
        /*eb5e*/ 	.short	0x0050


	//----- nvinfo : EIATTR_PARAM_CBANK
	.align		4
        /*eb60*/ 	.byte	0x04, 0x0a
        /*eb62*/ 	.short	(.L_45 - .L_44)
	.align		4
.L_44:
        /*eb64*/ 	.word	index@(.nv.constant0.matmul_kernel)
        /*eb68*/ 	.short	0x0210
        /*eb6a*/ 	.short	0x0050


	//----- nvinfo : EIATTR_SW_WAR
	.align		4
.L_45:
        /*eb6c*/ 	.byte	0x04, 0x36
        /*eb6e*/ 	.short	(.L_47 - .L_46)
.L_46:
        /*eb70*/ 	.word	0x00000008
.L_47:


//--------------------- .nv.callgraph             --------------------------
	.section	.nv.callgraph,"",@"SHT_CUDA_CALLGRAPH"
	.align	4
	.sectionentsize	8
	.align		4
        /*0000*/ 	.word	0x00000000
	.align		4
        /*0004*/ 	.word	0xffffffff
	.align		4
        /*0008*/ 	.word	0x00000000
	.align		4
        /*000c*/ 	.word	0xfffffffe
	.align		4
        /*0010*/ 	.word	0x00000000
	.align		4
        /*0014*/ 	.word	0xfffffffd
	.align		4
        /*0018*/ 	.word	0x00000000
	.align		4
        /*001c*/ 	.word	0xfffffffc


//--------------------- .text.matmul_kernel       --------------------------
	.section	.text.matmul_kernel,"ax",@progbits
	.align	128
        .global         matmul_kernel
        .type           matmul_kernel,@function
        .size           matmul_kernel,(.L_x_4 - matmul_kernel)
        .other          matmul_kernel,@"STO_CUDA_ENTRY STV_DEFAULT"
matmul_kernel:
.text.matmul_kernel:
[----:B------:R-:W0:Y:S08]  /*0000*/  LDC R1, c[0x0][0x28] ;  /* 0x00000a00ff017b82 */ /* 0x000e300000000800 */
[----:B------:R-:W1:Y:S01]  /*0010*/  LDC.64 R124, c[0x0][0x228] ;  /* 0x00008a00ff7c7b82 */ /* 0x000e620000000a00 */
[----:B------:R-:W2:Y:S01]  /*0020*/  S2R R10, SR_TID.X ;  /* 0x00000000000a7919 */ /* 0x000ea20000002100 */
[----:B0-----:R-:W-:Y:S01]  /*0030*/  VIADD R1, R1, 0xffffec48 ;  /* 0xffffec4801017836 */ /* 0x001fe20000000000 */
[----:B------:R-:W-:Y:S01]  /*0040*/  UMOV UR6, 0x400 ;  /* 0x0000040000067882 */ /* 0x000fe20000000000 */
[----:B------:R-:W-:-:S04]  /*0050*/  ULDC.64 UR32, c[0x0][0x208] ;  /* 0x0000820000207ab9 */ /* 0x000fc80000000a00 */
[----:B------:R-:W0:Y:S08]  /*0060*/  S2UR UR4, SR_CTAID.X ;  /* 0x00000000000479c3 */ /* 0x000e300000002500 */
[----:B------:R-:W3:Y:S01]  /*0070*/  S2UR UR7, SR_CgaCtaId ;  /* 0x00000000000779c3 */ /* 0x000ee20000008800 */
[----:B-1----:R-:W-:-:S05]  /*0080*/  VIADD R0, R125, 0x1ff ;  /* 0x000001ff7d007836 */ /* 0x002fca0000000000 */
[----:B------:R-:W-:Y:S02]  /*0090*/  SHF.R.S32.HI R3, RZ, 0x1f, R0 ;  /* 0x0000001fff037819 */ /* 0x000fe40000011400 */
[----:B0-----:R-:W-:Y:S01]  /*00a0*/  I2FP.F32.U32 R5, UR4 ;  /* 0x0000000400057c45 */ /* 0x001fe20008201000 */
[----:B------:R-:W-:Y:S01]  /*00b0*/  ULDC UR4, c[0x0][0x150] ;  /* 0x0000540000047ab9 */ /* 0x000fe20000000800 */
[----:B------:R-:W-:Y:S02]  /*00c0*/  LEA.HI R3, R3, R0, RZ, 0x9 ;  /* 0x0000000003037211 */ /* 0x000fe400078f48ff */
[----:B--2---:R-:W-:Y:S01]  /*00d0*/  LOP3.LUT R232, R10, 0x7f, RZ, 0xc0, !PT ;  /* 0x0000007f0ae87812 */ /* 0x004fe200078ec0ff */
[----:B------:R-:W-:Y:S01]  /*00e0*/  FMUL R5, R5, UR4 ;  /* 0x0000000405057c20 */ /* 0x000fe20008400000 */
[----:B------:R-:W-:Y:S01]  /*00f0*/  SHF.R.S32.HI R3, RZ, 0x9, R3 ;  /* 0x00000009ff037819 */ /* 0x000fe20000011403 */
[----:B---3--:R-:W-:-:S04]  /*0100*/  USHF.L.U32 UR5, UR7, 0x7, URZ ;  /* 0x0000000707057899 */ /* 0x008fc8000800063f */
[----:B------:R-:W-:Y:S01]  /*0110*/  IMAD.SHL.U32 R4, R3, 0x8, RZ ;  /* 0x0000000803047824 */ /* 0x000fe200078e00ff */
[----:B------:R-:W0:Y:S01]  /*0120*/  F2I.U32.TRUNC.NTZ R5, R5 ;  /* 0x0000000500057305 */ /* 0x000e22000020f000 */
[----:B------:R-:W-:-:S03]  /*0130*/  ULOP3.LUT UR5, UR5, 0x180, URZ, 0xc0, !UPT ;  /* 0x0000018005057892 */ /* 0x000fc6000f8ec03f */
[----:B------:R-:W-:-:S04]  /*0140*/  IABS R7, R4 ;  /* 0x0000000400077213 */ /* 0x000fc80000000000 */
[----:B------:R-:W1:Y:S01]  /*0150*/  I2F.RP R0, R7 ;  /* 0x0000000700007306 */ /* 0x000e620000209400 */
[----:B0-----:R-:W-:-:S07]  /*0160*/  IABS R11, R5 ;  /* 0x00000005000b7213 */ /* 0x001fce0000000000 */
[----:B-1----:R-:W0:Y:S02]  /*0170*/  MUFU.RCP R0, R0 ;  /* 0x0000000000007308 */ /* 0x002e240000001000 */
[----:B0-----:R-:W-:Y:S01]  /*0180*/  VIADD R2, R0, 0xffffffe ;  /* 0x0ffffffe00027836 */ /* 0x001fe20000000000 */
[----:B------:R-:W-:-:S05]  /*0190*/  IABS R0, R4 ;  /* 0x0000000400007213 */ /* 0x000fca0000000000 */
[----:B------:R0:W1:Y:S01]  /*01a0*/  F2I.FTZ.U32.TRUNC.NTZ R3, R2 ;  /* 0x0000000200037305 */ /* 0x000062000021f000 */
[----:B------:R-:W-:Y:S02]  /*01b0*/  IMAD.MOV R0, RZ, RZ, -R0 ;  /* 0x000000ffff007224 */ /* 0x000fe400078e0a00 */
[----:B0-----:R-:W-:Y:S02]  /*01c0*/  IMAD.MOV.U32 R2, RZ, RZ, RZ ;  /* 0x000000ffff027224 */ /* 0x001fe400078e00ff */
[----:B-1----:R-:W-:-:S04]  /*01d0*/  IMAD.MOV R6, RZ, RZ, -R3 ;  /* 0x000000ffff067224 */ /* 0x002fc800078e0a03 */
[----:B------:R-:W-:-:S04]  /*01e0*/  IMAD R9, R6, R7, RZ ;  /* 0x0000000706097224 */ /* 0x000fc800078e02ff */
[----:B------:R-:W-:-:S06]  /*01f0*/  IMAD.HI.U32 R2, R3, R9, R2 ;  /* 0x0000000903027227 */ /* 0x000fcc00078e0002 */
[----:B------:R-:W-:-:S04]  /*0200*/  IMAD.HI.U32 R2, R2, R11, RZ ;  /* 0x0000000b02027227 */ /* 0x000fc800078e00ff */
[----:B------:R-:W-:-:S05]  /*0210*/  IMAD R0, R2, R0, R11 ;  /* 0x0000000002007224 */ /* 0x000fca00078e020b */
[----:B------:R-:W-:-:S13]  /*0220*/  ISETP.GT.U32.AND P1, PT, R7, R0, PT ;  /* 0x000000000700720c */ /* 0x000fda0003f24070 */
[----:B------:R-:W-:Y:S02]  /*0230*/  @!P1 IMAD.IADD R0, R0, 0x1, -R7 ;  /* 0x0000000100009824 */ /* 0x000fe400078e0a07 */
[----:B------:R-:W-:Y:S01]  /*0240*/  @!P1 VIADD R2, R2, 0x1 ;  /* 0x0000000102029836 */ /* 0x000fe20000000000 */
[----:B------:R-:W-:Y:S02]  /*0250*/  ISETP.NE.AND P1, PT, R4, RZ, PT ;  /* 0x000000ff0400720c */ /* 0x000fe40003f25270 */
[----:B------:R-:W-:Y:S02]  /*0260*/  ISETP.GE.U32.AND P0, PT, R0, R7, PT ;  /* 0x000000070000720c */ /* 0x000fe40003f06070 */
[----:B------:R-:W-:-:S04]  /*0270*/  LOP3.LUT R0, R5, R4, RZ, 0x3c, !PT ;  /* 0x0000000405007212 */ /* 0x000fc800078e3cff */
[----:B------:R-:W-:Y:S01]  /*0280*/  ISETP.GE.AND P2, PT, R0, RZ, PT ;  /* 0x000000ff0000720c */ /* 0x000fe20003f46270 */
[----:B------:R-:W-:-:S05]  /*0290*/  VIADD R0, R124, 0x1ff ;  /* 0x000001ff7c007836 */ /* 0x000fca0000000000 */
[----:B------:R-:W-:Y:S01]  /*02a0*/  SHF.R.S32.HI R3, RZ, 0x1f, R0 ;  /* 0x0000001fff037819 */ /* 0x000fe20000011400 */
[----:B------:R-:W-:-:S03]  /*02b0*/  @P0 VIADD R2, R2, 0x1 ;  /* 0x0000000102020836 */ /* 0x000fc60000000000 */
[----:B------:R-:W-:-:S03]  /*02c0*/  LEA.HI R3, R3, R0, RZ, 0x9 ;  /* 0x0000000003037211 */ /* 0x000fc600078f48ff */
[----:B------:R-:W-:Y:S01]  /*02d0*/  @!P2 IMAD.MOV R2, RZ, RZ, -R2 ;  /* 0x000000ffff02a224 */ /* 0x000fe200078e0a02 */
[----:B------:R-:W-:-:S05]  /*02e0*/  @!P1 LOP3.LUT R2, RZ, R4, RZ, 0x33, !PT ;  /* 0x00000004ff029212 */ /* 0x000fca00078e33ff */
[----:B------:R-:W-:Y:S02]  /*02f0*/  IMAD.SHL.U32 R6, R2, 0x8, RZ ;  /* 0x0000000802067824 */ /* 0x000fe400078e00ff */
[----:B------:R-:W-:-:S03]  /*0300*/  IMAD.MOV R2, RZ, RZ, -R2 ;  /* 0x000000ffff027224 */ /* 0x000fc600078e0a02 */
[----:B------:R-:W-:Y:S01]  /*0310*/  LEA.HI.SX32 R3, R3, -R6, 0x17 ;  /* 0x8000000603037211 */ /* 0x000fe200078fbaff */
[----:B------:R-:W-:-:S03]  /*0320*/  IMAD R4, R4, R2, R5 ;  /* 0x0000000204047224 */ /* 0x000fc600078e0205 */
[----:B------:R-:W-:Y:S02]  /*0330*/  VIMNMX R11, R3, 0x8, PT ;  /* 0x00000008030b7848 */ /* 0x000fe40003fe0100 */
[----:B------:R-:W-:Y:S02]  /*0340*/  IABS R9, R4 ;  /* 0x0000000400097213 */ /* 0x000fe40000000000 */
[----:B------:R-:W-:-:S04]  /*0350*/  IABS R7, R11 ;  /* 0x0000000b00077213 */ /* 0x000fc80000000000 */
[----:B------:R-:W0:Y:S08]  /*0360*/  I2F.RP R0, R7 ;  /* 0x0000000700007306 */ /* 0x000e300000209400 */
[----:B0-----:R-:W0:Y:S02]  /*0370*/  MUFU.RCP R0, R0 ;  /* 0x0000000000007308 */ /* 0x001e240000001000 */
[----:B0-----:R-:W-:-:S06]  /*0380*/  VIADD R3, R0, 0xffffffe ;  /* 0x0ffffffe00037836 */ /* 0x001fcc0000000000 */
[----:B------:R-:W0:Y:S02]  /*0390*/  F2I.FTZ.U32.TRUNC.NTZ R3, R3 ;  /* 0x0000000300037305 */ /* 0x000e24000021f000 */
[----:B0-----:R-:W-:-:S04]  /*03a0*/  IMAD.MOV R8, RZ, RZ, -R3 ;  /* 0x000000ffff087224 */ /* 0x001fc800078e0a03 */
[----:B------:R-:W-:Y:S01]  /*03b0*/  IMAD.MOV.U32 R2, RZ, RZ, R8 ;  /* 0x000000ffff027224 */ /* 0x000fe200078e0008 */
[----:B------:R-:W-:-:S03]  /*03c0*/  IABS R8, R11 ;  /* 0x0000000b00087213 */ /* 0x000fc60000000000 */
[----:B------:R-:W-:Y:S02]  /*03d0*/  IMAD R5, R2, R7, RZ ;  /* 0x0000000702057224 */ /* 0x000fe400078e02ff */
[----:B------:R-:W-:Y:S02]  /*03e0*/  IMAD.MOV.U32 R2, RZ, RZ, RZ ;  /* 0x000000ffff027224 */ /* 0x000fe400078e00ff */
[----:B------:R-:W-:Y:S02]  /*03f0*/  IMAD.MOV R0, RZ, RZ, -R8 ;  /* 0x000000ffff007224 */ /* 0x000fe400078e0a08 */
        /* <DEDUP_REMOVED lines=8> */
[----:B------:R-:W-:Y:S01]  /*0480*/  LOP3.LUT R0, R4, R11, RZ, 0x3c, !PT ;  /* 0x0000000b04007212 */ /* 0x000fe200078e3cff */
[----:B------:R-:W0:Y:S03]  /*0490*/  LDC R7, c[0x0][0x230] ;  /* 0x00008c00ff077b82 */ /* 0x000e260000000800 */
[----:B------:R-:W-:-:S07]  /*04a0*/  ISETP.GE.AND P2, PT, R0, RZ, PT ;  /* 0x000000ff0000720c */ /* 0x000fce0003f46270 */
[----:B------:R-:W-:-:S06]  /*04b0*/  @P0 VIADD R2, R2, 0x1 ;  /* 0x0000000102020836 */ /* 0x000fcc0000000000 */
[----:B------:R-:W-:Y:S01]  /*04c0*/  @!P2 IMAD.MOV R2, RZ, RZ, -R2 ;  /* 0x000000ffff02a224 */ /* 0x000fe200078e0a02 */
[----:B------:R-:W-:-:S05]  /*04d0*/  @!P1 LOP3.LUT R2, RZ, R11, RZ, 0x33, !PT ;  /* 0x0000000bff029212 */ /* 0x000fca00078e33ff */
[----:B------:R-:W-:Y:S02]  /*04e0*/  IMAD.MOV R0, RZ, RZ, -R2 ;  /* 0x000000ffff007224 */ /* 0x000fe400078e0a02 */
[----:B0-----:R-:W-:Y:S02]  /*04f0*/  VIADD R7, R7, 0x3f ;  /* 0x0000003f07077836 */ /* 0x001fe40000000000 */
[----:B------:R-:W-:-:S03]  /*0500*/  IMAD R0, R11, R0, R4 ;  /* 0x000000000b007224 */ /* 0x000fc600078e0204 */
[----:B------:R-:W-:Y:S01]  /*0510*/  ISETP.GT.AND P0, PT, R7, 0x3f, PT ;  /* 0x0000003f0700780c */ /* 0x000fe20003f04270 */
[----:B------:R-:W-:-:S05]  /*0520*/  IMAD.IADD R0, R6, 0x1, R0 ;  /* 0x0000000106007824 */ /* 0x000fca00078e0200 */
[----:B------:R-:W-:Y:S01]  /*0530*/  R2UR UR4, R0 ;  /* 0x00000000000472ca */ /* 0x000fe200000e0000 */
[----:B------:R-:W-:-:S12]  /*0540*/  IMAD.SHL.U32 R0, R2, 0x200, RZ ;  /* 0x0000020002007824 */ /* 0x000fd800078e00ff */
[----:B------:R-:W-:Y:S02]  /*0550*/  ULEA UR5, UR4, UR5, 0x9 ;  /* 0x0000000504057291 */ /* 0x000fe4000f8e483f */
[----:B------:R-:W-:-:S04]  /*0560*/  ULEA UR4, UR7, UR6, 0x18 ;  /* 0x0000000607047291 */ /* 0x000fc8000f8ec03f */
[----:B------:R-:W-:-:S05]  /*0570*/  VIADD R16, R232, UR5 ;  /* 0x00000005e8107c36 */ /* 0x000fca0008000000 */
[----:B------:R0:W-:Y:S01]  /*0580*/  STL [R1+0x102c], R16 ;  /* 0x00102c1001007387 */ /* 0x0001e20000100800 */
[----:B------:R-:W-:Y:S05]  /*0590*/  @P0 BRA `(.L_x_0) ;  /* 0x0000001c000c0947 */ /* 0x000fea0003800000 */
[----:B------:R-:W-:Y:S01]  /*05a0*/  IMAD.SHL.U32 R2, R10, 0x8, RZ ;  /* 0x000000080a027824 */ /* 0x000fe200078e00ff */
[----:B------:R1:W-:Y:S01]  /*05b0*/  STL [R1+0x400], RZ ;  /* 0x000400ff01007387 */ /* 0x0003e20000100800 */
[----:B------:R-:W-:Y:S02]  /*05c0*/  CS2R R24, SRZ ;  /* 0x0000000000187805 */ /* 0x000fe4000001ff00 */
[----:B------:R-:W-:Y:S02]  /*05d0*/  CS2R R26, SRZ ;  /* 0x00000000001a7805 */ /* 0x000fe4000001ff00 */
[----:B------:R-:W-:Y:S01]  /*05e0*/  CS2R R28, SRZ ;  /* 0x00000000001c7805 */ /* 0x000fe2000001ff00 */
[----:B------:R1:W-:Y:S01]  /*05f0*/  STL [R1+0x1028], R2 ;  /* 0x0010280201007387 */ /* 0x0003e20000100800 */
[----:B------:R-:W-:Y:S02]  /*0600*/  CS2R R30, SRZ ;  /* 0x00000000001e7805 */ /* 0x000fe4000001ff00 */
[----:B------:R-:W-:-:S02]  /*0610*/  CS2R R32, SRZ ;  /* 0x0000000000207805 */ /* 0x000fc4000001ff00 */
[----:B------:R-:W-:Y:S01]  /*0620*/  CS2R R34, SRZ ;  /* 0x0000000000227805 */ /* 0x000fe2000001ff00 */
[----:B------:R1:W-:Y:S01]  /*0630*/  STL [R1+0x404], RZ ;  /* 0x000404ff01007387 */ /* 0x0003e20000100800 */
[----:B------:R-:W-:Y:S02]  /*0640*/  CS2R R36, SRZ ;  /* 0x0000000000247805 */ /* 0x000fe4000001ff00 */
[----:B------:R-:W-:Y:S02]  /*0650*/  CS2R R38, SRZ ;  /* 0x0000000000267805 */ /* 0x000fe4000001ff00 */
[----:B------:R-:W-:Y:S01]  /*0660*/  CS2R R40, SRZ ;  /* 0x0000000000287805 */ /* 0x000fe2000001ff00 */
[----:B------:R1:W-:Y:S01]  /*0670*/  STL [R1+0x408], RZ ;  /* 0x000408ff01007387 */ /* 0x0003e20000100800 */
        /* <DEDUP_REMOVED lines=72> */
[----:B------:R-:W-:-:S03]  /*0b00*/  CS2R R150, SRZ ;  /* 0x0000000000967805 */ /* 0x000fc6000001ff00 */
[----:B------:R1:W-:Y:S04]  /*0b10*/  STL [R1+0x454], RZ ;  /* 0x000454ff01007387 */ /* 0x0003e80000100800 */
        /* <DEDUP_REMOVED lines=234> */
[----:B------:R1:W-:Y:S04]  /*19c0*/  STL [R1], RZ ;  /* 0x000000ff01007387 */ /* 0x0003e80000100800 */
        /* <DEDUP_REMOVED lines=126> */
[----:B------:R1:W-:Y:S01]  /*21b0*/  STL [R1+0x1fc], RZ ;  /* 0x0001fcff01007387 */ /* 0x0003e20000100800 */
[----:B------:R-:W-:Y:S05]  /*21c0*/  BRA `(.L_x_1) ;  /* 0x0000029400dc7947 */ /* 0x000fea0003800000 */
.L_x_0:
[----:B------:R-:W-:Y:S01]  /*21d0*/  IABS R11, R124 ;  /* 0x0000007c000b7213 */ /* 0x000fe20000000000 */
[----:B------:R-:W1:Y:S01]  /*21e0*/  S2R R232, SR_TID.X ;  /* 0x0000000000e87919 */ /* 0x000e620000002100 */
[----:B------:R-:W-:Y:S01]  /*21f0*/  IABS R3, R125 ;  /* 0x0000007d00037213 */ /* 0x000fe20000000000 */
[----:B------:R-:W-:Y:S01]  /*2200*/  ULDC UR34, c[0x0][0x23c] ;  /* 0x00008f0000227ab9 */ /* 0x000fe20000000800 */
[----:B------:R-:W2:Y:S01]  /*2210*/  I2F.RP R2, R11 ;  /* 0x0000000b00027306 */ /* 0x000ea20000209400 */
[----:B------:R-:W-:Y:S01]  /*2220*/  STL [R1+0x106c], R125 ;  /* 0x00106c7d01007387 */ /* 0x000fe20000100800 */
[----:B------:R-:W-:Y:S01]  /*2230*/  ISETP.GE.AND P4, PT, R16, RZ, PT ;  /* 0x000000ff1000720c */ /* 0x000fe20003f86270 */
[----:B------:R-:W-:Y:S01]  /*2240*/  ULDC.64 UR6, c[0x0][0x218] ;  /* 0x0000860000067ab9 */ /* 0x000fe20000000a00 */
[----:B------:R-:W-:Y:S01]  /*2250*/  ISETP.NE.AND P6, PT, R124, RZ, PT ;  /* 0x000000ff7c00720c */ /* 0x000fe20003fc5270 */
[----:B------:R3:W-:Y:S01]  /*2260*/  STL [R1+0x1030], R0 ;  /* 0x0010300001007387 */ /* 0x0007e20000100800 */
[----:B------:R-:W-:Y:S01]  /*2270*/  ULDC UR5, c[0x0][0x234] ;  /* 0x00008d0000057ab9 */ /* 0x000fe20000000800 */
[----:B------:R-:W-:Y:S01]  /*2280*/  ULDC.64 UR8, c[0x0][0x210] ;  /* 0x0000840000087ab9 */ /* 0x000fe20000000a00 */
[----:B------:R-:W4:Y:S08]  /*2290*/  I2F.RP R6, R3 ;  /* 0x0000000300067306 */ /* 0x000f300000209400 */
[----:B--2---:R-:W2:Y:S08]  /*22a0*/  MUFU.RCP R2, R2 ;  /* 0x0000000200027308 */ /* 0x004eb00000001000 */
[----:B----4-:R-:W4:Y:S01]  /*22b0*/  MUFU.RCP R6, R6 ;  /* 0x0000000600067308 */ /* 0x010f220000001000 */
[----:B--2---:R-:W-:Y:S01]  /*22c0*/  VIADD R4, R2, 0xffffffe ;  /* 0x0ffffffe02047836 */ /* 0x004fe20000000000 */
[----:B------:R-:W-:-:S06]  /*22d0*/  IABS R2, R16 ;  /* 0x0000001000027213 */ /* 0x000fcc0000000000 */
[----:B------:R2:W0:Y:S01]  /*22e0*/  F2I.FTZ.U32.TRUNC.NTZ R5, R4 ;  /* 0x0000000400057305 */ /* 0x000422000021f000 */
[----:B----4-:R-:W-:Y:S01]  /*22f0*/  VIADD R8, R6, 0xffffffe ;  /* 0x0ffffffe06087836 */ /* 0x010fe20000000000 */
[----:B-1----:R-:W-:-:S06]  /*2300*/  LEA.HI R6, R232, R0, RZ, 0x1a ;  /* 0x00000000e8067211 */ /* 0x002fcc00078fd0ff */
[----:B------:R1:W4:Y:S01]  /*2310*/  F2I.FTZ.U32.TRUNC.NTZ R9, R8 ;  /* 0x0000000800097305 */ /* 0x000322000021f000 */
[----:B--2---:R-:W-:Y:S02]  /*2320*/  IMAD.MOV.U32 R4, RZ, RZ, RZ ;  /* 0x000000ffff047224 */ /* 0x004fe400078e00ff */
[C---:B------:R-:W-:Y:S02]  /*2330*/  VIADD R14, R6.reuse, 0x1fe ;  /* 0x000001fe060e7836 */ /* 0x040fe40000000000 */
[----:B------:R-:W-:Y:S02]  /*2340*/  VIADD R243, R6, 0x1e ;  /* 0x0000001e06f37836 */ /* 0x000fe40000000000 */
[----:B0-----:R-:W-:Y:S01]  /*2350*/  IMAD.MOV R10, RZ, RZ, -R5 ;  /* 0x000000ffff0a7224 */ /* 0x001fe200078e0a05 */
[----:B------:R-:W-:Y:S02]  /*2360*/  ISETP.GE.AND P1, PT, R14, RZ, PT ;  /* 0x000000ff0e00720c */ /* 0x000fe40003f26270 */
[----:B-1----:R-:W-:Y:S01]  /*2370*/  SHF.R.U32.HI R8, RZ, 0x6, R232 ;  /* 0x00000006ff087819 */ /* 0x002fe200000116e8 */
[----:B------:R-:W-:-:S04]  /*2380*/  IMAD R13, R10, R11, RZ ;  /* 0x0000000b0a0d7224 */ /* 0x000fc800078e02ff */
[----:B------:R-:W-:-:S04]  /*2390*/  IMAD.HI.U32 R5, R5, R13, R4 ;  /* 0x0000000d05057227 */ /* 0x000fc800078e0004 */
[----:B----4-:R-:W-:Y:S02]  /*23a0*/  IMAD.MOV R10, RZ, RZ, -R9 ;  /* 0x000000ffff0a7224 */ /* 0x010fe400078e0a09 */
[----:B------:R-:W-:-:S04]  /*23b0*/  IMAD.HI.U32 R5, R5, R2, RZ ;  /* 0x0000000205057227 */ /* 0x000fc800078e00ff */
[----:B------:R-:W-:Y:S02]  /*23c0*/  IMAD.MOV R5, RZ, RZ, -R5 ;  /* 0x000000ffff057224 */ /* 0x000fe400078e0a05 */
[----:B------:R-:W-:Y:S01]  /*23d0*/  IMAD R13, R10, R3, RZ ;  /* 0x000000030a0d7224 */ /* 0x000fe200078e02ff */
[----:B------:R-:W-:Y:S01]  /*23e0*/  IABS R10, R14 ;  /* 0x0000000e000a7213 */ /* 0x000fe20000000000 */
[----:B------:R-:W-:Y:S01]  /*23f0*/  IMAD R4, R11, R5, R2 ;  /* 0x000000050b047224 */ /* 0x000fe200078e0202 */
[----:B------:R-:W-:Y:S01]  /*2400*/  SGXT.U32 R5, R8, 0x1 ;  /* 0x000000010805781a */ /* 0x000fe20000000000 */
[----:B------:R-:W-:-:S03]  /*2410*/  IMAD.MOV.U32 R8, RZ, RZ, RZ ;  /* 0x000000ffff087224 */ /* 0x000fc600078e00ff */
[----:B------:R-:W-:Y:S01]  /*2420*/  ISETP.GT.U32.AND P0, PT, R11, R4, PT ;  /* 0x000000040b00720c */ /* 0x000fe20003f04070 */
[----:B------:R-:W-:Y:S01]  /*2430*/  IMAD.HI.U32 R2, R9, R13, R8 ;  /* 0x0000000d09027227 */ /* 0x000fe200078e0008 */
[----:B------:R-:W-:-:S03]  /*2440*/  LOP3.LUT R5, R0, R5, RZ, 0xfc, !PT ;  /* 0x0000000500057212 */ /* 0x000fc600078efcff */
[----:B------:R-:W-:Y:S01]  /*2450*/  IMAD.MOV.U32 R9, RZ, RZ, R10 ;  /* 0x000000ffff097224 */ /* 0x000fe200078e000a */
[C---:B------:R-:W-:Y:S02]  /*2460*/  LOP3.LUT R13, R5.reuse, 0x1fc, RZ, 0xfc, !PT ;  /* 0x000001fc050d7812 */ /* 0x040fe400078efcff */
[----:B------:R-:W-:Y:S01]  /*2470*/  SHF.R.S32.HI R10, RZ, 0x1f, R7 ;  /* 0x0000001fff0a7819 */ /* 0x000fe20000011407 */
[----:B------:R-:W-:Y:S01]  /*2480*/  IMAD.HI.U32 R8, R2, R9, RZ ;  /* 0x0000000902087227 */ /* 0x000fe200078e00ff */
[----:B------:R-:W-:Y:S02]  /*2490*/  IABS R12, R13 ;  /* 0x0000000d000c7213 */ /* 0x000fe40000000000 */
[----:B---3--:R-:W-:Y:S01]  /*24a0*/  LEA.HI R0, R10, R7, RZ, 0x6 ;  /* 0x000000070a007211 */ /* 0x008fe200078f30ff */
[----:B------:R-:W-:Y:S01]  /*24b0*/  IMAD.MOV R8, RZ, RZ, -R8 ;  /* 0x000000ffff087224 */ /* 0x000fe200078e0a08 */
[----:B------:R-:W-:Y:S01]  /*24c0*/  LOP3.LUT R15, R5, 0x1f8, RZ, 0xfc, !PT ;  /* 0x000001f8050f7812 */ /* 0x000fe200078efcff */
[----:B------:R-:W-:Y:S01]  /*24d0*/  @!P0 IMAD.IADD R4, R4, 0x1, -R11 ;  /* 0x0000000104048824 */ /* 0x000fe200078e0a0b */
[----:B------:R-:W-:Y:S01]  /*24e0*/  ISETP.GE.AND P2, PT, R13, RZ, PT ;  /* 0x000000ff0d00720c */ /* 0x000fe20003f46270 */
[----:B------:R-:W-:Y:S01]  /*24f0*/  IMAD.MOV.U32 R10, RZ, RZ, R12 ;  /* 0x000000ffff0a7224 */ /* 0x000fe200078e000c */
[----:B------:R-:W-:Y:S01]  /*2500*/  IABS R14, R15 ;  /* 0x0000000f000e7213 */ /* 0x000fe20000000000 */
[----:B------:R-:W-:Y:S01]  /*2510*/  IMAD R8, R3, R8, R9 ;  /* 0x0000000803087224 */ /* 0x000fe200078e0209 */
[----:B------:R-:W-:Y:S01]  /*2520*/  ISETP.GT.U32.AND P0, PT, R11, R4, PT ;  /* 0x000000040b00720c */ /* 0x000fe20003f04070 */
[----:B------:R-:W-:Y:S01]  /*2530*/  IMAD.HI.U32 R7, R2, R10, RZ ;  /* 0x0000000a02077227 */ /* 0x000fe200078e00ff */
[----:B------:R-:W-:Y:S01]  /*2540*/  LOP3.LUT R9, R5, 0x1fa, RZ, 0xfc, !PT ;  /* 0x000001fa05097812 */ /* 0x000fe200078efcff */
[----:B------:R0:W-:Y:S01]  /*2550*/  STL [R1+0x99c], R0 ;  /* 0x00099c0001007387 */ /* 0x0001e20000100800 */
[----:B------:R-:W-:Y:S01]  /*2560*/  ISETP.GT.U32.AND P5, PT, R3, R8, PT ;  /* 0x000000080300720c */ /* 0x000fe20003fa4070 */
[----:B------:R-:W-:Y:S01]  /*2570*/  IMAD.MOV R7, RZ, RZ, -R7 ;  /* 0x000000ffff077224 */ /* 0x000fe200078e0a07 */
[----:B------:R-:W-:-:S02]  /*2580*/  IABS R12, R9 ;  /* 0x00000009000c7213 */ /* 0x000fc40000000000 */
[----:B------:R-:W-:Y:S01]  /*2590*/  ISETP.GE.AND P3, PT, R9, RZ, PT ;  /* 0x000000ff0900720c */ /* 0x000fe20003f66270 */
[----:B------:R-:W-:Y:S01]  /*25a0*/  IMAD R10, R3, R7, R10 ;  /* 0x00000007030a7224 */ /* 0x000fe200078e020a */
[C---:B------:R-:W-:Y:S01]  /*25b0*/  LOP3.LUT R13, R5.reuse, 0x1f6, RZ, 0xfc, !PT ;  /* 0x000001f6050d7812 */ /* 0x040fe200078efcff */
[----:B------:R-:W-:Y:S01]  /*25c0*/  IMAD.HI.U32 R7, R2, R12, RZ ;  /* 0x0000000c02077227 */ /* 0x000fe200078e00ff */
[C---:B------:R-:W-:Y:S02]  /*25d0*/  LOP3.LUT R17, R5.reuse, 0x1f4, RZ, 0xfc, !PT ;  /* 0x000001f405117812 */ /* 0x040fe400078efcff */
[----:B------:R-:W-:Y:S01]  /*25e0*/  LOP3.LUT R21, R5, 0x1e0, RZ, 0xfc, !PT ;  /* 0x000001e005157812 */ /* 0x000fe200078efcff */
[----:B------:R-:W-:Y:S01]  /*25f0*/  @!P0 IMAD.IADD R4, R4, 0x1, -R11 ;  /* 0x0000000104048824 */ /* 0x000fe200078e0a0b */
[----:B------:R-:W-:Y:S01]  /*2600*/  ISETP.GT.U32.AND P0, PT, R3, R10, PT ;  /* 0x0000000a0300720c */ /* 0x000fe20003f04070 */
[----:B------:R-:W-:Y:S01]  /*2610*/  IMAD.MOV R7, RZ, RZ, -R7 ;  /* 0x000000ffff077224 */ /* 0x000fe200078e0a07 */
[----:B------:R-:W-:Y:S01]  /*2620*/  IABS R11, R17 ;  /* 0x00000011000b7213 */ /* 0x000fe20000000000 */
[----:B------:R-:W-:Y:S01]  /*2630*/  @!P5 IMAD.IADD R8, R8, 0x1, -R3 ;  /* 0x000000010808d824 */ /* 0x000fe200078e0a03 */
[----:B------:R-:W-:Y:S01]  /*2640*/  LOP3.LUT R22, R5, 0x1dc, RZ, 0xfc, !PT ;  /* 0x000001dc05167812 */ /* 0x000fe200078efcff */
[----:B------:R-:W-:Y:S01]  /*2650*/  IMAD R12, R3, R7, R12 ;  /* 0x00000007030c7224 */ /* 0x000fe200078e020c */
[----:B------:R-:W-:Y:S01]  /*2660*/  LOP3.LUT R23, R5, 0x1da, RZ, 0xfc, !PT ;  /* 0x000001da05177812 */ /* 0x000fe200078efcff */
[----:B------:R-:W-:Y:S01]  /*2670*/  IMAD.HI.U32 R9, R2, R14, RZ ;  /* 0x0000000e02097227 */ /* 0x000fe200078e00ff */
[----:B------:R-:W-:-:S02]  /*2680*/  ISETP.GT.U32.AND P5, PT, R3, R8, PT ;  /* 0x000000080300720c */ /* 0x000fc40003fa4070 */
[----:B------:R-:W-:Y:S01]  /*2690*/  LOP3.LUT R25, R5, 0x1d6, RZ, 0xfc, !PT ;  /* 0x000001d605197812 */ /* 0x000fe200078efcff */
[----:B------:R-:W-:Y:S01]  /*26a0*/  @!P4 IMAD.MOV R4, RZ, RZ, -R4 ;  /* 0x000000ffff04c224 */ /* 0x000fe200078e0a04 */
[----:B------:R-:W-:Y:S01]  /*26b0*/  ISETP.GT.U32.AND P4, PT, R3, R12, PT ;  /* 0x0000000c0300720c */ /* 0x000fe20003f84070 */
[----:B------:R-:W-:Y:S01]  /*26c0*/  IMAD.MOV R9, RZ, RZ, -R9 ;  /* 0x000000ffff097224 */ /* 0x000fe200078e0a09 */
[----:B------:R-:W-:Y:S01]  /*26d0*/  @!P6 LOP3.LUT R4, RZ, R124, RZ, 0x33, !PT ;  /* 0x0000007cff04e212 */ /* 0x000fe200078e33ff */
[--C-:B------:R-:W-:Y:S01]  /*26e0*/  @!P0 IMAD.IADD R10, R10, 0x1, -R3.reuse ;  /* 0x000000010a0a8824 */ /* 0x100fe200078e0a03 */
[----:B------:R-:W-:Y:S01]  /*26f0*/  LOP3.LUT R24, R5, 0x1d8, RZ, 0xfc, !PT ;  /* 0x000001d805187812 */ /* 0x000fe200078efcff */
[C---:B------:R-:W-:Y:S01]  /*2700*/  IMAD R14, R3.reuse, R9, R14 ;  /* 0x00000009030e7224 */ /* 0x040fe200078e020e */
[----:B------:R-:W-:Y:S01]  /*2710*/  IABS R9, R13 ;  /* 0x0000000d00097213 */ /* 0x000fe20000000000 */
[----:B------:R-:W-:Y:S01]  /*2720*/  STL [R1+0x1050], R4 ;  /* 0x0010500401007387 */ /* 0x000fe20000100800 */
[C---:B------:R-:W-:Y:S01]  /*2730*/  ISETP.GT.U32.AND P0, PT, R3.reuse, R10, PT ;  /* 0x0000000a0300720c */ /* 0x040fe20003f04070 */
[----:B------:R-:W-:Y:S01]  /*2740*/  @!P5 IMAD.IADD R8, R8, 0x1, -R3 ;  /* 0x000000010808d824 */ /* 0x000fe200078e0a03 */
[----:B------:R-:W-:Y:S01]  /*2750*/  ISETP.GT.U32.AND P6, PT, R3, R14, PT ;  /* 0x0000000e0300720c */ /* 0x000fe20003fc4070 */
[----:B------:R-:W-:Y:S01]  /*2760*/  IMAD.HI.U32 R7, R2, R9, RZ ;  /* 0x0000000902077227 */ /* 0x000fe200078e00ff */
[----:B------:R-:W-:-:S02]  /*2770*/  ISETP.GE.AND P5, PT, R15, RZ, PT ;  /* 0x000000ff0f00720c */ /* 0x000fc40003fa6270 */
[C---:B------:R-:W-:Y:S01]  /*2780*/  LOP3.LUT R15, R5.reuse, 0x1f0, RZ, 0xfc, !PT ;  /* 0x000001f0050f7812 */ /* 0x040fe200078efcff */
[--C-:B------:R-:W-:Y:S01]  /*2790*/  @!P4 IMAD.IADD R12, R12, 0x1, -R3.reuse ;  /* 0x000000010c0cc824 */ /* 0x100fe200078e0a03 */
[----:B------:R-:W-:Y:S01]  /*27a0*/  IABS R19, R25 ;  /* 0x0000001900137213 */ /* 0x000fe20000000000 */
[----:B0-----:R-:W-:Y:S01]  /*27b0*/  IMAD.MOV.U32 R0, RZ, RZ, R8 ;  /* 0x000000ffff007224 */ /* 0x001fe200078e0008 */
[----:B------:R-:W-:Y:S01]  /*27c0*/  LOP3.LUT R26, R5, 0x1d4, RZ, 0xfc, !PT ;  /* 0x000001d4051a7812 */ /* 0x000fe200078efcff */
[----:B------:R-:W-:Y:S01]  /*27d0*/  IMAD.HI.U32 R8, R2, R11, RZ ;  /* 0x0000000b02087227 */ /* 0x000fe200078e00ff */
[----:B------:R-:W-:Y:S02]  /*27e0*/  ISETP.GT.U32.AND P4, PT, R3, R12, PT ;  /* 0x0000000c0300720c */ /* 0x000fe40003f84070 */
[----:B------:R-:W-:Y:S01]  /*27f0*/  IABS R20, R26 ;  /* 0x0000001a00147213 */ /* 0x000fe20000000000 */
[----:B------:R-:W-:Y:S01]  /*2800*/  @!P1 IMAD.MOV R0, RZ, RZ, -R0 ;  /* 0x000000ffff009224 */ /* 0x000fe200078e0a00 */
[----:B------:R-:W-:Y:S01]  /*2810*/  ISETP.GE.AND P1, PT, R13, RZ, PT ;  /* 0x000000ff0d00720c */ /* 0x000fe20003f26270 */
[--C-:B------:R-:W-:Y:S01]  /*2820*/  @!P0 IMAD.IADD R10, R10, 0x1, -R3.reuse ;  /* 0x000000010a0a8824 */ /* 0x100fe200078e0a03 */
[----:B------:R-:W-:Y:S01]  /*2830*/  LOP3.LUT R13, R5, 0x1f2, RZ, 0xfc, !PT ;  /* 0x000001f2050d7812 */ /* 0x000fe200078efcff */
[----:B------:R-:W-:Y:S01]  /*2840*/  @!P6 IMAD.IADD R14, R14, 0x1, -R3 ;  /* 0x000000010e0ee824 */ /* 0x000fe200078e0a03 */
[----:B------:R0:W-:Y:S01]  /*2850*/  STL [R1+0x20], R0 ;  /* 0x0000200001007387 */ /* 0x0001e20000100800 */
[----:B------:R-:W-:Y:S01]  /*2860*/  IMAD.MOV R16, RZ, RZ, -R7 ;  /* 0x000000ffff107224 */ /* 0x000fe200078e0a07 */
[----:B------:R-:W-:Y:S01]  /*2870*/  IABS R7, R13 ;  /* 0x0000000d00077213 */ /* 0x000fe20000000000 */
[----:B------:R-:W-:Y:S01]  /*2880*/  IMAD.MOV R18, RZ, RZ, -R8 ;  /* 0x000000ffff127224 */ /* 0x000fe200078e0a08 */
[C---:B------:R-:W-:Y:S01]  /*2890*/  ISETP.GT.U32.AND P6, PT, R3.reuse, R14, PT ;  /* 0x0000000e0300720c */ /* 0x040fe20003fc4070 */
[----:B------:R-:W-:Y:S01]  /*28a0*/  IMAD R8, R3, R16, R9 ;  /* 0x0000001003087224 */ /* 0x000fe200078e0209 */
[----:B------:R-:W-:Y:S01]  /*28b0*/  ISETP.GE.AND P0, PT, R17, RZ, PT ;  /* 0x000000ff1100720c */ /* 0x000fe20003f06270 */
[----:B------:R-:W-:Y:S01]  /*28c0*/  @!P4 IMAD.IADD R12, R12, 0x1, -R3 ;  /* 0x000000010c0cc824 */ /* 0x000fe200078e0a03 */
[----:B------:R-:W-:Y:S01]  /*28d0*/  LOP3.LUT R17, R5, 0x1ea, RZ, 0xfc, !PT ;  /* 0x000001ea05117812 */ /* 0x000fe200078efcff */
[C---:B------:R-:W-:Y:S01]  /*28e0*/  IMAD R16, R3.reuse, R18, R11 ;  /* 0x0000001203107224 */ /* 0x040fe200078e020b */
[----:B------:R-:W-:Y:S01]  /*28f0*/  ISETP.GT.U32.AND P4, PT, R3, R8, PT ;  /* 0x000000080300720c */ /* 0x000fe20003f84070 */
[----:B0-----:R-:W-:Y:S01]  /*2900*/  IMAD.MOV.U32 R0, RZ, RZ, R10 ;  /* 0x000000ffff007224 */ /* 0x001fe200078e000a */
[----:B------:R-:W-:Y:S01]  /*2910*/  IABS R18, R24 ;  /* 0x0000001800127213 */ /* 0x000fe20000000000 */
[----:B------:R-:W-:Y:S01]  /*2920*/  IMAD.MOV.U32 R10, RZ, RZ, R7 ;  /* 0x000000ffff0a7224 */ /* 0x000fe200078e0007 */
[C---:B------:R-:W-:Y:S01]  /*2930*/  LOP3.LUT R27, R5.reuse, 0x1d2, RZ, 0xfc, !PT ;  /* 0x000001d2051b7812 */ /* 0x040fe200078efcff */
[----:B------:R-:W-:Y:S01]  /*2940*/  @!P2 IMAD.MOV R0, RZ, RZ, -R0 ;  /* 0x000000ffff00a224 */ /* 0x000fe200078e0a00 */
[C---:B------:R-:W-:Y:S01]  /*2950*/  LOP3.LUT R34, R5.reuse, 0x1c4, RZ, 0xfc, !PT ;  /* 0x000001c405227812 */ /* 0x040fe200078efcff */
[----:B------:R-:W-:Y:S01]  /*2960*/  IMAD.HI.U32 R7, R2, R10, RZ ;  /* 0x0000000a02077227 */ /* 0x000fe200078e00ff */
[----:B------:R-:W-:-:S02]  /*2970*/  LOP3.LUT R32, R5, 0x1c6, RZ, 0xfc, !PT ;  /* 0x000001c605207812 */ /* 0x000fc400078efcff */
[----:B------:R0:W-:Y:S01]  /*2980*/  STL [R1+0x1c], R0 ;  /* 0x00001c0001007387 */ /* 0x0001e20000100800 */
[----:B------:R-:W-:Y:S01]  /*2990*/  IMAD.MOV R7, RZ, RZ, -R7 ;  /* 0x000000ffff077224 */ /* 0x000fe200078e0a07 */
[----:B------:R-:W-:Y:S01]  /*29a0*/  LOP3.LUT R35, R5, 0x1c2, RZ, 0xfc, !PT ;  /* 0x000001c205237812 */ /* 0x000fe200078efcff */
[--C-:B------:R-:W-:Y:S01]  /*29b0*/  @!P6 IMAD.IADD R14, R14, 0x1, -R3.reuse ;  /* 0x000000010e0ee824 */ /* 0x100fe200078e0a03 */
[----:B------:R-:W-:Y:S01]  /*29c0*/  ISETP.GE.AND P6, PT, R13, RZ, PT ;  /* 0x000000ff0d00720c */ /* 0x000fe20003fc6270 */
[----:B------:R-:W-:Y:S01]  /*29d0*/  IMAD R10, R3, R7, R10 ;  /* 0x00000007030a7224 */ /* 0x000fe200078e020a */
[----:B------:R-:W-:Y:S01]  /*29e0*/  LOP3.LUT R13, R5, 0x1ec, RZ, 0xfc, !PT ;  /* 0x000001ec050d7812 */ /* 0x000fe200078efcff */
[----:B------:R-:W-:Y:S01]  /*29f0*/  @!P4 IMAD.IADD R8, R8, 0x1, -R3 ;  /* 0x000000010808c824 */ /* 0x000fe200078e0a03 */
[----:B------:R-:W-:Y:S01]  /*2a00*/  IABS R31, R35 ;  /* 0x00000023001f7213 */ /* 0x000fe20000000000 */
[----:B------:R-:W-:Y:S01]  /*2a10*/  VIADD R9, R6, 0x1ee ;  /* 0x000001ee06097836 */ /* 0x000fe20000000000 */
[----:B------:R-:W-:Y:S01]  /*2a20*/  IABS R252, R13 ;  /* 0x0000000d00fc7213 */ /* 0x000fe20000000000 */
[----:B0-----:R-:W-:Y:S01]  /*2a30*/  IMAD.MOV.U32 R0, RZ, RZ, R12 ;  /* 0x000000ffff007224 */ /* 0x001fe200078e000c */
[----:B------:R-:W-:-:S02]  /*2a40*/  IABS R12, R15 ;  /* 0x0000000f000c7213 */ /* 0x000fc40000000000 */
[C---:B------:R-:W-:Y:S01]  /*2a50*/  ISETP.GT.U32.AND P4, PT, R3.reuse, R8, PT ;  /* 0x000000080300720c */ /* 0x040fe20003f84070 */
[----:B------:R-:W-:Y:S01]  /*2a60*/  @!P3 IMAD.MOV R0, RZ, RZ, -R0 ;  /* 0x000000ffff00b224 */ /* 0x000fe200078e0a00 */
[----:B------:R-:W-:Y:S01]  /*2a70*/  ISETP.GT.U32.AND P3, PT, R3, R16, PT ;  /* 0x000000100300720c */ /* 0x000fe20003f64070 */
[C---:B------:R-:W-:Y:S01]  /*2a80*/  IMAD.HI.U32 R7, R2.reuse, R12, RZ ;  /* 0x0000000c02077227 */ /* 0x040fe200078e00ff */
[----:B------:R-:W-:Y:S02]  /*2a90*/  IABS R11, R9 ;  /* 0x00000009000b7213 */ /* 0x000fe40000000000 */
[----:B------:R0:W-:Y:S01]  /*2aa0*/  STL [R1+0x18], R0 ;  /* 0x0000180001007387 */ /* 0x0001e20000100800 */
[----:B------:R-:W-:Y:S01]  /*2ab0*/  IMAD.MOV R7, RZ, RZ, -R7 ;  /* 0x000000ffff077224 */ /* 0x000fe200078e0a07 */
[----:B------:R-:W-:Y:S01]  /*2ac0*/  ISETP.GE.AND P2, PT, R9, RZ, PT ;  /* 0x000000ff0900720c */ /* 0x000fe20003f46270 */
[----:B------:R-:W-:Y:S01]  /*2ad0*/  IMAD.HI.U32 R9, R2, R11, RZ ;  /* 0x0000000b02097227 */ /* 0x000fe200078e00ff */
[----:B------:R-:W-:-:S02]  /*2ae0*/  LOP3.LUT R36, R5, 0x1c0, RZ, 0xfc, !PT ;  /* 0x000001c005247812 */ /* 0x000fc400078efcff */
[----:B------:R-:W-:Y:S01]  /*2af0*/  LOP3.LUT R37, R5, 0x1bc, RZ, 0xfc, !PT ;  /* 0x000001bc05257812 */ /* 0x000fe200078efcff */
[----:B------:R-:W-:Y:S01]  /*2b00*/  IMAD R12, R3, R7, R12 ;  /* 0x00000007030c7224 */ /* 0x000fe200078e020c */
[C---:B------:R-:W-:Y:S01]  /*2b10*/  LOP3.LUT R38, R5.reuse, 0x1b4, RZ, 0xfc, !PT ;  /* 0x000001b405267812 */ /* 0x040fe200078efcff */
[--C-:B------:R-:W-:Y:S01]  /*2b20*/  @!P3 IMAD.IADD R16, R16, 0x1, -R3.reuse ;  /* 0x000000011010b824 */ /* 0x100fe200078e0a03 */
[----:B------:R-:W-:Y:S01]  /*2b30*/  IABS R33, R37 ;  /* 0x0000002500217213 */ /* 0x000fe20000000000 */
[----:B0-----:R-:W-:Y:S01]  /*2b40*/  IMAD.MOV.U32 R0, RZ, RZ, R14 ;  /* 0x000000ffff007224 */ /* 0x001fe200078e000e */
[----:B------:R-:W-:Y:S01]  /*2b50*/  LOP3.LUT R41, R5, 0x1b2, RZ, 0xfc, !PT ;  /* 0x000001b205297812 */ /* 0x000fe200078efcff */
[----:B------:R-:W-:Y:S01]  /*2b60*/  @!P4 IMAD.IADD R8, R8, 0x1, -R3 ;  /* 0x000000010808c824 */ /* 0x000fe200078e0a03 */
[C---:B------:R-:W-:Y:S01]  /*2b70*/  ISETP.GT.U32.AND P3, PT, R3.reuse, R16, PT ;  /* 0x000000100300720c */ /* 0x040fe20003f64070 */
[----:B------:R-:W-:Y:S01]  /*2b80*/  @!P5 IMAD.MOV R0, RZ, RZ, -R0 ;  /* 0x000000ffff00d224 */ /* 0x000fe200078e0a00 */
[C---:B------:R-:W-:Y:S01]  /*2b90*/  ISETP.GT.U32.AND P5, PT, R3.reuse, R10, PT ;  /* 0x0000000a0300720c */ /* 0x040fe20003fa4070 */
[----:B------:R-:W-:Y:S01]  /*2ba0*/  IMAD.MOV R14, RZ, RZ, -R9 ;  /* 0x000000ffff0e7224 */ /* 0x000fe200078e0a09 */
[----:B------:R-:W-:Y:S01]  /*2bb0*/  ISETP.GT.U32.AND P4, PT, R3, R12, PT ;  /* 0x0000000c0300720c */ /* 0x000fe20003f84070 */
[----:B------:R-:W-:Y:S01]  /*2bc0*/  IMAD.HI.U32 R7, R2, R252, RZ ;  /* 0x000000fc02077227 */ /* 0x000fe200078e00ff */
[----:B------:R0:W-:Y:S01]  /*2bd0*/  STL [R1+0x14], R0 ;  /* 0x0000140001007387 */ /* 0x0001e20000100800 */
[----:B------:R-:W-:-:S02]  /*2be0*/  IABS R9, R17 ;  /* 0x0000001100097213 */ /* 0x000fc40000000000 */
[----:B------:R-:W-:Y:S01]  /*2bf0*/  IMAD R14, R3, R14, R11 ;  /* 0x0000000e030e7224 */ /* 0x000fe200078e020b */
[C---:B------:R-:W-:Y:S02]  /*2c00*/  LOP3.LUT R42, R5.reuse, 0x1b0, RZ, 0xfc, !PT ;  /* 0x000001b0052a7812 */ /* 0x040fe400078efcff */
[----:B------:R-:W-:Y:S01]  /*2c10*/  LOP3.LUT R45, R5, 0x1aa, RZ, 0xfc, !PT ;  /* 0x000001aa052d7812 */ /* 0x000fe200078efcff */
[--C-:B------:R-:W-:Y:S01]  /*2c20*/  @!P3 IMAD.IADD R16, R16, 0x1, -R3.reuse ;  /* 0x000000011010b824 */ /* 0x100fe200078e0a03 */
[----:B------:R-:W-:Y:S01]  /*2c30*/  ISETP.GT.U32.AND P3, PT, R3, R14, PT ;  /* 0x0000000e0300720c */ /* 0x000fe20003f64070 */
[----:B------:R-:W-:Y:S01]  /*2c40*/  @!P5 IMAD.IADD R10, R10, 0x1, -R3 ;  /* 0x000000010a0ad824 */ /* 0x000fe200078e0a03 */
[----:B------:R-:W-:Y:S01]  /*2c50*/  IABS R39, R42 ;  /* 0x0000002a00277213 */ /* 0x000fe20000000000 */
[----:B0-----:R-:W-:Y:S01]  /*2c60*/  IMAD.MOV.U32 R0, RZ, RZ, R8 ;  /* 0x000000ffff007224 */ /* 0x001fe200078e0008 */
[----:B------:R-:W-:Y:S01]  /*2c70*/  LOP3.LUT R46, R5, 0x1a8, RZ, 0xfc, !PT ;  /* 0x000001a8052e7812 */ /* 0x000fe200078efcff */
[----:B------:R-:W-:Y:S01]  /*2c80*/  IMAD.MOV R8, RZ, RZ, -R7 ;  /* 0x000000ffff087224 */ /* 0x000fe200078e0a07 */
[----:B------:R-:W-:Y:S01]  /*2c90*/  ISETP.GT.U32.AND P5, PT, R3, R10, PT ;  /* 0x0000000a0300720c */ /* 0x000fe20003fa4070 */
[----:B------:R-:W-:Y:S01]  /*2ca0*/  @!P1 IMAD.MOV R0, RZ, RZ, -R0 ;  /* 0x000000ffff009224 */ /* 0x000fe200078e0a00 */
[----:B------:R-:W-:Y:S01]  /*2cb0*/  ISETP.GE.AND P1, PT, R15, RZ, PT ;  /* 0x000000ff0f00720c */ /* 0x000fe20003f26270 */
[----:B------:R-:W-:Y:S01]  /*2cc0*/  IMAD R252, R3, R8, R252 ;  /* 0x0000000803fc7224 */ /* 0x000fe200078e02fc */
[----:B------:R-:W-:Y:S01]  /*2cd0*/  IABS R15, R21 ;  /* 0x00000015000f7213 */ /* 0x000fe20000000000 */
[----:B------:R-:W-:Y:S01]  /*2ce0*/  @!P4 IMAD.IADD R12, R12, 0x1, -R3 ;  /* 0x000000010c0cc824 */ /* 0x000fe200078e0a03 */
[----:B------:R0:W-:Y:S01]  /*2cf0*/  STL [R1+0x10], R0 ;  /* 0x0000100001007387 */ /* 0x0001e20000100800 */
[----:B------:R-:W-:Y:S01]  /*2d00*/  IMAD.HI.U32 R7, R2, R9, RZ ;  /* 0x0000000902077227 */ /* 0x000fe200078e00ff */
[----:B------:R-:W-:-:S02]  /*2d10*/  IABS R43, R45 ;  /* 0x0000002d002b7213 */ /* 0x000fc40000000000 */
[C---:B------:R-:W-:Y:S01]  /*2d20*/  ISETP.GT.U32.AND P4, PT, R3.reuse, R12, PT ;  /* 0x0000000c0300720c */ /* 0x040fe20003f84070 */
[----:B------:R-:W-:Y:S01]  /*2d30*/  IMAD.MOV R8, RZ, RZ, -R7 ;  /* 0x000000ffff087224 */ /* 0x000fe200078e0a07 */
[----:B------:R-:W-:Y:S01]  /*2d40*/  IABS R44, R46 ;  /* 0x0000002e002c7213 */ /* 0x000fe20000000000 */
[--C-:B------:R-:W-:Y:S01]  /*2d50*/  @!P5 IMAD.IADD R10, R10, 0x1, -R3.reuse ;  /* 0x000000010a0ad824 */ /* 0x100fe200078e0a03 */
[----:B------:R-:W-:Y:S01]  /*2d60*/  ISETP.GT.U32.AND P5, PT, R3, R252, PT ;  /* 0x000000fc0300720c */ /* 0x000fe20003fa4070 */
[----:B------:R-:W-:Y:S01]  /*2d70*/  @!P3 IMAD.IADD R14, R14, 0x1, -R3 ;  /* 0x000000010e0eb824 */ /* 0x000fe200078e0a03 */
[C---:B------:R-:W-:Y:S01]  /*2d80*/  LOP3.LUT R49, R5.reuse, 0x1a4, RZ, 0xfc, !PT ;  /* 0x000001a405317812 */ /* 0x040fe200078efcff */
[----:B0-----:R-:W-:Y:S01]  /*2d90*/  IMAD.MOV.U32 R0, RZ, RZ, R16 ;  /* 0x000000ffff007224 */ /* 0x001fe200078e0010 */
[----:B------:R-:W-:Y:S01]  /*2da0*/  LOP3.LUT R50, R5, 0x1a2, RZ, 0xfc, !PT ;  /* 0x000001a205327812 */ /* 0x000fe200078efcff */
[C---:B------:R-:W-:Y:S01]  /*2db0*/  IMAD R9, R3.reuse, R8, R9 ;  /* 0x0000000803097224 */ /* 0x040fe200078e0209 */
[----:B------:R-:W-:Y:S01]  /*2dc0*/  ISETP.GT.U32.AND P3, PT, R3, R14, PT ;  /* 0x0000000e0300720c */ /* 0x000fe20003f64070 */
[----:B------:R-:W-:Y:S01]  /*2dd0*/  @!P0 IMAD.MOV R0, RZ, RZ, -R0 ;  /* 0x000000ffff008224 */ /* 0x000fe200078e0a00 */
[----:B------:R-:W-:Y:S01]  /*2de0*/  ISETP.GE.AND P0, PT, R13, RZ, PT ;  /* 0x000000ff0d00720c */ /* 0x000fe20003f06270 */
[----:B------:R-:W-:Y:S01]  /*2df0*/  @!P4 IMAD.IADD R12, R12, 0x1, -R3 ;  /* 0x000000010c0cc824 */ /* 0x000fe200078e0a03 */
[----:B------:R-:W-:-:S02]  /*2e00*/  LOP3.LUT R13, R5, 0x1e8, RZ, 0xfc, !PT ;  /* 0x000001e8050d7812 */ /* 0x000fc400078efcff */
[----:B------:R0:W-:Y:S01]  /*2e10*/  STL [R1+0xc], R0 ;  /* 0x00000c0001007387 */ /* 0x0001e20000100800 */
[--C-:B------:R-:W-:Y:S01]  /*2e20*/  @!P5 IMAD.IADD R252, R252, 0x1, -R3.reuse ;  /* 0x00000001fcfcd824 */ /* 0x100fe200078e0a03 */
[----:B------:R-:W-:Y:S01]  /*2e30*/  IABS R7, R13 ;  /* 0x0000000d00077213 */ /* 0x000fe20000000000 */
[----:B------:R-:W-:Y:S01]  /*2e40*/  IMAD.MOV.U32 R4, RZ, RZ, R12 ;  /* 0x000000ffff047224 */ /* 0x000fe200078e000c */
[C---:B------:R-:W-:Y:S01]  /*2e50*/  ISETP.GT.U32.AND P4, PT, R3.reuse, R9, PT ;  /* 0x000000090300720c */ /* 0x040fe20003f84070 */
[----:B------:R-:W-:Y:S01]  /*2e60*/  VIADD R12, R6, 0x1de ;  /* 0x000001de060c7836 */ /* 0x000fe20000000000 */
[----:B------:R-:W-:Y:S01]  /*2e70*/  ISETP.GT.U32.AND P5, PT, R3, R252, PT ;  /* 0x000000fc0300720c */ /* 0x000fe20003fa4070 */
[----:B------:R-:W-:Y:S01]  /*2e80*/  @!P3 IMAD.IADD R14, R14, 0x1, -R3 ;  /* 0x000000010e0eb824 */ /* 0x000fe200078e0a03 */
[----:B------:R-:W-:Y:S01]  /*2e90*/  LOP3.LUT R8, R5, 0x1e6, RZ, 0xfc, !PT ;  /* 0x000001e605087812 */ /* 0x000fe200078efcff */
[----:B------:R-:W-:Y:S01]  /*2ea0*/  @!P1 IMAD.MOV R4, RZ, RZ, -R4 ;  /* 0x000000ffff049224 */ /* 0x000fe200078e0a04 */
[----:B------:R-:W-:Y:S01]  /*2eb0*/  ISETP.GE.AND P1, PT, R13, RZ, PT ;  /* 0x000000ff0d00720c */ /* 0x000fe20003f26270 */
[----:B0-----:R-:W-:Y:S01]  /*2ec0*/  IMAD.MOV.U32 R0, RZ, RZ, R10 ;  /* 0x000000ffff007224 */ /* 0x001fe200078e000a */
[----:B------:R-:W-:Y:S01]  /*2ed0*/  IABS R11, R8 ;  /* 0x00000008000b7213 */ /* 0x000fe20000000000 */
[----:B------:R-:W-:Y:S01]  /*2ee0*/  IMAD.MOV.U32 R10, RZ, RZ, R7 ;  /* 0x000000ffff0a7224 */ /* 0x000fe200078e0007 */
[----:B------:R-:W-:Y:S01]  /*2ef0*/  ISETP.GE.AND P3, PT, R8, RZ, PT ;  /* 0x000000ff0800720c */ /* 0x000fe20003f66270 */
[----:B------:R-:W-:Y:S01]  /*2f00*/  @!P6 IMAD.MOV R0, RZ, RZ, -R0 ;  /* 0x000000ffff00e224 */ /* 0x000fe200078e0a00 */
[----:B------:R-:W-:Y:S01]  /*2f10*/  ISETP.GE.AND P6, PT, R17, RZ, PT ;  /* 0x000000ff1100720c */ /* 0x000fe20003fc6270 */
[----:B------:R-:W-:Y:S01]  /*2f20*/  IMAD.HI.U32 R7, R2, R10, RZ ;  /* 0x0000000a02077227 */ /* 0x000fe200078e00ff */
[----:B------:R-:W-:-:S02]  /*2f30*/  LOP3.LUT R8, R5, 0x1e4, RZ, 0xfc, !PT ;  /* 0x000001e405087812 */ /* 0x000fc400078efcff */
[----:B------:R0:W-:Y:S01]  /*2f40*/  STL [R1+0x8], R0 ;  /* 0x0000080001007387 */ /* 0x0001e20000100800 */
[----:B------:R-:W-:Y:S01]  /*2f50*/  IMAD.MOV R7, RZ, RZ, -R7 ;  /* 0x000000ffff077224 */ /* 0x000fe200078e0a07 */
[----:B------:R-:W-:Y:S01]  /*2f60*/  IABS R13, R8 ;  /* 0x00000008000d7213 */ /* 0x000fe20000000000 */
[--C-:B------:R-:W-:Y:S01]  /*2f70*/  @!P4 IMAD.IADD R9, R9, 0x1, -R3.reuse ;  /* 0x000000010909c824 */ /* 0x100fe200078e0a03 */
[----:B------:R-:W-:Y:S01]  /*2f80*/  ISETP.GE.AND P4, PT, R8, RZ, PT ;  /* 0x000000ff0800720c */ /* 0x000fe20003f86270 */
[----:B------:R-:W-:Y:S01]  /*2f90*/  IMAD R10, R3, R7, R10 ;  /* 0x00000007030a7224 */ /* 0x000fe200078e020a */
[----:B------:R-:W-:Y:S01]  /*2fa0*/  LOP3.LUT R8, R5, 0x1e2, RZ, 0xfc, !PT ;  /* 0x000001e205087812 */ /* 0x000fe200078efcff */
[----:B------:R-:W-:Y:S01]  /*2fb0*/  @!P5 IMAD.IADD R252, R252, 0x1, -R3 ;  /* 0x00000001fcfcd824 */ /* 0x000fe200078e0a03 */
[----:B------:R-:W-:Y:S01]  /*2fc0*/  IABS R16, R12 ;  /* 0x0000000c00107213 */ /* 0x000fe20000000000 */
[C---:B------:R-:W-:Y:S01]  /*2fd0*/  IMAD.HI.U32 R7, R2.reuse, R11, RZ ;  /* 0x0000000b02077227 */ /* 0x040fe200078e00ff */
[----:B------:R-:W-:Y:S01]  /*2fe0*/  ISETP.GT.U32.AND P5, PT, R3, R10, PT ;  /* 0x0000000a0300720c */ /* 0x000fe20003fa4070 */
[----:B------:R-:W-:Y:S01]  /*2ff0*/  STL [R1+0x1054], R4 ;  /* 0x0010540401007387 */ /* 0x000fe20000100800 */
[----:B------:R-:W-:Y:S01]  /*3000*/  IABS R17, R22 ;  /* 0x0000001600117213 */ /* 0x000fe20000000000 */
[----:B0-----:R-:W-:Y:S01]  /*3010*/  IMAD.MOV.U32 R0, RZ, RZ, R14 ;  /* 0x000000ffff007224 */ /* 0x001fe200078e000e */
[C---:B------:R-:W-:Y:S01]  /*3020*/  LOP3.LUT R51, R5.reuse, 0x1a0, RZ, 0xfc, !PT ;  /* 0x000001a005337812 */ /* 0x040fe200078efcff */
[----:B------:R-:W-:Y:S01]  /*3030*/  IMAD.MOV R14, RZ, RZ, -R7 ;  /* 0x000000ffff0e7224 */ /* 0x000fe200078e0a07 */
[----:B------:R-:W-:Y:S01]  /*3040*/  LOP3.LUT R52, R5, 0x19a, RZ, 0xfc, !PT ;  /* 0x0000019a05347812 */ /* 0x000fe200078efcff */
[----:B------:R-:W-:Y:S01]  /*3050*/  @!P2 IMAD.MOV R0, RZ, RZ, -R0 ;  /* 0x000000ffff00a224 */ /* 0x000fe200078e0a00 */
[C---:B------:R-:W-:Y:S01]  /*3060*/  ISETP.GT.U32.AND P2, PT, R3.reuse, R9, PT ;  /* 0x000000090300720c */ /* 0x040fe20003f44070 */
[----:B------:R-:W-:Y:S01]  /*3070*/  IMAD R11, R3, R14, R11 ;  /* 0x0000000e030b7224 */ /* 0x000fe200078e020b */
[----:B------:R-:W-:Y:S01]  /*3080*/  IABS R14, R8 ;  /* 0x00000008000e7213 */ /* 0x000fe20000000000 */
[----:B------:R-:W-:Y:S01]  /*3090*/  IMAD.HI.U32 R7, R2, R13, RZ ;  /* 0x0000000d02077227 */ /* 0x000fe200078e00ff */
[----:B------:R-:W-:Y:S01]  /*30a0*/  IABS R47, R51 ;  /* 0x00000033002f7213 */ /* 0x000fe20000000000 */
[----:B------:R-:W-:Y:S01]  /*30b0*/  STL [R1+0x1058], R0 ;  /* 0x0010580001007387 */ /* 0x000fe20000100800 */
[C---:B------:R-:W-:Y:S01]  /*30c0*/  LOP3.LUT R53, R5.reuse, 0x198, RZ, 0xfc, !PT ;  /* 0x0000019805357812 */ /* 0x040fe200078efcff */
[----:B------:R-:W-:Y:S01]  /*30d0*/  @!P5 IMAD.IADD R10, R10, 0x1, -R3 ;  /* 0x000000010a0ad824 */ /* 0x000fe200078e0a03 */
[----:B------:R-:W-:Y:S01]  /*30e0*/  LOP3.LUT R55, R5, 0x194, RZ, 0xfc, !PT ;  /* 0x0000019405377812 */ /* 0x000fe200078efcff */
[----:B------:R-:W-:Y:S01]  /*30f0*/  @!P0 IMAD.MOV R252, RZ, RZ, -R252 ;  /* 0x000000fffffc8224 */ /* 0x000fe200078e0afc */
[----:B------:R-:W-:-:S02]  /*3100*/  ISETP.GE.AND P0, PT, R12, RZ, PT ;  /* 0x000000ff0c00720c */ /* 0x000fc40003f06270 */
[----:B------:R-:W-:Y:S01]  /*3110*/  ISETP.GT.U32.AND P5, PT, R3, R10, PT ;  /* 0x0000000a0300720c */ /* 0x000fe20003fa4070 */
[----:B------:R-:W-:Y:S01]  /*3120*/  @!P2 IMAD.IADD R9, R9, 0x1, -R3 ;  /* 0x000000010909a824 */ /* 0x000fe200078e0a03 */
[----:B------:R-:W-:Y:S01]  /*3130*/  ISETP.GE.AND P2, PT, R8, RZ, PT ;  /* 0x000000ff0800720c */ /* 0x000fe20003f46270 */
[----:B------:R-:W-:Y:S01]  /*3140*/  IMAD.MOV R8, RZ, RZ, -R7 ;  /* 0x000000ffff087224 */ /* 0x000fe200078e0a07 */
[----:B------:R-:W-:Y:S01]  /*3150*/  LOP3.LUT R59, R5, 0x192, RZ, 0xfc, !PT ;  /* 0x00000192053b7812 */ /* 0x000fe200078efcff */
[----:B------:R-:W-:Y:S01]  /*3160*/  @!P6 IMAD.MOV R9, RZ, RZ, -R9 ;  /* 0x000000ffff09e224 */ /* 0x000fe200078e0a09 */
[----:B------:R-:W-:Y:S01]  /*3170*/  ISETP.GT.U32.AND P6, PT, R3, R11, PT ;  /* 0x0000000b0300720c */ /* 0x000fe20003fc4070 */
[----:B------:R-:W-:Y:S01]  /*3180*/  IMAD.HI.U32 R7, R2, R14, RZ ;  /* 0x0000000e02077227 */ /* 0x000fe200078e00ff */
[----:B------:R-:W-:Y:S01]  /*3190*/  IABS R54, R59 ;  /* 0x0000003b00367213 */ /* 0x000fe20000000000 */
[----:B------:R-:W-:Y:S01]  /*31a0*/  STL [R1+0x105c], R252 ;  /* 0x00105cfc01007387 */ /* 0x000fe20000100800 */
[----:B------:R-:W-:Y:S01]  /*31b0*/  LOP3.LUT R60, R5, 0x190, RZ, 0xfc, !PT ;  /* 0x00000190053c7812 */ /* 0x000fe200078efcff */
[----:B------:R-:W-:Y:S01]  /*31c0*/  IMAD R12, R3, R8, R13 ;  /* 0x00000008030c7224 */ /* 0x000fe200078e020d */
[----:B------:R-:W-:Y:S01]  /*31d0*/  LOP3.LUT R62, R5, 0x18a, RZ, 0xfc, !PT ;  /* 0x0000018a053e7812 */ /* 0x000fe200078efcff */
[----:B------:R-:W-:Y:S01]  /*31e0*/  IMAD.MOV R13, RZ, RZ, -R7 ;  /* 0x000000ffff0d7224 */ /* 0x000fe200078e0a07 */
[----:B------:R-:W-:Y:S01]  /*31f0*/  IABS R56, R60 ;  /* 0x0000003c00387213 */ /* 0x000fe20000000000 */
[--C-:B------:R-:W-:Y:S01]  /*3200*/  @!P5 IMAD.IADD R10, R10, 0x1, -R3.reuse ;  /* 0x000000010a0ad824 */ /* 0x100fe200078e0a03 */
[C---:B------:R-:W-:Y:S01]  /*3210*/  ISETP.GT.U32.AND P5, PT, R3.reuse, R12, PT ;  /* 0x0000000c0300720c */ /* 0x040fe20003fa4070 */
        /* <DEDUP_REMOVED lines=8> */
[----:B------:R-:W-:Y:S01]  /*32a0*/  IMAD.HI.U32 R7, R2, R16, RZ ;  /* 0x0000001002077227 */ /* 0x000fe200078e00ff */
[----:B------:R-:W-:-:S02]  /*32b0*/  LOP3.LUT R63, R5, 0x186, RZ, 0xfc, !PT ;  /* 0x00000186053f7812 */ /* 0x000fc400078efcff */
[C---:B------:R-:W-:Y:S01]  /*32c0*/  LOP3.LUT R64, R5.reuse, 0x184, RZ, 0xfc, !PT ;  /* 0x0000018405407812 */ /* 0x040fe200078efcff */
[----:B------:R-:W-:Y:S01]  /*32d0*/  IMAD.MOV R8, RZ, RZ, -R8 ;  /* 0x000000ffff087224 */ /* 0x000fe200078e0a08 */
[----:B------:R-:W-:Y:S01]  /*32e0*/  LOP3.LUT R65, R5, 0x182, RZ, 0xfc, !PT ;  /* 0x0000018205417812 */ /* 0x000fe200078efcff */
[----:B------:R-:W-:Y:S01]  /*32f0*/  @!P5 IMAD.IADD R12, R12, 0x1, -R3 ;  /* 0x000000010c0cd824 */ /* 0x000fe200078e0a03 */
[C---:B------:R-:W-:Y:S01]  /*3300*/  ISETP.GT.U32.AND P5, PT, R3.reuse, R11, PT ;  /* 0x0000000b0300720c */ /* 0x040fe20003fa4070 */
[----:B------:R-:W-:Y:S01]  /*3310*/  IMAD R14, R3, R8, R15 ;  /* 0x00000008030e7224 */ /* 0x000fe200078e020f */
[----:B------:R-:W-:Y:S01]  /*3320*/  LOP3.LUT R66, R5, 0x180, RZ, 0xfc, !PT ;  /* 0x0000018005427812 */ /* 0x000fe200078efcff */
[----:B------:R-:W-:Y:S01]  /*3330*/  @!P6 IMAD.IADD R13, R13, 0x1, -R3 ;  /* 0x000000010d0de824 */ /* 0x000fe200078e0a03 */
[C---:B------:R-:W-:Y:S01]  /*3340*/  LOP3.LUT R67, R5.reuse, 0x17c, RZ, 0xfc, !PT ;  /* 0x0000017c05437812 */ /* 0x040fe200078efcff */
[----:B------:R-:W-:Y:S01]  /*3350*/  IMAD.MOV R7, RZ, RZ, -R7 ;  /* 0x000000ffff077224 */ /* 0x000fe200078e0a07 */
[----:B------:R-:W-:Y:S01]  /*3360*/  LOP3.LUT R68, R5, 0x17a, RZ, 0xfc, !PT ;  /* 0x0000017a05447812 */ /* 0x000fe200078efcff */
[----:B------:R-:W-:Y:S01]  /*3370*/  IMAD.MOV.U32 R8, RZ, RZ, R17 ;  /* 0x000000ffff087224 */ /* 0x000fe200078e0011 */
[C---:B------:R-:W-:Y:S01]  /*3380*/  ISETP.GT.U32.AND P6, PT, R3.reuse, R13, PT ;  /* 0x0000000d0300720c */ /* 0x040fe20003fc4070 */
[----:B------:R-:W-:Y:S01]  /*3390*/  IMAD R15, R3, R7, R16 ;  /* 0x00000007030f7224 */ /* 0x000fe200078e0210 */
[----:B------:R-:W-:Y:S01]  /*33a0*/  IABS R17, R23 ;  /* 0x0000001700117213 */ /* 0x000fe20000000000 */
[----:B------:R-:W-:Y:S01]  /*33b0*/  IMAD.HI.U32 R7, R2, R8, RZ ;  /* 0x0000000802077227 */ /* 0x000fe200078e00ff */
[----:B------:R-:W-:-:S02]  /*33c0*/  LOP3.LUT R70, R5, 0x176, RZ, 0xfc, !PT ;  /* 0x0000017605467812 */ /* 0x000fc400078efcff */
[C---:B------:R-:W-:Y:S01]  /*33d0*/  LOP3.LUT R73, R5.reuse, 0x174, RZ, 0xfc, !PT ;  /* 0x0000017405497812 */ /* 0x040fe200078efcff */
[----:B------:R-:W-:Y:S01]  /*33e0*/  IMAD.MOV R16, RZ, RZ, -R7 ;  /* 0x000000ffff107224 */ /* 0x000fe200078e0a07 */
[----:B------:R-:W-:Y:S01]  /*33f0*/  LOP3.LUT R76, R5, 0x172, RZ, 0xfc, !PT ;  /* 0x00000172054c7812 */ /* 0x000fe200078efcff */
[----:B------:R-:W-:Y:S01]  /*3400*/  @!P5 IMAD.IADD R11, R11, 0x1, -R3 ;  /* 0x000000010b0bd824 */ /* 0x000fe200078e0a03 */
[----:B------:R-:W-:Y:S01]  /*3410*/  ISETP.GT.U32.AND P5, PT, R3, R14, PT ;  /* 0x0000000e0300720c */ /* 0x000fe20003fa4070 */
[----:B------:R-:W-:Y:S01]  /*3420*/  IMAD.HI.U32 R7, R2, R17, RZ ;  /* 0x0000001102077227 */ /* 0x000fe200078e00ff */
[----:B------:R-:W-:Y:S02]  /*3430*/  IABS R69, R73 ;  /* 0x0000004900457213 */ /* 0x000fe40000000000 */
[----:B------:R-:W-:Y:S01]  /*3440*/  LOP3.LUT R77, R5, 0x170, RZ, 0xfc, !PT ;  /* 0x00000170054d7812 */ /* 0x000fe200078efcff */
[----:B------:R-:W-:Y:S01]  /*3450*/  @!P1 IMAD.MOV R10, RZ, RZ, -R10 ;  /* 0x000000ffff0a9224 */ /* 0x000fe200078e0a0a */
[C---:B------:R-:W-:Y:S01]  /*3460*/  ISETP.GT.U32.AND P1, PT, R3.reuse, R12, PT ;  /* 0x0000000c0300720c */ /* 0x040fe20003f24070 */
[----:B------:R-:W-:Y:S01]  /*3470*/  IMAD R16, R3, R16, R8 ;  /* 0x0000001003107224 */ /* 0x000fe200078e0208 */
[----:B------:R-:W-:Y:S01]  /*3480*/  IABS R71, R77 ;  /* 0x0000004d00477213 */ /* 0x000fe20000000000 */
[----:B------:R-:W-:Y:S01]  /*3490*/  IMAD.MOV R8, RZ, RZ, -R7 ;  /* 0x000000ffff087224 */ /* 0x000fe200078e0a07 */
[----:B------:R-:W-:Y:S01]  /*34a0*/  LOP3.LUT R78, R5, 0x16c, RZ, 0xfc, !PT ;  /* 0x0000016c054e7812 */ /* 0x000fe200078efcff */
[----:B------:R-:W-:Y:S01]  /*34b0*/  @!P6 IMAD.IADD R13, R13, 0x1, -R3 ;  /* 0x000000010d0de824 */ /* 0x000fe200078e0a03 */
[C---:B------:R-:W-:Y:S01]  /*34c0*/  ISETP.GT.U32.AND P6, PT, R3.reuse, R16, PT ;  /* 0x000000100300720c */ /* 0x040fe20003fc4070 */
[----:B------:R-:W-:Y:S01]  /*34d0*/  IMAD R17, R3, R8, R17 ;  /* 0x0000000803117224 */ /* 0x000fe200078e0211 */
[C---:B------:R-:W-:Y:S01]  /*34e0*/  LOP3.LUT R79, R5.reuse, 0x16a, RZ, 0xfc, !PT ;  /* 0x0000016a054f7812 */ /* 0x040fe200078efcff */
[--C-:B------:R-:W-:Y:S01]  /*34f0*/  @!P5 IMAD.IADD R14, R14, 0x1, -R3.reuse ;  /* 0x000000010e0ed824 */ /* 0x100fe200078e0a03 */
[----:B------:R-:W-:Y:S01]  /*3500*/  LOP3.LUT R80, R5, 0x168, RZ, 0xfc, !PT ;  /* 0x0000016805507812 */ /* 0x000fe200078efcff */
[----:B------:R-:W-:Y:S01]  /*3510*/  IMAD.HI.U32 R8, R2, R19, RZ ;  /* 0x0000001302087227 */ /* 0x000fe200078e00ff */
[C---:B------:R-:W-:Y:S01]  /*3520*/  ISETP.GT.U32.AND P5, PT, R3.reuse, R17, PT ;  /* 0x000000110300720c */ /* 0x040fe20003fa4070 */
[----:B------:R-:W-:Y:S01]  /*3530*/  STL [R1+0x1064], R10 ;  /* 0x0010640a01007387 */ /* 0x000fe20000100800 */
[----:B------:R-:W-:Y:S01]  /*3540*/  IABS R74, R79 ;  /* 0x0000004f004a7213 */ /* 0x000fe20000000000 */
[----:B------:R-:W-:Y:S01]  /*3550*/  @!P1 IMAD.IADD R12, R12, 0x1, -R3 ;  /* 0x000000010c0c9824 */ /* 0x000fe200078e0a03 */
[----:B------:R-:W-:Y:S01]  /*3560*/  ISETP.GT.U32.AND P1, PT, R3, R15, PT ;  /* 0x0000000f0300720c */ /* 0x000fe20003f24070 */
[----:B------:R-:W-:Y:S01]  /*3570*/  IMAD.HI.U32 R7, R2, R18, RZ ;  /* 0x0000001202077227 */ /* 0x000fe200078e00ff */
[----:B------:R-:W-:-:S02]  /*3580*/  IABS R75, R80 ;  /* 0x00000050004b7213 */ /* 0x000fc40000000000 */
[----:B------:R-:W-:Y:S01]  /*3590*/  LOP3.LUT R81, R5, 0x164, RZ, 0xfc, !PT ;  /* 0x0000016405517812 */ /* 0x000fe200078efcff */
[--C-:B------:R-:W-:Y:S01]  /*35a0*/  @!P6 IMAD.IADD R16, R16, 0x1, -R3.reuse ;  /* 0x000000011010e824 */ /* 0x100fe200078e0a03 */
[----:B------:R-:W-:Y:S01]  /*35b0*/  ISETP.GT.U32.AND P6, PT, R3, R14, PT ;  /* 0x0000000e0300720c */ /* 0x000fe20003fc4070 */
[----:B------:R-:W-:Y:S01]  /*35c0*/  IMAD.MOV R8, RZ, RZ, -R8 ;  /* 0x000000ffff087224 */ /* 0x000fe200078e0a08 */
[----:B------:R-:W-:Y:S01]  /*35d0*/  LOP3.LUT R87, R5, 0x15a, RZ, 0xfc, !PT ;  /* 0x0000015a05577812 */ /* 0x000fe200078efcff */
[----:B------:R-:W-:Y:S01]  /*35e0*/  @!P5 IMAD.IADD R17, R17, 0x1, -R3 ;  /* 0x000000011111d824 */ /* 0x000fe200078e0a03 */
[----:B------:R-:W-:Y:S01]  /*35f0*/  ISETP.GT.U32.AND P5, PT, R3, R16, PT ;  /* 0x000000100300720c */ /* 0x000fe20003fa4070 */
[----:B------:R-:W-:Y:S01]  /*3600*/  IMAD.MOV R7, RZ, RZ, -R7 ;  /* 0x000000ffff077224 */ /* 0x000fe200078e0a07 */
[----:B------:R-:W-:Y:S01]  /*3610*/  LOP3.LUT R88, R5, 0x158, RZ, 0xfc, !PT ;  /* 0x0000015805587812 */ /* 0x000fe200078efcff */
[----:B------:R-:W-:Y:S01]  /*3620*/  @!P1 IMAD.IADD R15, R15, 0x1, -R3 ;  /* 0x000000010f0f9824 */ /* 0x000fe200078e0a03 */
[----:B------:R-:W-:Y:S01]  /*3630*/  ISETP.GE.AND P1, PT, R21, RZ, PT ;  /* 0x000000ff1500720c */ /* 0x000fe20003f26270 */
[C---:B------:R-:W-:Y:S01]  /*3640*/  IMAD R19, R3.reuse, R8, R19 ;  /* 0x0000000803137224 */ /* 0x040fe200078e0213 */
[----:B------:R-:W-:Y:S01]  /*3650*/  IABS R21, R27 ;  /* 0x0000001b00157213 */ /* 0x000fe20000000000 */
[----:B------:R-:W-:Y:S01]  /*3660*/  @!P4 IMAD.MOV R12, RZ, RZ, -R12 ;  /* 0x000000ffff0cc224 */ /* 0x000fe200078e0a0c */
[C---:B------:R-:W-:Y:S01]  /*3670*/  ISETP.GT.U32.AND P4, PT, R3.reuse, R17, PT ;  /* 0x000000110300720c */ /* 0x040fe20003f84070 */
[----:B------:R-:W-:Y:S01]  /*3680*/  IMAD R18, R3, R7, R18 ;  /* 0x0000000703127224 */ /* 0x000fe200078e0212 */
[----:B------:R-:W-:Y:S01]  /*3690*/  IABS R82, R87 ;  /* 0x0000005700527213 */ /* 0x000fe20000000000 */
[----:B------:R-:W-:Y:S01]  /*36a0*/  IMAD.HI.U32 R7, R2, R20, RZ ;  /* 0x0000001402077227 */ /* 0x000fe200078e00ff */
[----:B------:R-:W-:-:S02]  /*36b0*/  IABS R84, R88 ;  /* 0x0000005800547213 */ /* 0x000fc40000000000 */
[----:B------:R-:W-:Y:S01]  /*36c0*/  LOP3.LUT R89, R5, 0x156, RZ, 0xfc, !PT ;  /* 0x0000015605597812 */ /* 0x000fe200078efcff */
[----:B------:R-:W-:Y:S01]  /*36d0*/  @!P3 IMAD.MOV R11, RZ, RZ, -R11 ;  /* 0x000000ffff0bb224 */ /* 0x000fe200078e0a0b */
[C---:B------:R-:W-:Y:S01]  /*36e0*/  ISETP.GT.U32.AND P3, PT, R3.reuse, R15, PT ;  /* 0x0000000f0300720c */ /* 0x040fe20003f64070 */
[----:B------:R-:W-:Y:S01]  /*36f0*/  @!P6 IMAD.IADD R14, R14, 0x1, -R3 ;  /* 0x000000010e0ee824 */ /* 0x000fe200078e0a03 */
[C---:B------:R-:W-:Y:S01]  /*3700*/  ISETP.GT.U32.AND P6, PT, R3.reuse, R19, PT ;  /* 0x000000130300720c */ /* 0x040fe20003fc4070 */
[----:B------:R-:W-:Y:S01]  /*3710*/  IMAD.MOV R7, RZ, RZ, -R7 ;  /* 0x000000ffff077224 */ /* 0x000fe200078e0a07 */
[----:B------:R-:W-:Y:S01]  /*3720*/  IABS R85, R89 ;  /* 0x0000005900557213 */ /* 0x000fe20000000000 */
[----:B------:R-:W-:Y:S01]  /*3730*/  @!P2 IMAD.MOV R13, RZ, RZ, -R13 ;  /* 0x000000ffff0da224 */ /* 0x000fe200078e0a0d */
[C---:B------:R-:W-:Y:S01]  /*3740*/  ISETP.GT.U32.AND P2, PT, R3.reuse, R18, PT ;  /* 0x000000120300720c */ /* 0x040fe20003f44070 */
[----:B------:R-:W-:Y:S01]  /*3750*/  IMAD R20, R3, R7, R20 ;  /* 0x0000000703147224 */ /* 0x000fe200078e0214 */
[C---:B------:R-:W-:Y:S01]  /*3760*/  LOP3.LUT R90, R5.reuse, 0x154, RZ, 0xfc, !PT ;  /* 0x00000154055a7812 */ /* 0x040fe200078efcff */
[--C-:B------:R-:W-:Y:S01]  /*3770*/  @!P5 IMAD.IADD R16, R16, 0x1, -R3.reuse ;  /* 0x000000011010d824 */ /* 0x100fe200078e0a03 */
[----:B------:R-:W-:Y:S01]  /*3780*/  LOP3.LUT R91, R5, 0x152, RZ, 0xfc, !PT ;  /* 0x00000152055b7812 */ /* 0x000fe200078efcff */
[--C-:B------:R-:W-:Y:S01]  /*3790*/  @!P4 IMAD.IADD R17, R17, 0x1, -R3.reuse ;  /* 0x000000011111c824 */ /* 0x100fe200078e0a03 */
[----:B------:R-:W-:Y:S01]  /*37a0*/  ISETP.GT.U32.AND P5, PT, R3, R20, PT ;  /* 0x000000140300720c */ /* 0x000fe20003fa4070 */
[----:B------:R-:W-:Y:S01]  /*37b0*/  IMAD.HI.U32 R7, R2, R21, RZ ;  /* 0x0000001502077227 */ /* 0x000fe200078e00ff */
[----:B------:R-:W-:Y:S01]  /*37c0*/  ISETP.GE.AND P4, PT, R23, RZ, PT ;  /* 0x000000ff1700720c */ /* 0x000fe20003f86270 */
[----:B------:R-:W-:Y:S01]  /*37d0*/  STL [R1+0x1068], R11 ;  /* 0x0010680b01007387 */ /* 0x000fe20000100800 */
[----:B------:R-:W-:Y:S01]  /*37e0*/  LOP3.LUT R23, R5, 0x1d0, RZ, 0xfc, !PT ;  /* 0x000001d005177812 */ /* 0x000fe200078efcff */
[--C-:B------:R-:W-:Y:S01]  /*37f0*/  @!P3 IMAD.IADD R15, R15, 0x1, -R3.reuse ;  /* 0x000000010f0fb824 */ /* 0x100fe200078e0a03 */
[----:B------:R-:W-:Y:S01]  /*3800*/  ISETP.GE.AND P3, PT, R22, RZ, PT ;  /* 0x000000ff1600720c */ /* 0x000fe20003f66270 */
[----:B------:R-:W-:Y:S01]  /*3810*/  @!P6 IMAD.IADD R19, R19, 0x1, -R3 ;  /* 0x000000011313e824 */ /* 0x000fe200078e0a03 */
[----:B------:R-:W-:Y:S01]  /*3820*/  IABS R22, R23 ;  /* 0x0000001700167213 */ /* 0x000fe20000000000 */
[----:B------:R-:W-:Y:S01]  /*3830*/  IMAD.MOV R8, RZ, RZ, -R7 ;  /* 0x000000ffff087224 */ /* 0x000fe200078e0a07 */
[----:B------:R-:W-:Y:S01]  /*3840*/  ISETP.GE.AND P6, PT, R25, RZ, PT ;  /* 0x000000ff1900720c */ /* 0x000fe20003fc6270 */
[----:B------:R-:W-:Y:S01]  /*3850*/  @!P0 IMAD.MOV R15, RZ, RZ, -R15 ;  /* 0x000000ffff0f8224 */ /* 0x000fe200078e0a0f */
[C---:B------:R-:W-:Y:S01]  /*3860*/  ISETP.GT.U32.AND P0, PT, R3.reuse, R19, PT ;  /* 0x000000130300720c */ /* 0x040fe20003f04070 */
[----:B------:R-:W-:Y:S01]  /*3870*/  @!P2 IMAD.IADD R18, R18, 0x1, -R3 ;  /* 0x000000011212a824 */ /* 0x000fe200078e0a03 */
[----:B------:R-:W-:Y:S01]  /*3880*/  ISETP.GE.AND P2, PT, R24, RZ, PT ;  /* 0x000000ff1800720c */ /* 0x000fe20003f46270 */
[----:B------:R-:W-:Y:S01]  /*3890*/  IMAD R21, R3, R8, R21 ;  /* 0x0000000803157224 */ /* 0x000fe200078e0215 */
[----:B------:R-:W-:Y:S01]  /*38a0*/  IABS R86, R90 ;  /* 0x0000005a00567213 */ /* 0x000fe20000000000 */
[----:B------:R-:W-:Y:S01]  /*38b0*/  IMAD.HI.U32 R7, R2, R22, RZ ;  /* 0x0000001602077227 */ /* 0x000fe200078e00ff */
[C---:B------:R-:W-:Y:S01]  /*38c0*/  LOP3.LUT R92, R5.reuse, 0x150, RZ, 0xfc, !PT ;  /* 0x00000150055c7812 */ /* 0x040fe200078efcff */
[----:B------:R-:W-:Y:S01]  /*38d0*/  STL [R1+0x1070], R12 ;  /* 0x0010700c01007387 */ /* 0x000fe20000100800 */
[----:B------:R-:W-:Y:S01]  /*38e0*/  LOP3.LUT R93, R5, 0x14a, RZ, 0xfc, !PT ;  /* 0x0000014a055d7812 */ /* 0x000fe200078efcff */
[----:B------:R-:W-:Y:S01]  /*38f0*/  @!P5 IMAD.IADD R20, R20, 0x1, -R3 ;  /* 0x000000011414d824 */ /* 0x000fe200078e0a03 */
[C---:B------:R-:W-:Y:S01]  /*3900*/  ISETP.GT.U32.AND P5, PT, R3.reuse, R18, PT ;  /* 0x000000120300720c */ /* 0x040fe20003fa4070 */
[----:B------:R-:W-:Y:S01]  /*3910*/  @!P4 IMAD.MOV R17, RZ, RZ, -R17 ;  /* 0x000000ffff11c224 */ /* 0x000fe200078e0a11 */
[----:B------:R-:W-:Y:S01]  /*3920*/  ISETP.GT.U32.AND P4, PT, R3, R21, PT ;  /* 0x000000150300720c */ /* 0x000fe20003f84070 */
[----:B------:R-:W-:Y:S01]  /*3930*/  IMAD.MOV R7, RZ, RZ, -R7 ;  /* 0x000000ffff077224 */ /* 0x000fe200078e0a07 */
[----:B------:R-:W-:Y:S01]  /*3940*/  LOP3.LUT R94, R5, 0x148, RZ, 0xfc, !PT ;  /* 0x00000148055e7812 */ /* 0x000fe200078efcff */
[----:B------:R-:W-:Y:S01]  /*3950*/  @!P0 IMAD.IADD R19, R19, 0x1, -R3 ;  /* 0x0000000113138824 */ /* 0x000fe200078e0a03 */
[----:B------:R-:W-:Y:S01]  /*3960*/  LOP3.LUT R95, R5, 0x146, RZ, 0xfc, !PT ;  /* 0x00000146055f7812 */ /* 0x000fe200078efcff */
[----:B------:R-:W-:Y:S01]  /*3970*/  IMAD R22, R3, R7, R22 ;  /* 0x0000000703167224 */ /* 0x000fe200078e0216 */
[----:B------:R-:W-:Y:S01]  /*3980*/  LOP3.LUT R7, R5, 0x1cc, RZ, 0xfc, !PT ;  /* 0x000001cc05077812 */ /* 0x000fe200078efcff */
[----:B------:R-:W-:Y:S01]  /*3990*/  @!P1 IMAD.MOV R14, RZ, RZ, -R14 ;  /* 0x000000ffff0e9224 */ /* 0x000fe200078e0a0e */
[C---:B------:R-:W-:Y:S01]  /*39a0*/  ISETP.GT.U32.AND P1, PT, R3.reuse, R20, PT ;  /* 0x000000140300720c */ /* 0x040fe20003f24070 */
[----:B------:R-:W-:Y:S01]  /*39b0*/  @!P6 IMAD.MOV R19, RZ, RZ, -R19 ;  /* 0x000000ffff13e224 */ /* 0x000fe200078e0a13 */
[----:B------:R-:W-:Y:S01]  /*39c0*/  ISETP.GT.U32.AND P6, PT, R3, R22, PT ;  /* 0x000000160300720c */ /* 0x000fe20003fc4070 */
[--C-:B------:R-:W-:Y:S01]  /*39d0*/  @!P5 IMAD.IADD R18, R18, 0x1, -R3.reuse ;  /* 0x000000011212d824 */ /* 0x100fe200078e0a03 */
[----:B------:R-:W-:Y:S01]  /*39e0*/  ISETP.GE.AND P5, PT, R27, RZ, PT ;  /* 0x000000ff1b00720c */ /* 0x000fe20003fa6270 */
[--C-:B------:R-:W-:Y:S01]  /*39f0*/  @!P4 IMAD.IADD R21, R21, 0x1, -R3.reuse ;  /* 0x000000011515c824 */ /* 0x100fe200078e0a03 */
[----:B------:R-:W-:Y:S01]  /*3a00*/  ISETP.GE.AND P4, PT, R7, RZ, PT ;  /* 0x000000ff0700720c */ /* 0x000fe20003f86270 */
[----:B------:R-:W-:Y:S01]  /*3a10*/  @!P3 IMAD.MOV R16, RZ, RZ, -R16 ;  /* 0x000000ffff10b224 */ /* 0x000fe200078e0a10 */
[----:B------:R-:W-:Y:S01]  /*3a20*/  ISETP.GE.AND P3, PT, R26, RZ, PT ;  /* 0x000000ff1a00720c */ /* 0x000fe20003f66270 */
[----:B------:R-:W-:Y:S01]  /*3a30*/  VIADD R8, R6, 0x1ce ;  /* 0x000001ce06087836 */ /* 0x000fe20000000000 */
[----:B------:R-:W-:Y:S01]  /*3a40*/  IABS R26, R7 ;  /* 0x00000007001a7213 */ /* 0x000fe20000000000 */
[----:B------:R-:W-:Y:S01]  /*3a50*/  @!P2 IMAD.MOV R18, RZ, RZ, -R18 ;  /* 0x000000ffff12a224 */ /* 0x000fe200078e0a12 */
[----:B------:R-:W-:Y:S01]  /*3a60*/  ISETP.GT.U32.AND P2, PT, R3, R21, PT ;  /* 0x000000150300720c */ /* 0x000fe20003f44070 */
[--C-:B------:R-:W-:Y:S01]  /*3a70*/  @!P1 IMAD.IADD R20, R20, 0x1, -R3.reuse ;  /* 0x0000000114149824 */ /* 0x100fe200078e0a03 */
[----:B------:R-:W-:Y:S01]  /*3a80*/  IABS R24, R8 ;  /* 0x0000000800187213 */ /* 0x000fe20000000000 */
[----:B------:R-:W-:Y:S01]  /*3a90*/  @!P6 IMAD.IADD R22, R22, 0x1, -R3 ;  /* 0x000000011616e824 */ /* 0x000fe200078e0a03 */
[----:B------:R-:W-:Y:S01]  /*3aa0*/  ISETP.GE.AND P0, PT, R8, RZ, PT ;  /* 0x000000ff0800720c */ /* 0x000fe20003f06270 */
[----:B------:R-:W-:Y:S01]  /*3ab0*/  STL [R1+0x1074], R13 ;  /* 0x0010740d01007387 */ /* 0x000fe20000100800 */
[----:B------:R-:W-:Y:S01]  /*3ac0*/  LOP3.LUT R8, R5, 0x1ca, RZ, 0xfc, !PT ;  /* 0x000001ca05087812 */ /* 0x000fe200078efcff */
[----:B------:R-:W-:Y:S01]  /*3ad0*/  IMAD.HI.U32 R7, R2, R24, RZ ;  /* 0x0000001802077227 */ /* 0x000fe200078e00ff */
[----:B------:R-:W-:Y:S01]  /*3ae0*/  ISETP.GE.AND P1, PT, R23, RZ, PT ;  /* 0x000000ff1700720c */ /* 0x000fe20003f26270 */
[----:B------:R-:W-:Y:S01]  /*3af0*/  STL [R1+0x1078], R14 ;  /* 0x0010780e01007387 */ /* 0x000fe20000100800 */
[----:B------:R-:W-:Y:S01]  /*3b00*/  LOP3.LUT R23, R5, 0x1c8, RZ, 0xfc, !PT ;  /* 0x000001c805177812 */ /* 0x000fe200078efcff */
[----:B------:R-:W-:Y:S01]  /*3b10*/  @!P3 IMAD.MOV R20, RZ, RZ, -R20 ;  /* 0x000000ffff14b224 */ /* 0x000fe200078e0a14 */
[----:B------:R-:W-:Y:S01]  /*3b20*/  ISETP.GE.AND P3, PT, R8, RZ, PT ;  /* 0x000000ff0800720c */ /* 0x000fe20003f66270 */
[----:B------:R-:W-:Y:S01]  /*3b30*/  IMAD.MOV R25, RZ, RZ, -R7 ;  /* 0x000000ffff197224 */ /* 0x000fe200078e0a07 */
[----:B------:R-:W-:Y:S01]  /*3b40*/  IABS R27, R8 ;  /* 0x00000008001b7213 */ /* 0x000fe20000000000 */
[----:B------:R-:W-:Y:S01]  /*3b50*/  IMAD.HI.U32 R8, R2, R26, RZ ;  /* 0x0000001a02087227 */ /* 0x000fe200078e00ff */
[----:B------:R-:W-:Y:S01]  /*3b60*/  ISETP.GT.U32.AND P6, PT, R3, R22, PT ;  /* 0x000000160300720c */ /* 0x000fe20003fc4070 */
[----:B------:R0:W-:Y:S01]  /*3b70*/  STL [R1+0x107c], R15 ;  /* 0x00107c0f01007387 */ /* 0x0001e20000100800 */
[----:B------:R-:W-:Y:S01]  /*3b80*/  IABS R29, R23 ;  /* 0x00000017001d7213 */ /* 0x000fe20000000000 */
[----:B------:R-:W-:Y:S01]  /*3b90*/  @!P2 IMAD.IADD R21, R21, 0x1, -R3 ;  /* 0x000000011515a824 */ /* 0x000fe200078e0a03 */
[----:B------:R-:W-:Y:S01]  /*3ba0*/  ISETP.GE.AND P2, PT, R23, RZ, PT ;  /* 0x000000ff1700720c */ /* 0x000fe20003f46270 */
[----:B------:R-:W-:Y:S01]  /*3bb0*/  IMAD R23, R3, R25, R24 ;  /* 0x0000001903177224 */ /* 0x000fe200078e0218 */
[C---:B------:R-:W-:Y:S01]  /*3bc0*/  LOP3.LUT R98, R5.reuse, 0x142, RZ, 0xfc, !PT ;  /* 0x0000014205627812 */ /* 0x040fe200078efcff */
[----:B------:R-:W-:Y:S01]  /*3bd0*/  IMAD.MOV R8, RZ, RZ, -R8 ;  /* 0x000000ffff087224 */ /* 0x000fe200078e0a08 */
[----:B------:R-:W-:Y:S01]  /*3be0*/  LOP3.LUT R99, R5, 0x140, RZ, 0xfc, !PT ;  /* 0x0000014005637812 */ /* 0x000fe200078efcff */
[----:B------:R-:W-:Y:S01]  /*3bf0*/  @!P5 IMAD.MOV R21, RZ, RZ, -R21 ;  /* 0x000000ffff15d224 */ /* 0x000fe200078e0a15 */
[C---:B------:R-:W-:Y:S01]  /*3c00*/  ISETP.GT.U32.AND P5, PT, R3.reuse, R23, PT ;  /* 0x000000170300720c */ /* 0x040fe20003fa4070 */
[----:B------:R-:W-:Y:S01]  /*3c10*/  IMAD R24, R3, R8, R26 ;  /* 0x0000000803187224 */ /* 0x000fe200078e021a */
[----:B------:R-:W-:Y:S01]  /*3c20*/  IABS R96, R99 ;  /* 0x0000006300607213 */ /* 0x000fe20000000000 */
[----:B------:R-:W-:Y:S01]  /*3c30*/  @!P6 IMAD.IADD R22, R22, 0x1, -R3 ;  /* 0x000000011616e824 */ /* 0x000fe200078e0a03 */
[----:B------:R-:W-:Y:S01]  /*3c40*/  LOP3.LUT R106, R5, 0x138, RZ, 0xfc, !PT ;  /* 0x00000138056a7812 */ /* 0x000fe200078efcff */
[C---:B------:R-:W-:Y:S01]  /*3c50*/  IMAD.HI.U32 R7, R2.reuse, R27, RZ ;  /* 0x0000001b02077227 */ /* 0x040fe200078e00ff */
[----:B------:R-:W-:Y:S01]  /*3c60*/  ISETP.GT.U32.AND P6, PT, R3, R24, PT ;  /* 0x000000180300720c */ /* 0x000fe20003fc4070 */
[----:B------:R1:W-:Y:S01]  /*3c70*/  STL [R1+0x1080], R16 ;  /* 0x0010801001007387 */ /* 0x0003e20000100800 */
[C---:B------:R-:W-:Y:S01]  /*3c80*/  LOP3.LUT R104, R5.reuse, 0x13a, RZ, 0xfc, !PT ;  /* 0x0000013a05687812 */ /* 0x040fe200078efcff */
[----:B------:R-:W-:Y:S01]  /*3c90*/  IMAD.MOV R28, RZ, RZ, -R7 ;  /* 0x000000ffff1c7224 */ /* 0x000fe200078e0a07 */
[----:B------:R-:W-:Y:S01]  /*3ca0*/  IABS R101, R106 ;  /* 0x0000006a00657213 */ /* 0x000fe20000000000 */
[----:B------:R-:W-:Y:S01]  /*3cb0*/  IMAD.HI.U32 R7, R2, R29, RZ ;  /* 0x0000001d02077227 */ /* 0x000fe200078e00ff */
[C---:B------:R-:W-:Y:S01]  /*3cc0*/  LOP3.LUT R107, R5.reuse, 0x136, RZ, 0xfc, !PT ;  /* 0x00000136056b7812 */ /* 0x040fe200078efcff */
[----:B------:R-:W-:Y:S01]  /*3cd0*/  STL [R1+0x1084], R17 ;  /* 0x0010841101007387 */ /* 0x000fe20000100800 */
[----:B------:R-:W-:Y:S01]  /*3ce0*/  LOP3.LUT R108, R5, 0x134, RZ, 0xfc, !PT ;  /* 0x00000134056c7812 */ /* 0x000fe200078efcff */
[----:B------:R-:W-:Y:S01]  /*3cf0*/  @!P5 IMAD.IADD R23, R23, 0x1, -R3 ;  /* 0x000000011717d824 */ /* 0x000fe200078e0a03 */
[----:B------:R-:W-:Y:S01]  /*3d00*/  IABS R103, R107 ;  /* 0x0000006b00677213 */ /* 0x000fe20000000000 */
[----:B------:R-:W-:Y:S01]  /*3d10*/  IMAD.MOV R26, RZ, RZ, -R7 ;  /* 0x000000ffff1a7224 */ /* 0x000fe200078e0a07 */
[----:B------:R-:W-:Y:S01]  /*3d20*/  IABS R7, R34 ;  /* 0x0000002200077213 */ /* 0x000fe20000000000 */
[C---:B------:R-:W-:Y:S01]  /*3d30*/  IMAD R25, R3.reuse, R28, R27 ;  /* 0x0000001c03197224 */ /* 0x040fe200078e021b */
[C---:B------:R-:W-:Y:S01]  /*3d40*/  ISETP.GT.U32.AND P5, PT, R3.reuse, R23, PT ;  /* 0x000000170300720c */ /* 0x040fe20003fa4070 */
[----:B------:R-:W-:Y:S01]  /*3d50*/  @!P6 IMAD.IADD R24, R24, 0x1, -R3 ;  /* 0x000000011818e824 */ /* 0x000fe200078e0a03 */
[----:B------:R-:W-:Y:S01]  /*3d60*/  IABS R27, R32 ;  /* 0x00000020001b7213 */ /* 0x000fe20000000000 */
[----:B------:R-:W-:Y:S01]  /*3d70*/  IMAD R26, R3, R26, R29 ;  /* 0x0000001a031a7224 */ /* 0x000fe200078e021d */
[----:B------:R-:W-:Y:S01]  /*3d80*/  LOP3.LUT R109, R5, 0x132, RZ, 0xfc, !PT ;  /* 0x00000132056d7812 */ /* 0x000fe200078efcff */
[----:B------:R-:W-:Y:S01]  /*3d90*/  IMAD.MOV.U32 R29, RZ, RZ, R7 ;  /* 0x000000ffff1d7224 */ /* 0x000fe200078e0007 */
[----:B------:R-:W-:Y:S01]  /*3da0*/  ISETP.GT.U32.AND P6, PT, R3, R24, PT ;  /* 0x000000180300720c */ /* 0x000fe20003fc4070 */
[C---:B------:R-:W-:Y:S01]  /*3db0*/  IMAD.HI.U32 R7, R2.reuse, R27, RZ ;  /* 0x0000001b02077227 */ /* 0x040fe200078e00ff */
[C---:B------:R-:W-:Y:S01]  /*3dc0*/  LOP3.LUT R110, R5.reuse, 0x130, RZ, 0xfc, !PT ;  /* 0x00000130056e7812 */ /* 0x040fe200078efcff */
[----:B------:R-:W-:Y:S01]  /*3dd0*/  STL [R1+0x1088], R18 ;  /* 0x0010881201007387 */ /* 0x000fe20000100800 */
[C---:B------:R-:W-:Y:S01]  /*3de0*/  LOP3.LUT R111, R5.reuse, 0x12c, RZ, 0xfc, !PT ;  /* 0x0000012c056f7812 */ /* 0x040fe200078efcff */
[----:B------:R-:W-:Y:S01]  /*3df0*/  IMAD.MOV R30, RZ, RZ, -R7 ;  /* 0x000000ffff1e7224 */ /* 0x000fe200078e0a07 */
[----:B------:R-:W-:Y:S01]  /*3e00*/  LOP3.LUT R112, R5, 0x12a, RZ, 0xfc, !PT ;  /* 0x0000012a05707812 */ /* 0x000fe200078efcff */
[----:B------:R-:W-:Y:S01]  /*3e10*/  @!P5 IMAD.IADD R23, R23, 0x1, -R3 ;  /* 0x000000011717d824 */ /* 0x000fe200078e0a03 */
[C---:B------:R-:W-:Y:S01]  /*3e20*/  ISETP.GT.U32.AND P5, PT, R3.reuse, R26, PT ;  /* 0x0000001a0300720c */ /* 0x040fe20003fa4070 */
[----:B------:R-:W-:Y:S01]  /*3e30*/  IMAD R27, R3, R30, R27 ;  /* 0x0000001e031b7224 */ /* 0x000fe200078e021b */
[C---:B------:R-:W-:Y:S01]  /*3e40*/  LOP3.LUT R113, R5.reuse, 0x128, RZ, 0xfc, !PT ;  /* 0x0000012805717812 */ /* 0x040fe200078efcff */
[C---:B------:R-:W-:Y:S01]  /*3e50*/  IMAD.HI.U32 R8, R2.reuse, R29, RZ ;  /* 0x0000001d02087227 */ /* 0x040fe200078e00ff */
[C---:B------:R-:W-:Y:S01]  /*3e60*/  LOP3.LUT R120, R5.reuse, 0x11c, RZ, 0xfc, !PT ;  /* 0x0000011c05787812 */ /* 0x040fe200078efcff */
[----:B------:R-:W-:Y:S01]  /*3e70*/  STL [R1+0x108c], R19 ;  /* 0x00108c1301007387 */ /* 0x000fe20000100800 */
[----:B------:R-:W-:Y:S01]  /*3e80*/  LOP3.LUT R121, R5, 0x11a, RZ, 0xfc, !PT ;  /* 0x0000011a05797812 */ /* 0x000fe200078efcff */
[----:B------:R-:W-:Y:S01]  /*3e90*/  @!P1 IMAD.MOV R22, RZ, RZ, -R22 ;  /* 0x000000ffff169224 */ /* 0x000fe200078e0a16 */
[----:B------:R-:W-:Y:S01]  /*3ea0*/  ISETP.GT.U32.AND P1, PT, R3, R25, PT ;  /* 0x000000190300720c */ /* 0x000fe20003f24070 */
[----:B------:R-:W-:Y:S01]  /*3eb0*/  IMAD.HI.U32 R28, R2, R31, RZ ;  /* 0x0000001f021c7227 */ /* 0x000fe200078e00ff */
[----:B------:R-:W-:Y:S01]  /*3ec0*/  IABS R115, R120 ;  /* 0x0000007800737213 */ /* 0x000fe20000000000 */
[----:B------:R-:W-:Y:S01]  /*3ed0*/  STL [R1+0x1090], R20 ;  /* 0x0010901401007387 */ /* 0x000fe20000100800 */
[----:B------:R-:W-:Y:S01]  /*3ee0*/  LOP3.LUT R122, R5, 0x118, RZ, 0xfc, !PT ;  /* 0x00000118057a7812 */ /* 0x000fe200078efcff */
[----:B------:R-:W-:Y:S01]  /*3ef0*/  @!P6 IMAD.IADD R24, R24, 0x1, -R3 ;  /* 0x000000011818e824 */ /* 0x000fe200078e0a03 */
[----:B------:R-:W-:Y:S01]  /*3f00*/  ISETP.GT.U32.AND P6, PT, R3, R27, PT ;  /* 0x0000001b0300720c */ /* 0x000fe20003fc4070 */
[----:B------:R-:W-:Y:S01]  /*3f10*/  IMAD.MOV R8, RZ, RZ, -R8 ;  /* 0x000000ffff087224 */ /* 0x000fe200078e0a08 */
[C---:B------:R-:W-:Y:S01]  /*3f20*/  LOP3.LUT R123, R5.reuse, 0x116, RZ, 0xfc, !PT ;  /* 0x00000116057b7812 */ /* 0x040fe200078efcff */
[----:B------:R-:W-:Y:S01]  /*3f30*/  IMAD.MOV R30, RZ, RZ, -R28 ;  /* 0x000000ffff1e7224 */ /* 0x000fe200078e0a1c */
[----:B------:R-:W-:Y:S01]  /*3f40*/  LOP3.LUT R124, R5, 0x114, RZ, 0xfc, !PT ;  /* 0x00000114057c7812 */ /* 0x000fe200078efcff */
[----:B------:R-:W-:Y:S01]  /*3f50*/  IMAD R28, R3, R8, R29 ;  /* 0x00000008031c7224 */ /* 0x000fe200078e021d */
[----:B------:R-:W-:Y:S01]  /*3f60*/  IABS R8, R36 ;  /* 0x0000002400087213 */ /* 0x000fe20000000000 */
[----:B------:R-:W-:Y:S01]  /*3f70*/  VIADD R7, R6, 0x1be ;  /* 0x000001be06077836 */ /* 0x000fe20000000000 */
[----:B------:R-:W-:Y:S01]  /*3f80*/  LOP3.LUT R126, R5, 0x112, RZ, 0xfc, !PT ;  /* 0x00000112057e7812 */ /* 0x000fe200078efcff */
[----:B------:R-:W-:Y:S01]  /*3f90*/  @!P5 IMAD.IADD R26, R26, 0x1, -R3 ;  /* 0x000000011a1ad824 */ /* 0x000fe200078e0a03 */
[----:B------:R-:W-:Y:S01]  /*3fa0*/  IABS R117, R124 ;  /* 0x0000007c00757213 */ /* 0x000fe20000000000 */
[C---:B------:R-:W-:Y:S01]  /*3fb0*/  IMAD R29, R3.reuse, R30, R31 ;  /* 0x0000001e031d7224 */ /* 0x040fe200078e021f */
[----:B------:R-:W-:Y:S01]  /*3fc0*/  IABS R31, R7 ;  /* 0x00000007001f7213 */ /* 0x000fe20000000000 */
[----:B------:R-:W-:Y:S01]  /*3fd0*/  @!P4 IMAD.MOV R24, RZ, RZ, -R24 ;  /* 0x000000ffff18c224 */ /* 0x000fe200078e0a18 */
[C---:B------:R-:W-:Y:S01]  /*3fe0*/  ISETP.GT.U32.AND P4, PT, R3.reuse, R28, PT ;  /* 0x0000001c0300720c */ /* 0x040fe20003f84070 */
[----:B------:R-:W-:Y:S01]  /*3ff0*/  IMAD.MOV.U32 R30, RZ, RZ, R8 ;  /* 0x000000ffff1e7224 */ /* 0x000fe200078e0008 */
[----:B------:R-:W-:Y:S01]  /*4000*/  ISETP.GT.U32.AND P5, PT, R3, R26, PT ;  /* 0x0000001a0300720c */ /* 0x000fe20003fa4070 */
[----:B------:R-:W-:Y:S01]  /*4010*/  @!P1 IMAD.IADD R25, R25, 0x1, -R3 ;  /* 0x0000000119199824 */ /* 0x000fe200078e0a03 */
[----:B------:R-:W-:Y:S01]  /*4020*/  IABS R118, R126 ;  /* 0x0000007e00767213 */ /* 0x000fe20000000000 */
[----:B------:R-:W-:Y:S01]  /*4030*/  @!P0 IMAD.MOV R23, RZ, RZ, -R23 ;  /* 0x000000ffff178224 */ /* 0x000fe200078e0a17 */
[----:B------:R-:W-:Y:S01]  /*4040*/  ISETP.GE.AND P0, PT, R7, RZ, PT ;  /* 0x000000ff0700720c */ /* 0x000fe20003f06270 */
[----:B------:R-:W-:Y:S01]  /*4050*/  @!P6 IMAD.IADD R27, R27, 0x1, -R3 ;  /* 0x000000011b1be824 */ /* 0x000fe200078e0a03 */
[----:B------:R-:W-:Y:S01]  /*4060*/  ISETP.GT.U32.AND P1, PT, R3, R25, PT ;  /* 0x000000190300720c */ /* 0x000fe20003f24070 */
[----:B------:R-:W-:Y:S01]  /*4070*/  IMAD.HI.U32 R7, R2, R30, RZ ;  /* 0x0000001e02077227 */ /* 0x000fe200078e00ff */
[----:B------:R-:W-:Y:S01]  /*4080*/  LOP3.LUT R127, R5, 0x110, RZ, 0xfc, !PT ;  /* 0x00000110057f7812 */ /* 0x000fe200078efcff */
[----:B------:R2:W-:Y:S01]  /*4090*/  STL [R1+0x1094], R21 ;  /* 0x0010941501007387 */ /* 0x0005e20000100800 */
[----:B------:R-:W-:Y:S01]  /*40a0*/  ISETP.GT.U32.AND P6, PT, R3, R27, PT ;  /* 0x0000001b0300720c */ /* 0x000fe20003fc4070 */
[----:B------:R-:W-:Y:S01]  /*40b0*/  IMAD.MOV R7, RZ, RZ, -R7 ;  /* 0x000000ffff077224 */ /* 0x000fe200078e0a07 */
[C---:B------:R-:W-:Y:S01]  /*40c0*/  LOP3.LUT R128, R5.reuse, 0x106, RZ, 0xfc, !PT ;  /* 0x0000010605807812 */ /* 0x040fe200078efcff */
[--C-:B------:R-:W-:Y:S01]  /*40d0*/  @!P4 IMAD.IADD R28, R28, 0x1, -R3.reuse ;  /* 0x000000011c1cc824 */ /* 0x100fe200078e0a03 */
[----:B------:R-:W-:Y:S01]  /*40e0*/  LOP3.LUT R129, R5, 0x104, RZ, 0xfc, !PT ;  /* 0x0000010405817812 */ /* 0x000fe200078efcff */
[----:B------:R-:W-:Y:S01]  /*40f0*/  IMAD R30, R3, R7, R30 ;  /* 0x00000007031e7224 */ /* 0x000fe200078e021e */
[----:B------:R-:W-:Y:S01]  /*4100*/  LOP3.LUT R131, R5, 0x100, RZ, 0xfc, !PT ;  /* 0x0000010005837812 */ /* 0x000fe200078efcff */
[--C-:B------:R-:W-:Y:S01]  /*4110*/  @!P5 IMAD.IADD R26, R26, 0x1, -R3.reuse ;  /* 0x000000011a1ad824 */ /* 0x100fe200078e0a03 */
[----:B------:R-:W-:Y:S01]  /*4120*/  ISETP.GT.U32.AND P4, PT, R3, R28, PT ;  /* 0x0000001c0300720c */ /* 0x000fe20003f84070 */
[----:B------:R-:W-:Y:S01]  /*4130*/  @!P1 IMAD.IADD R25, R25, 0x1, -R3 ;  /* 0x0000000119199824 */ /* 0x000fe200078e0a03 */
[C---:B------:R-:W-:Y:S01]  /*4140*/  ISETP.GT.U32.AND P5, PT, R3.reuse, R30, PT ;  /* 0x0000001e0300720c */ /* 0x040fe20003fa4070 */
[----:B------:R-:W-:Y:S01]  /*4150*/  IMAD.HI.U32 R7, R2, R31, RZ ;  /* 0x0000001f02077227 */ /* 0x000fe200078e00ff */
[----:B------:R-:W-:-:S02]  /*4160*/  ISETP.GT.U32.AND P1, PT, R3, R29, PT ;  /* 0x0000001d0300720c */ /* 0x000fc40003f24070 */
[----:B------:R-:W-:Y:S01]  /*4170*/  LOP3.LUT R132, R5, 0xfc, RZ, 0xfc, !PT ;  /* 0x000000fc05847812 */ /* 0x000fe200078efcff */
[----:B------:R-:W-:Y:S01]  /*4180*/  @!P6 IMAD.IADD R27, R27, 0x1, -R3 ;  /* 0x000000011b1be824 */ /* 0x000fe200078e0a03 */
[----:B------:R-:W-:Y:S01]  /*4190*/  ISETP.GE.AND P6, PT, R34, RZ, PT ;  /* 0x000000ff2200720c */ /* 0x000fe20003fc6270 */
[----:B------:R-:W-:Y:S01]  /*41a0*/  IMAD.HI.U32 R8, R2, R33, RZ ;  /* 0x0000002102087227 */ /* 0x000fe200078e00ff */
[----:B------:R-:W-:Y:S02]  /*41b0*/  IABS R130, R132 ;  /* 0x0000008400827213 */ /* 0x000fe40000000000 */
[C---:B------:R-:W-:Y:S01]  /*41c0*/  LOP3.LUT R137, R5.reuse, 0xf8, RZ, 0xfc, !PT ;  /* 0x000000f805897812 */ /* 0x040fe200078efcff */
[----:B------:R-:W-:Y:S01]  /*41d0*/  @!P3 IMAD.MOV R25, RZ, RZ, -R25 ;  /* 0x000000ffff19b224 */ /* 0x000fe200078e0a19 */
[----:B------:R-:W-:Y:S01]  /*41e0*/  ISETP.GE.AND P3, PT, R32, RZ, PT ;  /* 0x000000ff2000720c */ /* 0x000fe20003f66270 */
[----:B------:R-:W-:Y:S01]  /*41f0*/  IMAD.MOV R32, RZ, RZ, -R7 ;  /* 0x000000ffff207224 */ /* 0x000fe200078e0a07 */
[C---:B------:R-:W-:Y:S01]  /*4200*/  LOP3.LUT R7, R5.reuse, 0x1ba, RZ, 0xfc, !PT ;  /* 0x000001ba05077812 */ /* 0x040fe200078efcff */
[----:B------:R-:W-:Y:S01]  /*4210*/  IMAD.MOV R8, RZ, RZ, -R8 ;  /* 0x000000ffff087224 */ /* 0x000fe200078e0a08 */
[----:B------:R-:W-:Y:S01]  /*4220*/  LOP3.LUT R138, R5, 0xf6, RZ, 0xfc, !PT ;  /* 0x000000f6058a7812 */ /* 0x000fe200078efcff */
[----:B------:R-:W-:Y:S01]  /*4230*/  IMAD R31, R3, R32, R31 ;  /* 0x00000020031f7224 */ /* 0x000fe200078e021f */
[----:B------:R-:W-:Y:S01]  /*4240*/  LOP3.LUT R139, R5, 0xf4, RZ, 0xfc, !PT ;  /* 0x000000f4058b7812 */ /* 0x000fe200078efcff */
[----:B------:R-:W-:Y:S01]  /*4250*/  @!P5 IMAD.IADD R30, R30, 0x1, -R3 ;  /* 0x000000011e1ed824 */ /* 0x000fe200078e0a03 */
[----:B------:R-:W-:Y:S01]  /*4260*/  IABS R133, R138 ;  /* 0x0000008a00857213 */ /* 0x000fe20000000000 */
[C---:B------:R-:W-:Y:S01]  /*4270*/  IMAD R32, R3.reuse, R8, R33 ;  /* 0x0000000803207224 */ /* 0x040fe200078e0221 */
[----:B------:R-:W-:Y:S01]  /*4280*/  IABS R33, R7 ;  /* 0x0000000700217213 */ /* 0x000fe20000000000 */
[--C-:B------:R-:W-:Y:S01]  /*4290*/  @!P4 IMAD.IADD R28, R28, 0x1, -R3.reuse ;  /* 0x000000011c1cc824 */ /* 0x100fe200078e0a03 */
[----:B------:R-:W-:Y:S01]  /*42a0*/  ISETP.GT.U32.AND P5, PT, R3, R30, PT ;  /* 0x0000001e0300720c */ /* 0x000fe20003fa4070 */
[----:B------:R-:W-:Y:S01]  /*42b0*/  @!P1 IMAD.IADD R29, R29, 0x1, -R3 ;  /* 0x000000011d1d9824 */ /* 0x000fe200078e0a03 */
[C---:B------:R-:W-:Y:S01]  /*42c0*/  ISETP.GT.U32.AND P4, PT, R3.reuse, R31, PT ;  /* 0x0000001f0300720c */ /* 0x040fe20003f84070 */
[----:B------:R-:W-:Y:S01]  /*42d0*/  @!P6 IMAD.MOV R28, RZ, RZ, -R28 ;  /* 0x000000ffff1ce224 */ /* 0x000fe200078e0a1c */
[----:B------:R-:W-:Y:S01]  /*42e0*/  ISETP.GT.U32.AND P6, PT, R3, R32, PT ;  /* 0x000000200300720c */ /* 0x000fe20003fc4070 */
[----:B------:R-:W-:Y:S01]  /*42f0*/  @!P2 IMAD.MOV R26, RZ, RZ, -R26 ;  /* 0x000000ffff1aa224 */ /* 0x000fe200078e0a1a */
[----:B------:R-:W-:Y:S01]  /*4300*/  LOP3.LUT R8, R5, 0x1b8, RZ, 0xfc, !PT ;  /* 0x000001b805087812 */ /* 0x000fe200078efcff */
[----:B------:R-:W-:Y:S01]  /*4310*/  @!P3 IMAD.MOV R27, RZ, RZ, -R27 ;  /* 0x000000ffff1bb224 */ /* 0x000fe200078e0a1b */
[----:B------:R-:W-:Y:S01]  /*4320*/  ISETP.GT.U32.AND P2, PT, R3, R29, PT ;  /* 0x0000001d0300720c */ /* 0x000fe20003f44070 */
[----:B0-----:R-:W-:Y:S01]  /*4330*/  VIADD R15, R6, 0xe ;  /* 0x0000000e060f7836 */ /* 0x001fe20000000000 */
[----:B------:R-:W-:-:S02]  /*4340*/  IABS R34, R8 ;  /* 0x0000000800227213 */ /* 0x000fc40000000000 */
[----:B------:R-:W-:Y:S01]  /*4350*/  ISETP.GE.AND P3, PT, R36, RZ, PT ;  /* 0x000000ff2400720c */ /* 0x000fe20003f66270 */
[--C-:B------:R-:W-:Y:S01]  /*4360*/  @!P5 IMAD.IADD R30, R30, 0x1, -R3.reuse ;  /* 0x000000011e1ed824 */ /* 0x100fe200078e0a03 */
[----:B------:R-:W-:Y:S01]  /*4370*/  ISETP.GE.AND P5, PT, R7, RZ, PT ;  /* 0x000000ff0700720c */ /* 0x000fe20003fa6270 */
[----:B------:R-:W-:Y:S01]  /*4380*/  IMAD.HI.U32 R7, R2, R33, RZ ;  /* 0x0000002102077227 */ /* 0x000fe200078e00ff */
[----:B------:R-:W-:Y:S02]  /*4390*/  ISETP.GE.AND P1, PT, R35, RZ, PT ;  /* 0x000000ff2300720c */ /* 0x000fe40003f26270 */
[----:B------:R-:W-:Y:S01]  /*43a0*/  IABS R36, R38 ;  /* 0x0000002600247213 */ /* 0x000fe20000000000 */
[--C-:B------:R-:W-:Y:S01]  /*43b0*/  @!P6 IMAD.IADD R32, R32, 0x1, -R3.reuse ;  /* 0x000000012020e824 */ /* 0x100fe200078e0a03 */
[----:B------:R-:W-:Y:S01]  /*43c0*/  IABS R134, R139 ;  /* 0x0000008b00867213 */ /* 0x000fe20000000000 */
[----:B------:R-:W-:Y:S01]  /*43d0*/  @!P4 IMAD.IADD R31, R31, 0x1, -R3 ;  /* 0x000000011f1fc824 */ /* 0x000fe200078e0a03 */
[----:B------:R-:W-:Y:S01]  /*43e0*/  ISETP.GE.AND P4, PT, R8, RZ, PT ;  /* 0x000000ff0800720c */ /* 0x000fe20003f86270 */
[----:B------:R-:W-:Y:S01]  /*43f0*/  IMAD.MOV R8, RZ, RZ, -R7 ;  /* 0x000000ffff087224 */ /* 0x000fe200078e0a07 */
[----:B------:R-:W-:Y:S01]  /*4400*/  ISETP.GT.U32.AND P6, PT, R3, R32, PT ;  /* 0x000000200300720c */ /* 0x000fe20003fc4070 */
[----:B------:R-:W-:Y:S01]  /*4410*/  IMAD.HI.U32 R7, R2, R34, RZ ;  /* 0x0000002202077227 */ /* 0x000fe200078e00ff */
[----:B------:R-:W-:-:S02]  /*4420*/  LOP3.LUT R140, R5, 0xf2, RZ, 0xfc, !PT ;  /* 0x000000f2058c7812 */ /* 0x000fc400078efcff */
[C---:B------:R-:W-:Y:S01]  /*4430*/  LOP3.LUT R141, R5.reuse, 0xf0, RZ, 0xfc, !PT ;  /* 0x000000f0058d7812 */ /* 0x040fe200078efcff */
[----:B------:R-:W-:Y:S01]  /*4440*/  IMAD.MOV R7, RZ, RZ, -R7 ;  /* 0x000000ffff077224 */ /* 0x000fe200078e0a07 */
[----:B------:R-:W-:Y:S01]  /*4450*/  LOP3.LUT R142, R5, 0xec, RZ, 0xfc, !PT ;  /* 0x000000ec058e7812 */ /* 0x000fe200078efcff */
[----:B------:R-:W-:Y:S01]  /*4460*/  @!P2 IMAD.IADD R29, R29, 0x1, -R3 ;  /* 0x000000011d1da824 */ /* 0x000fe200078e0a03 */
[----:B------:R-:W-:Y:S01]  /*4470*/  ISETP.GE.AND P2, PT, R37, RZ, PT ;  /* 0x000000ff2500720c */ /* 0x000fe20003f46270 */
[----:B------:R-:W-:Y:S01]  /*4480*/  IMAD R34, R3, R7, R34 ;  /* 0x0000000703227224 */ /* 0x000fe200078e0222 */
[----:B------:R-:W-:Y:S01]  /*4490*/  LOP3.LUT R37, R5, 0x1b6, RZ, 0xfc, !PT ;  /* 0x000001b605257812 */ /* 0x000fe200078efcff */
[C---:B------:R-:W-:Y:S01]  /*44a0*/  IMAD R33, R3.reuse, R8, R33 ;  /* 0x0000000803217224 */ /* 0x040fe200078e0221 */
[----:B------:R-:W-:Y:S01]  /*44b0*/  IABS R135, R141 ;  /* 0x0000008d00877213 */ /* 0x000fe20000000000 */
[----:B------:R-:W-:Y:S01]  /*44c0*/  @!P6 IMAD.IADD R32, R32, 0x1, -R3 ;  /* 0x000000012020e824 */ /* 0x000fe200078e0a03 */
[C---:B------:R-:W-:Y:S01]  /*44d0*/  ISETP.GT.U32.AND P6, PT, R3.reuse, R34, PT ;  /* 0x000000220300720c */ /* 0x040fe20003fc4070 */
[----:B------:R-:W-:Y:S01]  /*44e0*/  @!P3 IMAD.MOV R30, RZ, RZ, -R30 ;  /* 0x000000ffff1eb224 */ /* 0x000fe200078e0a1e */
[----:B------:R-:W-:Y:S01]  /*44f0*/  IABS R35, R37 ;  /* 0x0000002500237213 */ /* 0x000fe20000000000 */
[----:B------:R-:W-:Y:S01]  /*4500*/  @!P1 IMAD.MOV R29, RZ, RZ, -R29 ;  /* 0x000000ffff1d9224 */ /* 0x000fe200078e0a1d */
[----:B------:R-:W-:-:S02]  /*4510*/  ISETP.GT.U32.AND P3, PT, R3, R33, PT ;  /* 0x000000210300720c */ /* 0x000fc40003f64070 */
[----:B------:R-:W-:Y:S01]  /*4520*/  ISETP.GT.U32.AND P1, PT, R3, R31, PT ;  /* 0x0000001f0300720c */ /* 0x000fe20003f24070 */
[----:B------:R-:W-:Y:S01]  /*4530*/  IMAD.HI.U32 R7, R2, R35, RZ ;  /* 0x0000002302077227 */ /* 0x000fe200078e00ff */
[C---:B------:R-:W-:Y:S02]  /*4540*/  LOP3.LUT R143, R5.reuse, 0xe4, RZ, 0xfc, !PT ;  /* 0x000000e4058f7812 */ /* 0x040fe400078efcff */
[C---:B------:R-:W-:Y:S01]  /*4550*/  LOP3.LUT R146, R5.reuse, 0xe2, RZ, 0xfc, !PT ;  /* 0x000000e205927812 */ /* 0x040fe200078efcff */
[----:B------:R-:W-:Y:S01]  /*4560*/  IMAD.MOV R8, RZ, RZ, -R7 ;  /* 0x000000ffff087224 */ /* 0x000fe200078e0a07 */
[C---:B------:R-:W-:Y:S01]  /*4570*/  LOP3.LUT R147, R5.reuse, 0xe0, RZ, 0xfc, !PT ;  /* 0x000000e005937812 */ /* 0x040fe200078efcff */
[----:B------:R-:W-:Y:S01]  /*4580*/  @!P6 IMAD.IADD R34, R34, 0x1, -R3 ;  /* 0x000000012222e824 */ /* 0x000fe200078e0a03 */
[C---:B------:R-:W-:Y:S01]  /*4590*/  LOP3.LUT R149, R5.reuse, 0xd8, RZ, 0xfc, !PT ;  /* 0x000000d805957812 */ /* 0x040fe200078efcff */
[----:B------:R-:W-:Y:S01]  /*45a0*/  IMAD.HI.U32 R7, R2, R36, RZ ;  /* 0x0000002402077227 */ /* 0x000fe200078e00ff */
[----:B------:R-:W-:-:S02]  /*45b0*/  LOP3.LUT R153, R5, 0xd6, RZ, 0xfc, !PT ;  /* 0x000000d605997812 */ /* 0x000fc400078efcff */
[C---:B------:R-:W-:Y:S01]  /*45c0*/  ISETP.GT.U32.AND P6, PT, R3.reuse, R34, PT ;  /* 0x000000220300720c */ /* 0x040fe20003fc4070 */
[----:B------:R-:W-:Y:S01]  /*45d0*/  IMAD R35, R3, R8, R35 ;  /* 0x0000000803237224 */ /* 0x000fe200078e0223 */
[----:B------:R-:W-:Y:S01]  /*45e0*/  IABS R148, R149 ;  /* 0x0000009500947213 */ /* 0x000fe20000000000 */
[----:B------:R-:W-:Y:S01]  /*45f0*/  @!P3 IMAD.IADD R33, R33, 0x1, -R3 ;  /* 0x000000012121b824 */ /* 0x000fe200078e0a03 */
[C---:B------:R-:W-:Y:S01]  /*4600*/  LOP3.LUT R154, R5.reuse, 0xd4, RZ, 0xfc, !PT ;  /* 0x000000d4059a7812 */ /* 0x040fe200078efcff */
[----:B------:R-:W-:Y:S01]  /*4610*/  IMAD.MOV R7, RZ, RZ, -R7 ;  /* 0x000000ffff077224 */ /* 0x000fe200078e0a07 */
[----:B------:R-:W-:Y:S01]  /*4620*/  LOP3.LUT R155, R5, 0xd2, RZ, 0xfc, !PT ;  /* 0x000000d2059b7812 */ /* 0x000fe200078efcff */
[----:B------:R-:W-:Y:S01]  /*4630*/  @!P2 IMAD.MOV R32, RZ, RZ, -R32 ;  /* 0x000000ffff20a224 */ /* 0x000fe200078e0a20 */
[C---:B------:R-:W-:Y:S01]  /*4640*/  ISETP.GT.U32.AND P2, PT, R3.reuse, R35, PT ;  /* 0x000000230300720c */ /* 0x040fe20003f44070 */
[C---:B------:R-:W-:Y:S01]  /*4650*/  IMAD R36, R3.reuse, R7, R36 ;  /* 0x0000000703247224 */ /* 0x040fe200078e0224 */
[----:B------:R-:W-:Y:S01]  /*4660*/  ISETP.GT.U32.AND P3, PT, R3, R33, PT ;  /* 0x000000210300720c */ /* 0x000fe20003f64070 */
[--C-:B------:R-:W-:Y:S01]  /*4670*/  @!P1 IMAD.IADD R31, R31, 0x1, -R3.reuse ;  /* 0x000000011f1f9824 */ /* 0x100fe200078e0a03 */
[----:B------:R-:W-:Y:S01]  /*4680*/  ISETP.GE.AND P1, PT, R37, RZ, PT ;  /* 0x000000ff2500720c */ /* 0x000fe20003f26270 */
[----:B------:R-:W-:Y:S01]  /*4690*/  @!P6 IMAD.IADD R34, R34, 0x1, -R3 ;  /* 0x000000012222e824 */ /* 0x000fe200078e0a03 */
[----:B------:R-:W-:Y:S01]  /*46a0*/  ISETP.GT.U32.AND P6, PT, R3, R36, PT ;  /* 0x000000240300720c */ /* 0x000fe20003fc4070 */
[----:B------:R-:W-:Y:S01]  /*46b0*/  VIADD R7, R6, 0x1ae ;  /* 0x000001ae06077836 */ /* 0x000fe20000000000 */
[----:B------:R-:W-:Y:S01]  /*46c0*/  IABS R37, R41 ;  /* 0x0000002900257213 */ /* 0x000fe20000000000 */
[----:B------:R-:W-:Y:S01]  /*46d0*/  @!P0 IMAD.MOV R31, RZ, RZ, -R31 ;  /* 0x000000ffff1f8224 */ /* 0x000fe200078e0a1f */
[----:B------:R-:W-:Y:S01]  /*46e0*/  ISETP.GE.AND P0, PT, R38, RZ, PT ;  /* 0x000000ff2600720c */ /* 0x000fe20003f06270 */
[----:B------:R-:W-:Y:S01]  /*46f0*/  IMAD.HI.U32 R8, R2, R39, RZ ;  /* 0x0000002702087227 */ /* 0x000fe200078e00ff */
[----:B------:R-:W-:-:S02]  /*4700*/  IABS R40, R7 ;  /* 0x0000000700287213 */ /* 0x000fc40000000000 */
[----:B------:R-:W-:Y:S01]  /*4710*/  IABS R150, R154 ;  /* 0x0000009a00967213 */ /* 0x000fe20000000000 */
[--C-:B------:R-:W-:Y:S01]  /*4720*/  @!P2 IMAD.IADD R35, R35, 0x1, -R3.reuse ;  /* 0x000000012323a824 */ /* 0x100fe200078e0a03 */
[----:B------:R-:W-:Y:S01]  /*4730*/  LOP3.LUT R156, R5, 0xd0, RZ, 0xfc, !PT ;  /* 0x000000d0059c7812 */ /* 0x000fe200078efcff */
[--C-:B------:R-:W-:Y:S01]  /*4740*/  @!P3 IMAD.IADD R33, R33, 0x1, -R3.reuse ;  /* 0x000000012121b824 */ /* 0x100fe200078e0a03 */
[----:B------:R-:W-:Y:S01]  /*4750*/  ISETP.GE.AND P3, PT, R7, RZ, PT ;  /* 0x000000ff0700720c */ /* 0x000fe20003f66270 */
[----:B------:R-:W-:Y:S01]  /*4760*/  IMAD.HI.U32 R7, R2, R37, RZ ;  /* 0x0000002502077227 */ /* 0x000fe200078e00ff */
[----:B------:R-:W-:Y:S02]  /*4770*/  ISETP.GT.U32.AND P2, PT, R3, R35, PT ;  /* 0x000000230300720c */ /* 0x000fe40003f44070 */
[----:B------:R-:W-:Y:S01]  /*4780*/  IABS R151, R155 ;  /* 0x0000009b00977213 */ /* 0x000fe20000000000 */
[----:B------:R-:W-:Y:S01]  /*4790*/  @!P6 IMAD.IADD R36, R36, 0x1, -R3 ;  /* 0x000000012424e824 */ /* 0x000fe200078e0a03 */
[----:B------:R-:W-:Y:S01]  /*47a0*/  IABS R152, R156 ;  /* 0x0000009c00987213 */ /* 0x000fe20000000000 */
[----:B------:R-:W-:Y:S01]  /*47b0*/  IMAD.MOV R38, RZ, RZ, -R7 ;  /* 0x000000ffff267224 */ /* 0x000fe200078e0a07 */
[----:B------:R-:W-:Y:S01]  /*47c0*/  LOP3.LUT R157, R5, 0xcc, RZ, 0xfc, !PT ;  /* 0x000000cc059d7812 */ /* 0x000fe200078efcff */
[----:B------:R-:W-:Y:S01]  /*47d0*/  IMAD.HI.U32 R7, R2, R40, RZ ;  /* 0x0000002802077227 */ /* 0x000fe200078e00ff */
[----:B------:R-:W-:-:S02]  /*47e0*/  ISETP.GT.U32.AND P6, PT, R3, R36, PT ;  /* 0x000000240300720c */ /* 0x000fc40003fc4070 */
[----:B------:R-:W-:Y:S01]  /*47f0*/  LOP3.LUT R158, R5, 0xca, RZ, 0xfc, !PT ;  /* 0x000000ca059e7812 */ /* 0x000fe200078efcff */
[----:B------:R-:W-:Y:S01]  /*4800*/  IMAD R37, R3, R38, R37 ;  /* 0x0000002603257224 */ /* 0x000fe200078e0225 */
[C---:B------:R-:W-:Y:S01]  /*4810*/  LOP3.LUT R159, R5.reuse, 0xc8, RZ, 0xfc, !PT ;  /* 0x000000c8059f7812 */ /* 0x040fe200078efcff */
[----:B------:R-:W-:Y:S01]  /*4820*/  IMAD.MOV R8, RZ, RZ, -R8 ;  /* 0x000000ffff087224 */ /* 0x000fe200078e0a08 */
[----:B------:R-:W-:Y:S01]  /*4830*/  LOP3.LUT R160, R5, 0xc6, RZ, 0xfc, !PT ;  /* 0x000000c605a07812 */ /* 0x000fe200078efcff */
[----:B------:R-:W-:Y:S01]  /*4840*/  @!P2 IMAD.IADD R35, R35, 0x1, -R3 ;  /* 0x000000012323a824 */ /* 0x000fe200078e0a03 */
[----:B------:R-:W-:Y:S01]  /*4850*/  ISETP.GT.U32.AND P2, PT, R3, R37, PT ;  /* 0x000000250300720c */ /* 0x000fe20003f44070 */
[----:B------:R-:W-:Y:S01]  /*4860*/  IMAD.MOV R7, RZ, RZ, -R7 ;  /* 0x000000ffff077224 */ /* 0x000fe200078e0a07 */
[----:B------:R-:W-:Y:S01]  /*4870*/  LOP3.LUT R161, R5, 0xc4, RZ, 0xfc, !PT ;  /* 0x000000c405a17812 */ /* 0x000fe200078efcff */
[----:B------:R-:W-:Y:S01]  /*4880*/  IMAD R38, R3, R8, R39 ;  /* 0x0000000803267224 */ /* 0x000fe200078e0227 */
[----:B------:R-:W-:Y:S01]  /*4890*/  LOP3.LUT R162, R5, 0xc2, RZ, 0xfc, !PT ;  /* 0x000000c205a27812 */ /* 0x000fe200078efcff */
[----:B------:R-:W-:Y:S01]  /*48a0*/  IMAD R39, R3, R7, R40 ;  /* 0x0000000703277224 */ /* 0x000fe200078e0228 */
[----:B------:R-:W-:Y:S01]  /*48b0*/  LOP3.LUT R164, R5, 0xc0, RZ, 0xfc, !PT ;  /* 0x000000c005a47812 */ /* 0x000fe200078efcff */
[----:B------:R-:W-:Y:S01]  /*48c0*/  @!P1 IMAD.MOV R35, RZ, RZ, -R35 ;  /* 0x000000ffff239224 */ /* 0x000fe200078e0a23 */
[C---:B------:R-:W-:Y:S01]  /*48d0*/  ISETP.GT.U32.AND P1, PT, R3.reuse, R38, PT ;  /* 0x000000260300720c */ /* 0x040fe20003f24070 */
[--C-:B------:R-:W-:Y:S01]  /*48e0*/  @!P6 IMAD.IADD R36, R36, 0x1, -R3.reuse ;  /* 0x000000012424e824 */ /* 0x100fe200078e0a03 */
[----:B------:R-:W-:Y:S01]  /*48f0*/  ISETP.GT.U32.AND P6, PT, R3, R39, PT ;  /* 0x000000270300720c */ /* 0x000fe20003fc4070 */
[----:B------:R-:W-:Y:S01]  /*4900*/  @!P4 IMAD.MOV R34, RZ, RZ, -R34 ;  /* 0x000000ffff22c224 */ /* 0x000fe200078e0a22 */
[----:B------:R-:W-:Y:S01]  /*4910*/  ISETP.GE.AND P4, PT, R42, RZ, PT ;  /* 0x000000ff2a00720c */ /* 0x000fe20003f86270 */
[----:B------:R-:W-:Y:S01]  /*4920*/  @!P2 IMAD.IADD R37, R37, 0x1, -R3 ;  /* 0x000000012525a824 */ /* 0x000fe200078e0a03 */
[----:B------:R-:W-:Y:S01]  /*4930*/  LOP3.LUT R42, R5, 0x1ac, RZ, 0xfc, !PT ;  /* 0x000001ac052a7812 */ /* 0x000fe200078efcff */
[----:B------:R-:W-:Y:S01]  /*4940*/  @!P5 IMAD.MOV R33, RZ, RZ, -R33 ;  /* 0x000000ffff21d224 */ /* 0x000fe200078e0a21 */
[----:B------:R-:W-:Y:S01]  /*4950*/  ISETP.GE.AND P5, PT, R41, RZ, PT ;  /* 0x000000ff2900720c */ /* 0x000fe20003fa6270 */
[----:B------:R-:W-:Y:S01]  /*4960*/  IMAD.HI.U32 R8, R2, R43, RZ ;  /* 0x0000002b02087227 */ /* 0x000fe200078e00ff */
[----:B------:R-:W-:-:S02]  /*4970*/  IABS R41, R42 ;  /* 0x0000002a00297213 */ /* 0x000fc40000000000 */
[----:B------:R-:W-:Y:S01]  /*4980*/  ISETP.GT.U32.AND P2, PT, R3, R37, PT ;  /* 0x000000250300720c */ /* 0x000fe20003f44070 */
[--C-:B------:R-:W-:Y:S01]  /*4990*/  @!P1 IMAD.IADD R38, R38, 0x1, -R3.reuse ;  /* 0x0000000126269824 */ /* 0x100fe200078e0a03 */
[----:B------:R-:W-:Y:S01]  /*49a0*/  LOP3.LUT R165, R5, 0xbc, RZ, 0xfc, !PT ;  /* 0x000000bc05a57812 */ /* 0x000fe200078efcff */
[----:B------:R-:W-:Y:S01]  /*49b0*/  @!P6 IMAD.IADD R39, R39, 0x1, -R3 ;  /* 0x000000012727e824 */ /* 0x000fe200078e0a03 */
[----:B------:R-:W-:Y:S01]  /*49c0*/  LOP3.LUT R166, R5, 0xba, RZ, 0xfc, !PT ;  /* 0x000000ba05a67812 */ /* 0x000fe200078efcff */
[----:B------:R-:W-:Y:S01]  /*49d0*/  IMAD.HI.U32 R7, R2, R41, RZ ;  /* 0x0000002902077227 */ /* 0x000fe200078e00ff */
[C---:B------:R-:W-:Y:S02]  /*49e0*/  ISETP.GT.U32.AND P1, PT, R3.reuse, R38, PT ;  /* 0x000000260300720c */ /* 0x040fe40003f24070 */
[----:B------:R-:W-:Y:S01]  /*49f0*/  ISETP.GT.U32.AND P6, PT, R3, R39, PT ;  /* 0x000000270300720c */ /* 0x000fe20003fc4070 */
[----:B------:R-:W-:Y:S01]  /*4a00*/  @!P0 IMAD.MOV R36, RZ, RZ, -R36 ;  /* 0x000000ffff248224 */ /* 0x000fe200078e0a24 */
[----:B------:R-:W-:Y:S01]  /*4a10*/  ISETP.GE.AND P0, PT, R42, RZ, PT ;  /* 0x000000ff2a00720c */ /* 0x000fe20003f06270 */
[----:B------:R-:W-:Y:S01]  /*4a20*/  IMAD.HI.U32 R40, R2, R44, RZ ;  /* 0x0000002c02287227 */ /* 0x000fe200078e00ff */
[----:B------:R-:W-:-:S02]  /*4a30*/  IABS R163, R166 ;  /* 0x000000a600a37213 */ /* 0x000fc40000000000 */
[C---:B------:R-:W-:Y:S01]  /*4a40*/  LOP3.LUT R167, R5.reuse, 0xb8, RZ, 0xfc, !PT ;  /* 0x000000b805a77812 */ /* 0x040fe200078efcff */
[----:B------:R-:W-:Y:S01]  /*4a50*/  IMAD.MOV R42, RZ, RZ, -R7 ;  /* 0x000000ffff2a7224 */ /* 0x000fe200078e0a07 */
[C---:B------:R-:W-:Y:S01]  /*4a60*/  LOP3.LUT R168, R5.reuse, 0xb4, RZ, 0xfc, !PT ;  /* 0x000000b405a87812 */ /* 0x040fe200078efcff */
[----:B------:R-:W-:Y:S01]  /*4a70*/  IMAD.MOV R8, RZ, RZ, -R8 ;  /* 0x000000ffff087224 */ /* 0x000fe200078e0a08 */
[C---:B------:R-:W-:Y:S01]  /*4a80*/  LOP3.LUT R170, R5.reuse, 0xb2, RZ, 0xfc, !PT ;  /* 0x000000b205aa7812 */ /* 0x040fe200078efcff */
[----:B------:R-:W-:Y:S01]  /*4a90*/  IMAD.MOV R7, RZ, RZ, -R40 ;  /* 0x000000ffff077224 */ /* 0x000fe200078e0a28 */
[----:B------:R-:W-:Y:S01]  /*4aa0*/  LOP3.LUT R171, R5, 0xb0, RZ, 0xfc, !PT ;  /* 0x000000b005ab7812 */ /* 0x000fe200078efcff */
[----:B------:R-:W-:Y:S01]  /*4ab0*/  IMAD R40, R3, R42, R41 ;  /* 0x0000002a03287224 */ /* 0x000fe200078e0229 */
[----:B------:R-:W-:Y:S01]  /*4ac0*/  LOP3.LUT R172, R5, 0xaa, RZ, 0xfc, !PT ;  /* 0x000000aa05ac7812 */ /* 0x000fe200078efcff */
[----:B------:R-:W-:Y:S01]  /*4ad0*/  @!P2 IMAD.IADD R37, R37, 0x1, -R3 ;  /* 0x000000012525a824 */ /* 0x000fe200078e0a03 */
[----:B------:R-:W-:Y:S01]  /*4ae0*/  ISETP.GE.AND P2, PT, R45, RZ, PT ;  /* 0x000000ff2d00720c */ /* 0x000fe20003f46270 */
[C---:B------:R-:W-:Y:S01]  /*4af0*/  IMAD R41, R3.reuse, R8, R43 ;  /* 0x0000000803297224 */ /* 0x040fe200078e022b */
[----:B------:R-:W-:Y:S01]  /*4b00*/  IABS R45, R49 ;  /* 0x00000031002d7213 */ /* 0x000fe20000000000 */
[----:B------:R-:W-:Y:S01]  /*4b10*/  IMAD R42, R3, R7, R44 ;  /* 0x00000007032a7224 */ /* 0x000fe200078e022c */
[----:B------:R-:W-:Y:S01]  /*4b20*/  LOP3.LUT R7, R5, 0x1a6, RZ, 0xfc, !PT ;  /* 0x000001a605077812 */ /* 0x000fe200078efcff */
[----:B------:R-:W-:Y:S01]  /*4b30*/  @!P5 IMAD.MOV R37, RZ, RZ, -R37 ;  /* 0x000000ffff25d224 */ /* 0x000fe200078e0a25 */
[C---:B------:R-:W-:Y:S01]  /*4b40*/  ISETP.GT.U32.AND P5, PT, R3.reuse, R41, PT ;  /* 0x000000290300720c */ /* 0x040fe20003fa4070 */
[--C-:B------:R-:W-:Y:S01]  /*4b50*/  @!P1 IMAD.IADD R38, R38, 0x1, -R3.reuse ;  /* 0x0000000126269824 */ /* 0x100fe200078e0a03 */
[----:B------:R-:W-:Y:S01]  /*4b60*/  ISETP.GT.U32.AND P1, PT, R3, R40, PT ;  /* 0x000000280300720c */ /* 0x000fe20003f24070 */
[----:B------:R-:W-:Y:S01]  /*4b70*/  @!P6 IMAD.IADD R39, R39, 0x1, -R3 ;  /* 0x000000012727e824 */ /* 0x000fe200078e0a03 */
[----:B------:R-:W-:Y:S01]  /*4b80*/  ISETP.GT.U32.AND P6, PT, R3, R42, PT ;  /* 0x0000002a0300720c */ /* 0x000fe20003fc4070 */
[----:B------:R-:W-:Y:S01]  /*4b90*/  IMAD.HI.U32 R8, R2, R45, RZ ;  /* 0x0000002d02087227 */ /* 0x000fe200078e00ff */
[----:B------:R-:W-:-:S02]  /*4ba0*/  IABS R43, R7 ;  /* 0x00000007002b7213 */ /* 0x000fc40000000000 */
[C---:B------:R-:W-:Y:S01]  /*4bb0*/  LOP3.LUT R174, R5.reuse, 0xa8, RZ, 0xfc, !PT ;  /* 0x000000a805ae7812 */ /* 0x040fe200078efcff */
[----:B------:R-:W-:Y:S01]  /*4bc0*/  IMAD.MOV R8, RZ, RZ, -R8 ;  /* 0x000000ffff087224 */ /* 0x000fe200078e0a08 */
[----:B------:R-:W-:Y:S01]  /*4bd0*/  LOP3.LUT R177, R5, 0xa6, RZ, 0xfc, !PT ;  /* 0x000000a605b17812 */ /* 0x000fe200078efcff */
[----:B------:R-:W-:Y:S01]  /*4be0*/  @!P4 IMAD.MOV R38, RZ, RZ, -R38 ;  /* 0x000000ffff26c224 */ /* 0x000fe200078e0a26 */
[----:B------:R-:W-:Y:S01]  /*4bf0*/  ISETP.GE.AND P4, PT, R46, RZ, PT ;  /* 0x000000ff2e00720c */ /* 0x000fe20003f86270 */
[--C-:B------:R-:W-:Y:S01]  /*4c00*/  @!P5 IMAD.IADD R41, R41, 0x1, -R3.reuse ;  /* 0x000000012929d824 */ /* 0x100fe200078e0a03 */
[----:B------:R-:W-:Y:S01]  /*4c10*/  IABS R46, R50 ;  /* 0x00000032002e7213 */ /* 0x000fe20000000000 */
[--C-:B------:R-:W-:Y:S01]  /*4c20*/  @!P1 IMAD.IADD R40, R40, 0x1, -R3.reuse ;  /* 0x0000000128289824 */ /* 0x100fe200078e0a03 */
[----:B------:R-:W-:Y:S01]  /*4c30*/  ISETP.GE.AND P1, PT, R7, RZ, PT ;  /* 0x000000ff0700720c */ /* 0x000fe20003f26270 */
[----:B------:R-:W-:Y:S01]  /*4c40*/  @!P6 IMAD.IADD R42, R42, 0x1, -R3 ;  /* 0x000000012a2ae824 */ /* 0x000fe200078e0a03 */
[C---:B------:R-:W-:Y:S01]  /*4c50*/  ISETP.GT.U32.AND P6, PT, R3.reuse, R41, PT ;  /* 0x000000290300720c */ /* 0x040fe20003fc4070 */
[----:B------:R-:W-:Y:S01]  /*4c60*/  IMAD.HI.U32 R7, R2, R43, RZ ;  /* 0x0000002b02077227 */ /* 0x000fe200078e00ff */
[----:B------:R-:W-:-:S02]  /*4c70*/  ISETP.GT.U32.AND P5, PT, R3, R40, PT ;  /* 0x000000280300720c */ /* 0x000fc40003fa4070 */
[----:B------:R-:W-:Y:S01]  /*4c80*/  IABS R173, R177 ;  /* 0x000000b100ad7213 */ /* 0x000fe20000000000 */
[----:B------:R-:W-:Y:S01]  /*4c90*/  IMAD.MOV R44, RZ, RZ, -R7 ;  /* 0x000000ffff2c7224 */ /* 0x000fe200078e0a07 */
[----:B------:R-:W-:Y:S01]  /*4ca0*/  LOP3.LUT R178, R5, 0xa4, RZ, 0xfc, !PT ;  /* 0x000000a405b27812 */ /* 0x000fe200078efcff */
[----:B------:R-:W-:Y:S01]  /*4cb0*/  @!P3 IMAD.MOV R39, RZ, RZ, -R39 ;  /* 0x000000ffff27b224 */ /* 0x000fe200078e0a27 */
[C---:B------:R-:W-:Y:S01]  /*4cc0*/  ISETP.GT.U32.AND P3, PT, R3.reuse, R42, PT ;  /* 0x0000002a0300720c */ /* 0x040fe20003f64070 */
[----:B------:R-:W-:Y:S01]  /*4cd0*/  IMAD R43, R3, R44, R43 ;  /* 0x0000002c032b7224 */ /* 0x000fe200078e022b */
[----:B------:R-:W-:Y:S01]  /*4ce0*/  LOP3.LUT R179, R5, 0xa2, RZ, 0xfc, !PT ;  /* 0x000000a205b37812 */ /* 0x000fe200078efcff */
[----:B------:R-:W-:Y:S01]  /*4cf0*/  IMAD R44, R3, R8, R45 ;  /* 0x00000008032c7224 */ /* 0x000fe200078e022d */
[----:B------:R-:W-:Y:S01]  /*4d00*/  LOP3.LUT R180, R5, 0xa0, RZ, 0xfc, !PT ;  /* 0x000000a005b47812 */ /* 0x000fe200078efcff */
[----:B------:R-:W-:Y:S01]  /*4d10*/  @!P6 IMAD.IADD R41, R41, 0x1, -R3 ;  /* 0x000000012929e824 */ /* 0x000fe200078e0a03 */
[----:B------:R-:W-:Y:S01]  /*4d20*/  IABS R175, R179 ;  /* 0x000000b300af7213 */ /* 0x000fe20000000000 */
[----:B------:R-:W-:Y:S01]  /*4d30*/  IMAD.HI.U32 R7, R2, R46, RZ ;  /* 0x0000002e02077227 */ /* 0x000fe200078e00ff */
[----:B------:R-:W-:-:S02]  /*4d40*/  ISETP.GT.U32.AND P6, PT, R3, R44, PT ;  /* 0x0000002c0300720c */ /* 0x000fc40003fc4070 */
[----:B------:R-:W-:Y:S01]  /*4d50*/  IABS R176, R180 ;  /* 0x000000b400b07213 */ /* 0x000fe20000000000 */
[----:B------:R-:W-:Y:S01]  /*4d60*/  @!P5 IMAD.IADD R40, R40, 0x1, -R3 ;  /* 0x000000012828d824 */ /* 0x000fe200078e0a03 */
[----:B------:R-:W-:Y:S01]  /*4d70*/  ISETP.GT.U32.AND P5, PT, R3, R43, PT ;  /* 0x0000002b0300720c */ /* 0x000fe20003fa4070 */
[----:B------:R-:W-:Y:S01]  /*4d80*/  IMAD.MOV R45, RZ, RZ, -R7 ;  /* 0x000000ffff2d7224 */ /* 0x000fe200078e0a07 */
[C---:B------:R-:W-:Y:S01]  /*4d90*/  LOP3.LUT R181, R5.reuse, 0x9c, RZ, 0xfc, !PT ;  /* 0x0000009c05b57812 */ /* 0x040fe200078efcff */
[----:B------:R-:W-:Y:S01]  /*4da0*/  IMAD.HI.U32 R7, R2, R47, RZ ;  /* 0x0000002f02077227 */ /* 0x000fe200078e00ff */
[C---:B------:R-:W-:Y:S02]  /*4db0*/  LOP3.LUT R182, R5.reuse, 0x9a, RZ, 0xfc, !PT ;  /* 0x0000009a05b67812 */ /* 0x040fe400078efcff */
[C---:B------:R-:W-:Y:S01]  /*4dc0*/  LOP3.LUT R183, R5.reuse, 0x98, RZ, 0xfc, !PT ;  /* 0x0000009805b77812 */ /* 0x040fe200078efcff */
[----:B------:R-:W-:Y:S01]  /*4dd0*/  VIADD R8, R6, 0x19e ;  /* 0x0000019e06087836 */ /* 0x000fe20000000000 */
[C---:B------:R-:W-:Y:S01]  /*4de0*/  LOP3.LUT R184, R5.reuse, 0x96, RZ, 0xfc, !PT ;  /* 0x0000009605b87812 */ /* 0x040fe200078efcff */
[----:B------:R-:W-:Y:S01]  /*4df0*/  @!P6 IMAD.IADD R44, R44, 0x1, -R3 ;  /* 0x000000012c2ce824 */ /* 0x000fe200078e0a03 */
[----:B------:R-:W-:Y:S01]  /*4e00*/  LOP3.LUT R186, R5, 0x92, RZ, 0xfc, !PT ;  /* 0x0000009205ba7812 */ /* 0x000fe200078efcff */
[C---:B------:R-:W-:Y:S01]  /*4e10*/  IMAD R45, R3.reuse, R45, R46 ;  /* 0x0000002d032d7224 */ /* 0x040fe200078e022e */
[----:B------:R-:W-:Y:S01]  /*4e20*/  IABS R48, R8 ;  /* 0x0000000800307213 */ /* 0x000fe20000000000 */
[----:B------:R-:W-:Y:S01]  /*4e30*/  IMAD.MOV R46, RZ, RZ, -R7 ;  /* 0x000000ffff2e7224 */ /* 0x000fe200078e0a07 */
[C---:B------:R-:W-:Y:S01]  /*4e40*/  ISETP.GT.U32.AND P6, PT, R3.reuse, R44, PT ;  /* 0x0000002c0300720c */ /* 0x040fe20003fc4070 */
[----:B------:R-:W-:Y:S01]  /*4e50*/  @!P3 IMAD.IADD R42, R42, 0x1, -R3 ;  /* 0x000000012a2ab824 */ /* 0x000fe200078e0a03 */
[----:B------:R-:W-:Y:S01]  /*4e60*/  ISETP.GE.AND P3, PT, R8, RZ, PT ;  /* 0x000000ff0800720c */ /* 0x000fe20003f66270 */
[----:B------:R-:W-:Y:S01]  /*4e70*/  IMAD R46, R3, R46, R47 ;  /* 0x0000002e032e7224 */ /* 0x000fe200078e022f */
[----:B------:R-:W-:Y:S01]  /*4e80*/  LOP3.LUT R187, R5, 0x90, RZ, 0xfc, !PT ;  /* 0x0000009005bb7812 */ /* 0x000fe200078efcff */
[----:B------:R-:W-:Y:S01]  /*4e90*/  @!P2 IMAD.MOV R41, RZ, RZ, -R41 ;  /* 0x000000ffff29a224 */ /* 0x000fe200078e0a29 */
[----:B------:R-:W-:Y:S01]  /*4ea0*/  ISETP.GT.U32.AND P2, PT, R3, R45, PT ;  /* 0x0000002d0300720c */ /* 0x000fe20003f44070 */
[----:B------:R-:W-:Y:S01]  /*4eb0*/  IMAD.HI.U32 R8, R2, R48, RZ ;  /* 0x0000003002087227 */ /* 0x000fe200078e00ff */
[----:B------:R-:W-:-:S02]  /*4ec0*/  LOP3.LUT R188, R5, 0x8c, RZ, 0xfc, !PT ;  /* 0x0000008c05bc7812 */ /* 0x000fc400078efcff */
[----:B------:R-:W-:Y:S01]  /*4ed0*/  LOP3.LUT R190, R5, 0x8a, RZ, 0xfc, !PT ;  /* 0x0000008a05be7812 */ /* 0x000fe200078efcff */
[--C-:B------:R-:W-:Y:S01]  /*4ee0*/  @!P5 IMAD.IADD R43, R43, 0x1, -R3.reuse ;  /* 0x000000012b2bd824 */ /* 0x100fe200078e0a03 */
[----:B------:R-:W-:Y:S01]  /*4ef0*/  IABS R185, R188 ;  /* 0x000000bc00b97213 */ /* 0x000fe20000000000 */
[--C-:B------:R-:W-:Y:S01]  /*4f00*/  @!P6 IMAD.IADD R44, R44, 0x1, -R3.reuse ;  /* 0x000000012c2ce824 */ /* 0x100fe200078e0a03 */
[C---:B------:R-:W-:Y:S01]  /*4f10*/  ISETP.GT.U32.AND P6, PT, R3.reuse, R46, PT ;  /* 0x0000002e0300720c */ /* 0x040fe20003fc4070 */
[----:B------:R-:W-:Y:S01]  /*4f20*/  IMAD.MOV R8, RZ, RZ, -R8 ;  /* 0x000000ffff087224 */ /* 0x000fe200078e0a08 */
[----:B------:R-:W-:Y:S01]  /*4f30*/  ISETP.GT.U32.AND P5, PT, R3, R43, PT ;  /* 0x0000002b0300720c */ /* 0x000fe20003fa4070 */
[----:B------:R-:W-:Y:S01]  /*4f40*/  @!P0 IMAD.MOV R40, RZ, RZ, -R40 ;  /* 0x000000ffff288224 */ /* 0x000fe200078e0a28 */
[----:B------:R-:W-:Y:S01]  /*4f50*/  ISETP.GE.AND P0, PT, R49, RZ, PT ;  /* 0x000000ff3100720c */ /* 0x000fe20003f06270 */
[----:B------:R-:W-:Y:S01]  /*4f60*/  IMAD R47, R3, R8, R48 ;  /* 0x00000008032f7224 */ /* 0x000fe200078e0230 */
[----:B------:R-:W-:Y:S01]  /*4f70*/  LOP3.LUT R8, R5, 0x19c, RZ, 0xfc, !PT ;  /* 0x0000019c05087812 */ /* 0x000fe200078efcff */
[----:B------:R-:W-:Y:S01]  /*4f80*/  @!P2 IMAD.IADD R45, R45, 0x1, -R3 ;  /* 0x000000012d2da824 */ /* 0x000fe200078e0a03 */
[----:B------:R-:W-:Y:S01]  /*4f90*/  LOP3.LUT R191, R5, 0x88, RZ, 0xfc, !PT ;  /* 0x0000008805bf7812 */ /* 0x000fe200078efcff */
[----:B------:R-:W-:Y:S01]  /*4fa0*/  @!P4 IMAD.MOV R42, RZ, RZ, -R42 ;  /* 0x000000ffff2ac224 */ /* 0x000fe200078e0a2a */
[----:B------:R-:W-:-:S02]  /*4fb0*/  ISETP.GT.U32.AND P2, PT, R3, R47, PT ;  /* 0x0000002f0300720c */ /* 0x000fc40003f44070 */
[----:B------:R-:W-:Y:S01]  /*4fc0*/  ISETP.GE.AND P4, PT, R50, RZ, PT ;  /* 0x000000ff3200720c */ /* 0x000fe20003f86270 */
[--C-:B------:R-:W-:Y:S01]  /*4fd0*/  @!P6 IMAD.IADD R46, R46, 0x1, -R3.reuse ;  /* 0x000000012e2ee824 */ /* 0x100fe200078e0a03 */
[----:B------:R-:W-:Y:S01]  /*4fe0*/  IABS R48, R8 ;  /* 0x0000000800307213 */ /* 0x000fe20000000000 */
[----:B------:R-:W-:Y:S01]  /*4ff0*/  @!P5 IMAD.IADD R43, R43, 0x1, -R3 ;  /* 0x000000012b2bd824 */ /* 0x000fe200078e0a03 */
[----:B------:R-:W-:Y:S01]  /*5000*/  IABS R50, R52 ;  /* 0x0000003400327213 */ /* 0x000fe20000000000 */
[----:B------:R-:W-:Y:S01]  /*5010*/  @!P0 IMAD.MOV R44, RZ, RZ, -R44 ;  /* 0x000000ffff2c8224 */ /* 0x000fe200078e0a2c */
[----:B------:R-:W-:Y:S01]  /*5020*/  ISETP.GT.U32.AND P6, PT, R3, R46, PT ;  /* 0x0000002e0300720c */ /* 0x000fe20003fc4070 */
[----:B------:R-:W-:Y:S01]  /*5030*/  @!P1 IMAD.MOV R43, RZ, RZ, -R43 ;  /* 0x000000ffff2b9224 */ /* 0x000fe200078e0a2b */
[----:B------:R-:W-:Y:S01]  /*5040*/  ISETP.GE.AND P5, PT, R51, RZ, PT ;  /* 0x000000ff3300720c */ /* 0x000fe20003fa6270 */
[----:B------:R-:W-:Y:S01]  /*5050*/  IMAD.HI.U32 R7, R2, R48, RZ ;  /* 0x0000003002077227 */ /* 0x000fe200078e00ff */
[----:B------:R-:W-:-:S02]  /*5060*/  ISETP.GE.AND P0, PT, R8, RZ, PT ;  /* 0x000000ff0800720c */ /* 0x000fc40003f06270 */
[----:B------:R-:W-:Y:S01]  /*5070*/  ISETP.GT.U32.AND P1, PT, R3, R45, PT ;  /* 0x0000002d0300720c */ /* 0x000fe20003f24070 */
[----:B------:R-:W-:Y:S01]  /*5080*/  IMAD.HI.U32 R8, R2, R50, RZ ;  /* 0x0000003202087227 */ /* 0x000fe200078e00ff */
[----:B------:R-:W-:Y:S02]  /*5090*/  IABS R51, R53 ;  /* 0x0000003500337213 */ /* 0x000fe40000000000 */
[----:B------:R-:W-:Y:S01]  /*50a0*/  LOP3.LUT R192, R5, 0x86, RZ, 0xfc, !PT ;  /* 0x0000008605c07812 */ /* 0x000fe200078efcff */
[----:B------:R-:W-:Y:S01]  /*50b0*/  @!P2 IMAD.IADD R47, R47, 0x1, -R3 ;  /* 0x000000012f2fa824 */ /* 0x000fe200078e0a03 */
[C---:B------:R-:W-:Y:S01]  /*50c0*/  LOP3.LUT R193, R5.reuse, 0x84, RZ, 0xfc, !PT ;  /* 0x0000008405c17812 */ /* 0x040fe200078efcff */
[----:B------:R-:W-:Y:S01]  /*50d0*/  IMAD.MOV R49, RZ, RZ, -R7 ;  /* 0x000000ffff317224 */ /* 0x000fe200078e0a07 */
[----:B------:R-:W-:Y:S01]  /*50e0*/  LOP3.LUT R197, R5, 0x82, RZ, 0xfc, !PT ;  /* 0x0000008205c57812 */ /* 0x000fe200078efcff */
[----:B------:R-:W-:Y:S01]  /*50f0*/  IMAD.MOV R8, RZ, RZ, -R8 ;  /* 0x000000ffff087224 */ /* 0x000fe200078e0a08 */
[C---:B------:R-:W-:Y:S01]  /*5100*/  ISETP.GT.U32.AND P2, PT, R3.reuse, R47, PT ;  /* 0x0000002f0300720c */ /* 0x040fe20003f44070 */
[----:B------:R-:W-:Y:S01]  /*5110*/  IMAD R48, R3, R49, R48 ;  /* 0x0000003103307224 */ /* 0x000fe200078e0230 */
[----:B------:R-:W-:Y:S01]  /*5120*/  IABS R189, R193 ;  /* 0x000000c100bd7213 */ /* 0x000fe20000000000 */
[----:B------:R-:W-:Y:S01]  /*5130*/  @!P6 IMAD.IADD R46, R46, 0x1, -R3 ;  /* 0x000000012e2ee824 */ /* 0x000fe200078e0a03 */
[----:B------:R-:W-:Y:S01]  /*5140*/  LOP3.LUT R198, R5, 0x80, RZ, 0xfc, !PT ;  /* 0x0000008005c67812 */ /* 0x000fe200078efcff */
[C---:B------:R-:W-:Y:S01]  /*5150*/  IMAD R49, R3.reuse, R8, R50 ;  /* 0x0000000803317224 */ /* 0x040fe200078e0232 */
[----:B------:R-:W-:Y:S01]  /*5160*/  ISETP.GT.U32.AND P6, PT, R3, R48, PT ;  /* 0x000000300300720c */ /* 0x000fe20003fc4070 */
[----:B------:R-:W-:Y:S01]  /*5170*/  IMAD.HI.U32 R7, R2, R51, RZ ;  /* 0x0000003302077227 */ /* 0x000fe200078e00ff */
[----:B------:R-:W-:-:S02]  /*5180*/  LOP3.LUT R199, R5, 0x7c, RZ, 0xfc, !PT ;  /* 0x0000007c05c77812 */ /* 0x000fc400078efcff */
[----:B------:R-:W-:Y:S01]  /*5190*/  LOP3.LUT R201, R5, 0x78, RZ, 0xfc, !PT ;  /* 0x0000007805c97812 */ /* 0x000fe200078efcff */
[----:B------:R-:W-:Y:S01]  /*51a0*/  @!P5 IMAD.MOV R46, RZ, RZ, -R46 ;  /* 0x000000ffff2ed224 */ /* 0x000fe200078e0a2e */
[----:B------:R-:W-:Y:S01]  /*51b0*/  ISETP.GT.U32.AND P5, PT, R3, R49, PT ;  /* 0x000000310300720c */ /* 0x000fe20003fa4070 */
[----:B------:R-:W-:Y:S01]  /*51c0*/  @!P1 IMAD.IADD R45, R45, 0x1, -R3 ;  /* 0x000000012d2d9824 */ /* 0x000fe200078e0a03 */
[----:B------:R-:W-:Y:S01]  /*51d0*/  ISETP.GE.AND P1, PT, R52, RZ, PT ;  /* 0x000000ff3400720c */ /* 0x000fe20003f26270 */
[----:B------:R-:W-:Y:S01]  /*51e0*/  IMAD.MOV R52, RZ, RZ, -R7 ;  /* 0x000000ffff347224 */ /* 0x000fe200078e0a07 */
[----:B------:R-:W-:Y:S01]  /*51f0*/  LOP3.LUT R7, R5, 0x196, RZ, 0xfc, !PT ;  /* 0x0000019605077812 */ /* 0x000fe200078efcff */
[----:B------:R-:W-:Y:S01]  /*5200*/  @!P2 IMAD.IADD R47, R47, 0x1, -R3 ;  /* 0x000000012f2fa824 */ /* 0x000fe200078e0a03 */
[----:B------:R-:W-:Y:S01]  /*5210*/  LOP3.LUT R200, R5, 0x7a, RZ, 0xfc, !PT ;  /* 0x0000007a05c87812 */ /* 0x000fe200078efcff */
[----:B------:R-:W-:Y:S01]  /*5220*/  IMAD R50, R3, R52, R51 ;  /* 0x0000003403327224 */ /* 0x000fe200078e0233 */
[----:B------:R-:W-:Y:S01]  /*5230*/  IABS R51, R7 ;  /* 0x0000000700337213 */ /* 0x000fe20000000000 */
[----:B------:R-:W-:Y:S01]  /*5240*/  @!P3 IMAD.MOV R47, RZ, RZ, -R47 ;  /* 0x000000ffff2fb224 */ /* 0x000fe200078e0a2f */
[----:B------:R-:W-:Y:S01]  /*5250*/  ISETP.GE.AND P2, PT, R7, RZ, PT ;  /* 0x000000ff0700720c */ /* 0x000fe20003f46270 */
[----:B------:R-:W-:Y:S01]  /*5260*/  @!P4 IMAD.MOV R45, RZ, RZ, -R45 ;  /* 0x000000ffff2dc224 */ /* 0x000fe200078e0a2d */
[----:B------:R-:W-:Y:S01]  /*5270*/  ISETP.GT.U32.AND P3, PT, R3, R50, PT ;  /* 0x000000320300720c */ /* 0x000fe20003f64070 */
[----:B------:R-:W-:Y:S01]  /*5280*/  @!P5 IMAD.IADD R49, R49, 0x1, -R3 ;  /* 0x000000013131d824 */ /* 0x000fe200078e0a03 */
[----:B------:R-:W-:Y:S01]  /*5290*/  ISETP.GE.AND P4, PT, R53, RZ, PT ;  /* 0x000000ff3500720c */ /* 0x000fe20003f86270 */
[----:B------:R-:W-:Y:S01]  /*52a0*/  IMAD.HI.U32 R7, R2, R51, RZ ;  /* 0x0000003302077227 */ /* 0x000fe200078e00ff */
[----:B------:R-:W-:-:S02]  /*52b0*/  IABS R53, R55 ;  /* 0x0000003700357213 */ /* 0x000fc40000000000 */
[C---:B------:R-:W-:Y:S01]  /*52c0*/  ISETP.GT.U32.AND P5, PT, R3.reuse, R49, PT ;  /* 0x000000310300720c */ /* 0x040fe20003fa4070 */
[----:B------:R-:W-:Y:S01]  /*52d0*/  IMAD.MOV R52, RZ, RZ, -R7 ;  /* 0x000000ffff347224 */ /* 0x000fe200078e0a07 */
[----:B------:R-:W-:Y:S01]  /*52e0*/  IABS R194, R199 ;  /* 0x000000c700c27213 */ /* 0x000fe20000000000 */
[----:B------:R-:W-:Y:S01]  /*52f0*/  @!P6 IMAD.IADD R48, R48, 0x1, -R3 ;  /* 0x000000013030e824 */ /* 0x000fe200078e0a03 */
[----:B------:R-:W-:Y:S01]  /*5300*/  IABS R196, R201 ;  /* 0x000000c900c47213 */ /* 0x000fe20000000000 */
[C---:B------:R-:W-:Y:S01]  /*5310*/  IMAD R51, R3.reuse, R52, R51 ;  /* 0x0000003403337224 */ /* 0x040fe200078e0233 */
[----:B------:R-:W-:Y:S01]  /*5320*/  IABS R195, R200 ;  /* 0x000000c800c37213 */ /* 0x000fe20000000000 */
[----:B------:R-:W-:Y:S01]  /*5330*/  @!P3 IMAD.IADD R50, R50, 0x1, -R3 ;  /* 0x000000013232b824 */ /* 0x000fe200078e0a03 */
[----:B------:R-:W-:Y:S01]  /*5340*/  ISETP.GT.U32.AND P6, PT, R3, R48, PT ;  /* 0x000000300300720c */ /* 0x000fe20003fc4070 */
[----:B------:R-:W-:Y:S01]  /*5350*/  IMAD.HI.U32 R8, R2, R53, RZ ;  /* 0x0000003502087227 */ /* 0x000fe200078e00ff */
[----:B------:R-:W-:-:S02]  /*5360*/  LOP3.LUT R202, R5, 0x74, RZ, 0xfc, !PT ;  /* 0x0000007405ca7812 */ /* 0x000fc400078efcff */
[----:B------:R-:W-:Y:S01]  /*5370*/  ISETP.GT.U32.AND P3, PT, R3, R50, PT ;  /* 0x000000320300720c */ /* 0x000fe20003f64070 */
[----:B------:R-:W-:Y:S01]  /*5380*/  IMAD.HI.U32 R7, R2, R54, RZ ;  /* 0x0000003602077227 */ /* 0x000fe200078e00ff */
[C---:B------:R-:W-:Y:S02]  /*5390*/  LOP3.LUT R203, R5.reuse, 0x72, RZ, 0xfc, !PT ;  /* 0x0000007205cb7812 */ /* 0x040fe400078efcff */
[----:B------:R-:W-:Y:S01]  /*53a0*/  LOP3.LUT R204, R5, 0x70, RZ, 0xfc, !PT ;  /* 0x0000007005cc7812 */ /* 0x000fe200078efcff */
[----:B------:R-:W-:Y:S01]  /*53b0*/  @!P5 IMAD.IADD R49, R49, 0x1, -R3 ;  /* 0x000000013131d824 */ /* 0x000fe200078e0a03 */
[----:B------:R-:W-:Y:S01]  /*53c0*/  ISETP.GT.U32.AND P5, PT, R3, R51, PT ;  /* 0x000000330300720c */ /* 0x000fe20003fa4070 */
[----:B------:R-:W-:Y:S01]  /*53d0*/  IMAD.MOV R8, RZ, RZ, -R8 ;  /* 0x000000ffff087224 */ /* 0x000fe200078e0a08 */
[C---:B------:R-:W-:Y:S01]  /*53e0*/  LOP3.LUT R212, R5.reuse, 0x68, RZ, 0xfc, !PT ;  /* 0x0000006805d47812 */ /* 0x040fe200078efcff */
[----:B------:R-:W-:Y:S01]  /*53f0*/  IMAD.MOV R7, RZ, RZ, -R7 ;  /* 0x000000ffff077224 */ /* 0x000fe200078e0a07 */
[----:B------:R-:W-:Y:S01]  /*5400*/  LOP3.LUT R211, R5, 0x66, RZ, 0xfc, !PT ;  /* 0x0000006605d37812 */ /* 0x000fe200078efcff */
[C---:B------:R-:W-:Y:S01]  /*5410*/  IMAD R52, R3.reuse, R8, R53 ;  /* 0x0000000803347224 */ /* 0x040fe200078e0235 */
[----:B------:R-:W-:Y:S01]  /*5420*/  IABS R205, R212 ;  /* 0x000000d400cd7213 */ /* 0x000fe20000000000 */
[----:B------:R-:W-:Y:S01]  /*5430*/  IMAD R53, R3, R7, R54 ;  /* 0x0000000703357224 */ /* 0x000fe200078e0236 */
[----:B------:R-:W-:Y:S01]  /*5440*/  IABS R207, R211 ;  /* 0x000000d300cf7213 */ /* 0x000fe20000000000 */
[----:B------:R-:W-:Y:S01]  /*5450*/  @!P3 IMAD.IADD R50, R50, 0x1, -R3 ;  /* 0x000000013232b824 */ /* 0x000fe200078e0a03 */
[----:B------:R-:W-:Y:S01]  /*5460*/  LOP3.LUT R213, R5, 0x62, RZ, 0xfc, !PT ;  /* 0x0000006205d57812 */ /* 0x000fe200078efcff */
[----:B------:R-:W-:Y:S01]  /*5470*/  IMAD.HI.U32 R8, R2, R56, RZ ;  /* 0x0000003802087227 */ /* 0x000fe200078e00ff */
[----:B------:R-:W-:-:S02]  /*5480*/  ISETP.GT.U32.AND P3, PT, R3, R53, PT ;  /* 0x000000350300720c */ /* 0x000fc40003f64070 */
[----:B------:R-:W-:Y:S01]  /*5490*/  LOP3.LUT R210, R5, 0x64, RZ, 0xfc, !PT ;  /* 0x0000006405d27812 */ /* 0x000fe200078efcff */
[--C-:B------:R-:W-:Y:S01]  /*54a0*/  @!P5 IMAD.IADD R51, R51, 0x1, -R3.reuse ;  /* 0x000000013333d824 */ /* 0x100fe200078e0a03 */
[----:B------:R-:W-:Y:S01]  /*54b0*/  LOP3.LUT R214, R5, 0x60, RZ, 0xfc, !PT ;  /* 0x0000006005d67812 */ /* 0x000fe200078efcff */
[--C-:B------:R-:W-:Y:S01]  /*54c0*/  @!P6 IMAD.IADD R48, R48, 0x1, -R3.reuse ;  /* 0x000000013030e824 */ /* 0x100fe200078e0a03 */
[----:B------:R-:W-:Y:S01]  /*54d0*/  ISETP.GE.AND P6, PT, R55, RZ, PT ;  /* 0x000000ff3700720c */ /* 0x000fe20003fc6270 */
[----:B------:R-:W-:Y:S01]  /*54e0*/  VIADD R55, R6, 0x18e ;  /* 0x0000018e06377836 */ /* 0x000fe20000000000 */
[----:B------:R-:W-:Y:S01]  /*54f0*/  ISETP.GT.U32.AND P5, PT, R3, R51, PT ;  /* 0x000000330300720c */ /* 0x000fe20003fa4070 */
[----:B------:R-:W-:Y:S01]  /*5500*/  IMAD.MOV R8, RZ, RZ, -R8 ;  /* 0x000000ffff087224 */ /* 0x000fe200078e0a08 */
[----:B------:R-:W-:Y:S01]  /*5510*/  IABS R208, R210 ;  /* 0x000000d200d07213 */ /* 0x000fe20000000000 */
[----:B------:R-:W-:Y:S01]  /*5520*/  @!P4 IMAD.MOV R50, RZ, RZ, -R50 ;  /* 0x000000ffff32c224 */ /* 0x000fe200078e0a32 */
[----:B------:R-:W-:Y:S01]  /*5530*/  LOP3.LUT R215, R5, 0x5a, RZ, 0xfc, !PT ;  /* 0x0000005a05d77812 */ /* 0x000fe200078efcff */
[----:B------:R-:W-:Y:S01]  /*5540*/  IMAD R54, R3, R8, R56 ;  /* 0x0000000803367224 */ /* 0x000fe200078e0238 */
[----:B------:R-:W-:Y:S01]  /*5550*/  IABS R56, R55 ;  /* 0x0000003700387213 */ /* 0x000fe20000000000 */
[----:B------:R-:W-:Y:S01]  /*5560*/  @!P3 IMAD.IADD R53, R53, 0x1, -R3 ;  /* 0x000000013535b824 */ /* 0x000fe200078e0a03 */
[----:B------:R-:W-:Y:S01]  /*5570*/  LOP3.LUT R217, R5, 0x52, RZ, 0xfc, !PT ;  /* 0x0000005205d97812 */ /* 0x000fe200078efcff */
[----:B------:R-:W-:Y:S01]  /*5580*/  @!P1 IMAD.MOV R49, RZ, RZ, -R49 ;  /* 0x000000ffff319224 */ /* 0x000fe200078e0a31 */
[----:B------:R-:W-:Y:S01]  /*5590*/  ISETP.GT.U32.AND P4, PT, R3, R54, PT ;  /* 0x000000360300720c */ /* 0x000fe20003f84070 */
[----:B------:R-:W-:Y:S01]  /*55a0*/  IMAD.HI.U32 R7, R2, R56, RZ ;  /* 0x0000003802077227 */ /* 0x000fe200078e00ff */
[----:B------:R-:W-:-:S02]  /*55b0*/  ISETP.GE.AND P1, PT, R55, RZ, PT ;  /* 0x000000ff3700720c */ /* 0x000fc40003f26270 */
[----:B------:R-:W-:Y:S01]  /*55c0*/  ISETP.GT.U32.AND P3, PT, R3, R53, PT ;  /* 0x000000350300720c */ /* 0x000fe20003f64070 */
[C---:B------:R-:W-:Y:S01]  /*55d0*/  IMAD.HI.U32 R55, R2.reuse, R58, RZ ;  /* 0x0000003a02377227 */ /* 0x040fe200078e00ff */
[C---:B------:R-:W-:Y:S02]  /*55e0*/  LOP3.LUT R218, R5.reuse, 0x50, RZ, 0xfc, !PT ;  /* 0x0000005005da7812 */ /* 0x040fe400078efcff */
[C---:B------:R-:W-:Y:S01]  /*55f0*/  LOP3.LUT R220, R5.reuse, 0x4c, RZ, 0xfc, !PT ;  /* 0x0000004c05dc7812 */ /* 0x040fe200078efcff */
[----:B------:R-:W-:Y:S01]  /*5600*/  IMAD.HI.U32 R8, R2, R57, RZ ;  /* 0x0000003902087227 */ /* 0x000fe200078e00ff */
[C---:B------:R-:W-:Y:S02]  /*5610*/  LOP3.LUT R221, R5.reuse, 0x4a, RZ, 0xfc, !PT ;  /* 0x0000004a05dd7812 */ /* 0x040fe400078efcff */
[C---:B------:R-:W-:Y:S01]  /*5620*/  LOP3.LUT R222, R5.reuse, 0x48, RZ, 0xfc, !PT ;  /* 0x0000004805de7812 */ /* 0x040fe200078efcff */
[----:B------:R-:W-:Y:S01]  /*5630*/  IMAD.MOV R7, RZ, RZ, -R7 ;  /* 0x000000ffff077224 */ /* 0x000fe200078e0a07 */
[----:B------:R-:W-:Y:S01]  /*5640*/  LOP3.LUT R223, R5, 0x46, RZ, 0xfc, !PT ;  /* 0x0000004605df7812 */ /* 0x000fe200078efcff */
[----:B------:R-:W-:Y:S01]  /*5650*/  @!P5 IMAD.IADD R51, R51, 0x1, -R3 ;  /* 0x000000013333d824 */ /* 0x000fe200078e0a03 */
[----:B------:R-:W-:Y:S01]  /*5660*/  ISETP.GE.AND P5, PT, R59, RZ, PT ;  /* 0x000000ff3b00720c */ /* 0x000fe20003fa6270 */
[----:B------:R-:W-:Y:S01]  /*5670*/  IMAD.MOV R59, RZ, RZ, -R55 ;  /* 0x000000ffff3b7224 */ /* 0x000fe200078e0a37 */
[----:B------:R-:W-:Y:S01]  /*5680*/  IABS R219, R222 ;  /* 0x000000de00db7213 */ /* 0x000fe20000000000 */
[----:B------:R-:W-:Y:S01]  /*5690*/  IMAD.MOV R8, RZ, RZ, -R8 ;  /* 0x000000ffff087224 */ /* 0x000fe200078e0a08 */
[----:B------:R-:W-:Y:S01]  /*56a0*/  LOP3.LUT R235, R5, 0x3a, RZ, 0xfc, !PT ;  /* 0x0000003a05eb7812 */ /* 0x000fe200078efcff */
[----:B------:R-:W-:Y:S01]  /*56b0*/  IMAD R55, R3, R7, R56 ;  /* 0x0000000703377224 */ /* 0x000fe200078e0238 */
[----:B------:R-:W-:Y:S01]  /*56c0*/  LOP3.LUT R7, R5, 0x188, RZ, 0xfc, !PT ;  /* 0x0000018805077812 */ /* 0x000fe200078efcff */
[C---:B------:R-:W-:Y:S01]  /*56d0*/  IMAD R56, R3.reuse, R8, R57 ;  /* 0x0000000803387224 */ /* 0x040fe200078e0239 */
[----:B------:R-:W-:Y:S01]  /*56e0*/  IABS R229, R235 ;  /* 0x000000eb00e57213 */ /* 0x000fe20000000000 */
[--C-:B------:R-:W-:Y:S01]  /*56f0*/  @!P4 IMAD.IADD R54, R54, 0x1, -R3.reuse ;  /* 0x000000013636c824 */ /* 0x100fe200078e0a03 */
[----:B------:R-:W-:Y:S01]  /*5700*/  ISETP.GT.U32.AND P4, PT, R3, R55, PT ;  /* 0x000000370300720c */ /* 0x000fe20003f84070 */
[----:B------:R-:W-:Y:S01]  /*5710*/  @!P3 IMAD.IADD R53, R53, 0x1, -R3 ;  /* 0x000000013535b824 */ /* 0x000fe200078e0a03 */
[C---:B------:R-:W-:Y:S01]  /*5720*/  ISETP.GT.U32.AND P3, PT, R3.reuse, R56, PT ;  /* 0x000000380300720c */ /* 0x040fe20003f64070 */
[----:B------:R-:W-:Y:S01]  /*5730*/  @!P0 IMAD.MOV R48, RZ, RZ, -R48 ;  /* 0x000000ffff308224 */ /* 0x000fe200078e0a30 */
[C---:B------:R-:W-:Y:S01]  /*5740*/  ISETP.GT.U32.AND P0, PT, R3.reuse, R52, PT ;  /* 0x000000340300720c */ /* 0x040fe20003f04070 */
[C---:B------:R-:W-:Y:S01]  /*5750*/  IMAD R57, R3.reuse, R59, R58 ;  /* 0x0000003b03397224 */ /* 0x040fe200078e023a */
[----:B------:R-:W-:Y:S01]  /*5760*/  IABS R58, R7 ;  /* 0x00000007003a7213 */ /* 0x000fe20000000000 */
[----:B------:R-:W-:Y:S01]  /*5770*/  @!P5 IMAD.MOV R53, RZ, RZ, -R53 ;  /* 0x000000ffff35d224 */ /* 0x000fe200078e0a35 */
[----:B------:R-:W-:Y:S01]  /*5780*/  IABS R59, R63 ;  /* 0x0000003f003b7213 */ /* 0x000fe20000000000 */
[----:B------:R-:W-:Y:S01]  /*5790*/  @!P2 IMAD.MOV R51, RZ, RZ, -R51 ;  /* 0x000000ffff33a224 */ /* 0x000fe200078e0a33 */
[----:B------:R-:W-:-:S02]  /*57a0*/  ISETP.GT.U32.AND P5, PT, R3, R57, PT ;  /* 0x000000390300720c */ /* 0x000fc40003fa4070 */
[----:B------:R-:W-:Y:S01]  /*57b0*/  ISETP.GT.U32.AND P2, PT, R3, R54, PT ;  /* 0x000000360300720c */ /* 0x000fe20003f44070 */
[--C-:B------:R-:W-:Y:S01]  /*57c0*/  @!P4 IMAD.IADD R55, R55, 0x1, -R3.reuse ;  /* 0x000000013737c824 */ /* 0x100fe200078e0a03 */
[----:B------:R-:W-:Y:S01]  /*57d0*/  ISETP.GE.AND P4, PT, R7, RZ, PT ;  /* 0x000000ff0700720c */ /* 0x000fe20003f86270 */
[--C-:B------:R-:W-:Y:S01]  /*57e0*/  @!P3 IMAD.IADD R56, R56, 0x1, -R3.reuse ;  /* 0x000000013838b824 */ /* 0x100fe200078e0a03 */
[----:B------:R-:W-:Y:S01]  /*57f0*/  LOP3.LUT R236, R5, 0x38, RZ, 0xfc, !PT ;  /* 0x0000003805ec7812 */ /* 0x000fe200078efcff */
[----:B------:R-:W-:Y:S01]  /*5800*/  IMAD.HI.U32 R7, R2, R58, RZ ;  /* 0x0000003a02077227 */ /* 0x000fe200078e00ff */
[----:B------:R-:W-:Y:S02]  /*5810*/  ISETP.GT.U32.AND P3, PT, R3, R55, PT ;  /* 0x000000370300720c */ /* 0x000fe40003f64070 */
[----:B------:R-:W-:Y:S01]  /*5820*/  IABS R228, R236 ;  /* 0x000000ec00e47213 */ /* 0x000fe20000000000 */
[----:B------:R-:W-:Y:S01]  /*5830*/  @!P0 IMAD.IADD R52, R52, 0x1, -R3 ;  /* 0x0000000134348824 */ /* 0x000fe200078e0a03 */
[C---:B------:R-:W-:Y:S01]  /*5840*/  LOP3.LUT R233, R5.reuse, 0x34, RZ, 0xfc, !PT ;  /* 0x0000003405e97812 */ /* 0x040fe200078efcff */
[----:B------:R-:W-:Y:S01]  /*5850*/  IMAD.MOV R8, RZ, RZ, -R7 ;  /* 0x000000ffff087224 */ /* 0x000fe200078e0a07 */
[----:B------:R-:W-:Y:S01]  /*5860*/  LOP3.LUT R234, R5, 0x32, RZ, 0xfc, !PT ;  /* 0x0000003205ea7812 */ /* 0x000fe200078efcff */
[----:B------:R-:W-:Y:S01]  /*5870*/  @!P5 IMAD.IADD R57, R57, 0x1, -R3 ;  /* 0x000000013939d824 */ /* 0x000fe200078e0a03 */
[C---:B------:R-:W-:Y:S01]  /*5880*/  ISETP.GT.U32.AND P0, PT, R3.reuse, R52, PT ;  /* 0x000000340300720c */ /* 0x040fe20003f04070 */
[C---:B------:R-:W-:Y:S01]  /*5890*/  IMAD R58, R3.reuse, R8, R58 ;  /* 0x00000008033a7224 */ /* 0x040fe200078e023a */
[----:B------:R-:W-:Y:S01]  /*58a0*/  ISETP.GT.U32.AND P5, PT, R3, R56, PT ;  /* 0x000000380300720c */ /* 0x000fe20003fa4070 */
[----:B------:R-:W-:Y:S01]  /*58b0*/  IMAD.HI.U32 R7, R2, R59, RZ ;  /* 0x0000003b02077227 */ /* 0x000fe200078e00ff */
[----:B------:R-:W-:-:S02]  /*58c0*/  IABS R230, R233 ;  /* 0x000000e900e67213 */ /* 0x000fc40000000000 */
[----:B------:R-:W-:Y:S01]  /*58d0*/  IABS R231, R234 ;  /* 0x000000ea00e77213 */ /* 0x000fe20000000000 */
[----:B------:R-:W-:Y:S01]  /*58e0*/  @!P3 IMAD.IADD R55, R55, 0x1, -R3 ;  /* 0x000000013737b824 */ /* 0x000fe200078e0a03 */
[----:B------:R-:W-:Y:S01]  /*58f0*/  ISETP.GT.U32.AND P3, PT, R3, R58, PT ;  /* 0x0000003a0300720c */ /* 0x000fe20003f64070 */
[----:B------:R-:W-:Y:S01]  /*5900*/  IMAD.MOV R8, RZ, RZ, -R7 ;  /* 0x000000ffff087224 */ /* 0x000fe200078e0a07 */
[----:B------:R-:W-:Y:S01]  /*5910*/  LOP3.LUT R252, R5, 0x24, RZ, 0xfc, !PT ;  /* 0x0000002405fc7812 */ /* 0x000fe200078efcff */
[--C-:B------:R-:W-:Y:S01]  /*5920*/  @!P2 IMAD.IADD R54, R54, 0x1, -R3.reuse ;  /* 0x000000013636a824 */ /* 0x100fe200078e0a03 */
[----:B------:R-:W-:Y:S01]  /*5930*/  ISETP.GE.AND P2, PT, R62, RZ, PT ;  /* 0x000000ff3e00720c */ /* 0x000fe20003f46270 */
[----:B------:R-:W-:Y:S01]  /*5940*/  @!P0 IMAD.IADD R52, R52, 0x1, -R3 ;  /* 0x0000000134348824 */ /* 0x000fe200078e0a03 */
[----:B------:R-:W-:Y:S01]  /*5950*/  ISETP.GE.AND P0, PT, R60, RZ, PT ;  /* 0x000000ff3c00720c */ /* 0x000fe20003f06270 */
[----:B------:R-:W-:Y:S01]  /*5960*/  IMAD R59, R3, R8, R59 ;  /* 0x00000008033b7224 */ /* 0x000fe200078e023b */
[----:B------:R-:W-:Y:S01]  /*5970*/  IABS R60, R64 ;  /* 0x00000040003c7213 */ /* 0x000fe20000000000 */
[----:B------:R-:W-:Y:S01]  /*5980*/  @!P6 IMAD.MOV R52, RZ, RZ, -R52 ;  /* 0x000000ffff34e224 */ /* 0x000fe200078e0a34 */
[----:B------:R-:W-:Y:S01]  /*5990*/  ISETP.GE.AND P6, PT, R61, RZ, PT ;  /* 0x000000ff3d00720c */ /* 0x000fe20003fc6270 */
[--C-:B------:R-:W-:Y:S01]  /*59a0*/  @!P5 IMAD.IADD R56, R56, 0x1, -R3.reuse ;  /* 0x000000013838d824 */ /* 0x100fe200078e0a03 */
[----:B------:R-:W-:Y:S01]  /*59b0*/  IABS R61, R65 ;  /* 0x00000041003d7213 */ /* 0x000fe20000000000 */
[----:B------:R-:W-:Y:S01]  /*59c0*/  @!P3 IMAD.IADD R58, R58, 0x1, -R3 ;  /* 0x000000013a3ab824 */ /* 0x000fe200078e0a03 */
[----:B------:R-:W-:Y:S01]  /*59d0*/  ISETP.GT.U32.AND P5, PT, R3, R59, PT ;  /* 0x0000003b0300720c */ /* 0x000fe20003fa4070 */
[----:B------:R-:W-:Y:S01]  /*59e0*/  IMAD.HI.U32 R7, R2, R60, RZ ;  /* 0x0000003c02077227 */ /* 0x000fe200078e00ff */
[----:B------:R-:W-:-:S02]  /*59f0*/  IABS R62, R66 ;  /* 0x00000042003e7213 */ /* 0x000fc40000000000 */
[----:B------:R-:W-:Y:S01]  /*5a00*/  ISETP.GE.AND P3, PT, R64, RZ, PT ;  /* 0x000000ff4000720c */ /* 0x000fe20003f66270 */
[----:B------:R-:W-:Y:S01]  /*5a10*/  @!P1 IMAD.MOV R55, RZ, RZ, -R55 ;  /* 0x000000ffff379224 */ /* 0x000fe200078e0a37 */
[----:B------:R-:W-:Y:S01]  /*5a20*/  ISETP.GT.U32.AND P1, PT, R3, R58, PT ;  /* 0x0000003a0300720c */ /* 0x000fe20003f24070 */
[C---:B------:R-:W-:Y:S01]  /*5a30*/  IMAD.HI.U32 R8, R2.reuse, R61, RZ ;  /* 0x0000003d02087227 */ /* 0x040fe200078e00ff */
[----:B------:R-:W-:Y:S02]  /*5a40*/  IABS R64, R67 ;  /* 0x0000004300407213 */ /* 0x000fe40000000000 */
[C---:B------:R-:W-:Y:S01]  /*5a50*/  LOP3.LUT R251, R5.reuse, 0x20, RZ, 0xfc, !PT ;  /* 0x0000002005fb7812 */ /* 0x040fe200078efcff */
[----:B------:R-:W-:Y:S01]  /*5a60*/  IMAD.MOV R7, RZ, RZ, -R7 ;  /* 0x000000ffff077224 */ /* 0x000fe200078e0a07 */
[C---:B------:R-:W-:Y:S01]  /*5a70*/  LOP3.LUT R0, R5.reuse, 0x1c, RZ, 0xfc, !PT ;  /* 0x0000001c05007812 */ /* 0x040fe200078efcff */
[----:B------:R-:W-:Y:S01]  /*5a80*/  IMAD.MOV R8, RZ, RZ, -R8 ;  /* 0x000000ffff087224 */ /* 0x000fe200078e0a08 */
[----:B------:R-:W-:Y:S01]  /*5a90*/  LOP3.LUT R4, R5, 0x1a, RZ, 0xfc, !PT ;  /* 0x0000001a05047812 */ /* 0x000fe200078efcff */
[----:B------:R-:W-:Y:S01]  /*5aa0*/  IMAD R60, R3, R7, R60 ;  /* 0x00000007033c7224 */ /* 0x000fe200078e023c */
[----:B------:R-:W-:Y:S01]  /*5ab0*/  IABS R242, R0 ;  /* 0x0000000000f27213 */ /* 0x000fe20000000000 */
[----:B------:R-:W-:Y:S01]  /*5ac0*/  IMAD.HI.U32 R7, R2, R62, RZ ;  /* 0x0000003e02077227 */ /* 0x000fe200078e00ff */
[----:B-1----:R-:W-:-:S02]  /*5ad0*/  LOP3.LUT R16, R5, 0x16, RZ, 0xfc, !PT ;  /* 0x0000001605107812 */ /* 0x002fc400078efcff */
[----:B------:R-:W-:Y:S01]  /*5ae0*/  LOP3.LUT R125, R5, 0x18, RZ, 0xfc, !PT ;  /* 0x00000018057d7812 */ /* 0x000fe200078efcff */
[----:B------:R-:W-:Y:S01]  /*5af0*/  @!P0 IMAD.MOV R54, RZ, RZ, -R54 ;  /* 0x000000ffff368224 */ /* 0x000fe200078e0a36 */
[----:B------:R-:W-:Y:S01]  /*5b00*/  ISETP.GT.U32.AND P0, PT, R3, R57, PT ;  /* 0x000000390300720c */ /* 0x000fe20003f04070 */
[----:B------:R-:W-:Y:S01]  /*5b10*/  @!P5 IMAD.IADD R59, R59, 0x1, -R3 ;  /* 0x000000013b3bd824 */ /* 0x000fe200078e0a03 */
[----:B------:R-:W-:Y:S01]  /*5b20*/  LOP3.LUT R14, R5, 0x14, RZ, 0xfc, !PT ;  /* 0x00000014050e7812 */ /* 0x000fe200078efcff */
[----:B------:R-:W-:Y:S01]  /*5b30*/  IMAD R61, R3, R8, R61 ;  /* 0x00000008033d7224 */ /* 0x000fe200078e023d */
[----:B------:R-:W-:Y:S01]  /*5b40*/  LOP3.LUT R13, R5, 0x12, RZ, 0xfc, !PT ;  /* 0x00000012050d7812 */ /* 0x000fe200078efcff */
[----:B------:R-:W-:Y:S01]  /*5b50*/  IMAD.MOV R8, RZ, RZ, -R7 ;  /* 0x000000ffff087224 */ /* 0x000fe200078e0a07 */
[C---:B------:R-:W-:Y:S01]  /*5b60*/  ISETP.GT.U32.AND P5, PT, R3.reuse, R59, PT ;  /* 0x0000003b0300720c */ /* 0x040fe20003fa4070 */
[--C-:B------:R-:W-:Y:S01]  /*5b70*/  @!P1 IMAD.IADD R58, R58, 0x1, -R3.reuse ;  /* 0x000000013a3a9824 */ /* 0x100fe200078e0a03 */
[C---:B------:R-:W-:Y:S01]  /*5b80*/  ISETP.GT.U32.AND P1, PT, R3.reuse, R61, PT ;  /* 0x0000003d0300720c */ /* 0x040fe20003f24070 */
[----:B------:R-:W-:Y:S01]  /*5b90*/  IMAD R62, R3, R8, R62 ;  /* 0x00000008033e7224 */ /* 0x000fe200078e023e */
[C---:B------:R-:W-:Y:S01]  /*5ba0*/  LOP3.LUT R11, R5.reuse, 0x10, RZ, 0xfc, !PT ;  /* 0x00000010050b7812 */ /* 0x040fe200078efcff */
[----:B------:R-:W-:Y:S01]  /*5bb0*/  @!P4 IMAD.MOV R58, RZ, RZ, -R58 ;  /* 0x000000ffff3ac224 */ /* 0x000fe200078e0a3a */
[----:B------:R-:W-:Y:S01]  /*5bc0*/  LOP3.LUT R10, R5, 0xc, RZ, 0xfc, !PT ;  /* 0x0000000c050a7812 */ /* 0x000fe200078efcff */
[----:B------:R-:W-:Y:S01]  /*5bd0*/  VIADD R7, R6, 0x17e ;  /* 0x0000017e06077836 */ /* 0x000fe20000000000 */
[----:B------:R-:W-:Y:S01]  /*5be0*/  ISETP.GT.U32.AND P4, PT, R3, R62, PT ;  /* 0x0000003e0300720c */ /* 0x000fe20003f84070 */
[--C-:B------:R-:W-:Y:S01]  /*5bf0*/  @!P0 IMAD.IADD R57, R57, 0x1, -R3.reuse ;  /* 0x0000000139398824 */ /* 0x100fe200078e0a03 */
[----:B------:R-:W-:Y:S01]  /*5c00*/  ISETP.GE.AND P0, PT, R63, RZ, PT ;  /* 0x000000ff3f00720c */ /* 0x000fe20003f06270 */
[----:B------:R-:W-:Y:S01]  /*5c10*/  @!P6 IMAD.MOV R56, RZ, RZ, -R56 ;  /* 0x000000ffff38e224 */ /* 0x000fe200078e0a38 */
[----:B------:R-:W-:Y:S01]  /*5c20*/  IABS R63, R7 ;  /* 0x00000007003f7213 */ /* 0x000fe20000000000 */
[--C-:B------:R-:W-:Y:S01]  /*5c30*/  @!P5 IMAD.IADD R59, R59, 0x1, -R3.reuse ;  /* 0x000000013b3bd824 */ /* 0x100fe200078e0a03 */
[----:B------:R-:W-:Y:S01]  /*5c40*/  ISETP.GT.U32.AND P6, PT, R3, R60, PT ;  /* 0x0000003c0300720c */ /* 0x000fe20003fc4070 */
[----:B------:R-:W-:Y:S01]  /*5c50*/  @!P1 IMAD.IADD R61, R61, 0x1, -R3 ;  /* 0x000000013d3d9824 */ /* 0x000fe200078e0a03 */
[----:B------:R-:W-:Y:S01]  /*5c60*/  ISETP.GE.AND P5, PT, R7, RZ, PT ;  /* 0x000000ff0700720c */ /* 0x000fe20003fa6270 */
[----:B------:R-:W-:Y:S01]  /*5c70*/  IMAD.HI.U32 R7, R2, R63, RZ ;  /* 0x0000003f02077227 */ /* 0x000fe200078e00ff */
[----:B------:R-:W-:-:S02]  /*5c80*/  IABS R250, R10 ;  /* 0x0000000a00fa7213 */ /* 0x000fc40000000000 */
[----:B------:R-:W-:Y:S01]  /*5c90*/  ISETP.GT.U32.AND P1, PT, R3, R61, PT ;  /* 0x0000003d0300720c */ /* 0x000fe20003f24070 */
[----:B------:R-:W-:Y:S01]  /*5ca0*/  @!P2 IMAD.MOV R57, RZ, RZ, -R57 ;  /* 0x000000ffff39a224 */ /* 0x000fe200078e0a39 */
[----:B------:R-:W-:Y:S01]  /*5cb0*/  ISETP.GE.AND P2, PT, R65, RZ, PT ;  /* 0x000000ff4100720c */ /* 0x000fe20003f46270 */
[----:B------:R-:W-:Y:S01]  /*5cc0*/  @!P4 IMAD.IADD R62, R62, 0x1, -R3 ;  /* 0x000000013e3ec824 */ /* 0x000fe200078e0a03 */
[----:B------:R-:W-:Y:S01]  /*5cd0*/  IABS R65, R68 ;  /* 0x0000004400417213 */ /* 0x000fe20000000000 */
[----:B------:R-:W-:Y:S01]  /*5ce0*/  IMAD.MOV R8, RZ, RZ, -R7 ;  /* 0x000000ffff087224 */ /* 0x000fe200078e0a07 */
[----:B------:R-:W-:Y:S01]  /*5cf0*/  LOP3.LUT R9, R5, 0xa, RZ, 0xfc, !PT ;  /* 0x0000000a05097812 */ /* 0x000fe200078efcff */
[----:B------:R-:W-:Y:S01]  /*5d00*/  IMAD.HI.U32 R7, R2, R64, RZ ;  /* 0x0000004002077227 */ /* 0x000fe200078e00ff */
[----:B------:R-:W-:Y:S02]  /*5d10*/  ISETP.GT.U32.AND P4, PT, R3, R62, PT ;  /* 0x0000003e0300720c */ /* 0x000fe40003f84070 */
[----:B------:R-:W-:Y:S01]  /*5d20*/  LOP3.LUT R12, R5, 0x4, RZ, 0xfc, !PT ;  /* 0x00000004050c7812 */ /* 0x000fe200078efcff */
[----:B------:R-:W-:-:S02]  /*5d30*/  IMAD R63, R3, R8, R63 ;  /* 0x00000008033f7224 */ /* 0x000fc400078e023f */
[----:B------:R-:W-:-:S04]  /*5d40*/  IMAD.HI.U32 R8, R2, R65, RZ ;  /* 0x0000004102087227 */ /* 0x000fc800078e00ff */
[----:B------:R-:W-:Y:S02]  /*5d50*/  @!P6 IMAD.IADD R60, R60, 0x1, -R3 ;  /* 0x000000013c3ce824 */ /* 0x000fe400078e0a03 */
[----:B------:R-:W-:Y:S02]  /*5d60*/  IMAD.MOV R7, RZ, RZ, -R7 ;  /* 0x000000ffff077224 */ /* 0x000fe400078e0a07 */
[----:B------:R-:W-:Y:S01]  /*5d70*/  IMAD.MOV R8, RZ, RZ, -R8 ;  /* 0x000000ffff087224 */ /* 0x000fe200078e0a08 */
[----:B------:R-:W-:Y:S01]  /*5d80*/  ISETP.GT.U32.AND P6, PT, R3, R60, PT ;  /* 0x0000003c0300720c */ /* 0x000fe20003fc4070 */
[----:B------:R-:W-:Y:S01]  /*5d90*/  @!P1 IMAD.IADD R61, R61, 0x1, -R3 ;  /* 0x000000013d3d9824 */ /* 0x000fe200078e0a03 */
[C---:B------:R-:W-:Y:S01]  /*5da0*/  ISETP.GT.U32.AND P1, PT, R3.reuse, R63, PT ;  /* 0x0000003f0300720c */ /* 0x040fe20003f24070 */
[C---:B------:R-:W-:Y:S02]  /*5db0*/  IMAD R64, R3.reuse, R7, R64 ;  /* 0x0000000703407224 */ /* 0x040fe400078e0240 */
[----:B------:R-:W-:-:S02]  /*5dc0*/  IMAD R65, R3, R8, R65 ;  /* 0x0000000803417224 */ /* 0x000fc400078e0241 */
[----:B------:R-:W-:Y:S01]  /*5dd0*/  @!P4 IMAD.IADD R62, R62, 0x1, -R3 ;  /* 0x000000013e3ec824 */ /* 0x000fe200078e0a03 */
[C---:B------:R-:W-:Y:S01]  /*5de0*/  ISETP.GT.U32.AND P4, PT, R3.reuse, R64, PT ;  /* 0x000000400300720c */ /* 0x040fe20003f84070 */
[----:B------:R-:W-:Y:S01]  /*5df0*/  @!P2 IMAD.MOV R61, RZ, RZ, -R61 ;  /* 0x000000ffff3da224 */ /* 0x000fe200078e0a3d */
[----:B------:R-:W-:Y:S01]  /*5e00*/  ISETP.GT.U32.AND P2, PT, R3, R65, PT ;  /* 0x000000410300720c */ /* 0x000fe20003f44070 */
[----:B------:R-:W-:Y:S01]  /*5e10*/  @!P0 IMAD.MOV R59, RZ, RZ, -R59 ;  /* 0x000000ffff3b8224 */ /* 0x000fe200078e0a3b */
[----:B------:R-:W-:Y:S01]  /*5e20*/  ISETP.GE.AND P0, PT, R66, RZ, PT ;  /* 0x000000ff4200720c */ /* 0x000fe20003f06270 */
[--C-:B------:R-:W-:Y:S01]  /*5e30*/  @!P6 IMAD.IADD R60, R60, 0x1, -R3.reuse ;  /* 0x000000013c3ce824 */ /* 0x100fe200078e0a03 */
[----:B------:R-:W-:Y:S01]  /*5e40*/  ISETP.GE.AND P6, PT, R67, RZ, PT ;  /* 0x000000ff4300720c */ /* 0x000fe20003fc6270 */
[----:B------:R-:W-:Y:S01]  /*5e50*/  @!P1 IMAD.IADD R63, R63, 0x1, -R3 ;  /* 0x000000013f3f9824 */ /* 0x000fe200078e0a03 */
[----:B------:R-:W-:Y:S01]  /*5e60*/  LOP3.LUT R67, R5, 0x178, RZ, 0xfc, !PT ;  /* 0x0000017805437812 */ /* 0x000fe200078efcff */
[----:B------:R-:W-:Y:S01]  /*5e70*/  @!P3 IMAD.MOV R60, RZ, RZ, -R60 ;  /* 0x000000ffff3cb224 */ /* 0x000fe200078e0a3c */
[----:B------:R-:W-:Y:S01]  /*5e80*/  ISETP.GE.AND P3, PT, R68, RZ, PT ;  /* 0x000000ff4400720c */ /* 0x000fe20003f66270 */
[----:B------:R-:W-:Y:S01]  /*5e90*/  IMAD.HI.U32 R244, R2, R242, RZ ;  /* 0x000000f202f47227 */ /* 0x000fe200078e00ff */
[----:B------:R-:W-:-:S02]  /*5ea0*/  IABS R66, R67 ;  /* 0x0000004300427213 */ /* 0x000fc40000000000 */
[----:B------:R-:W-:Y:S01]  /*5eb0*/  IABS R68, R70 ;  /* 0x0000004600447213 */ /* 0x000fe20000000000 */
[--C-:B------:R-:W-:Y:S01]  /*5ec0*/  @!P4 IMAD.IADD R64, R64, 0x1, -R3.reuse ;  /* 0x000000014040c824 */ /* 0x100fe200078e0a03 */
[----:B------:R-:W-:Y:S01]  /*5ed0*/  ISETP.GT.U32.AND P1, PT, R3, R63, PT ;  /* 0x0000003f0300720c */ /* 0x000fe20003f24070 */
[----:B------:R-:W-:Y:S02]  /*5ee0*/  @!P2 IMAD.IADD R65, R65, 0x1, -R3 ;  /* 0x000000014141a824 */ /* 0x000fe400078e0a03 */
[C---:B------:R-:W-:Y:S01]  /*5ef0*/  IMAD.HI.U32 R7, R2.reuse, R66, RZ ;  /* 0x0000004202077227 */ /* 0x040fe200078e00ff */
[C---:B------:R-:W-:Y:S02]  /*5f00*/  ISETP.GT.U32.AND P4, PT, R3.reuse, R64, PT ;  /* 0x000000400300720c */ /* 0x040fe40003f84070 */
[----:B------:R-:W-:Y:S01]  /*5f10*/  ISETP.GT.U32.AND P2, PT, R3, R65, PT ;  /* 0x000000410300720c */ /* 0x000fe20003f44070 */
[----:B------:R-:W-:-:S04]  /*5f20*/  IMAD.HI.U32 R8, R2, R68, RZ ;  /* 0x0000004402087227 */ /* 0x000fc800078e00ff */
[----:B------:R-:W-:Y:S01]  /*5f30*/  @!P0 IMAD.MOV R62, RZ, RZ, -R62 ;  /* 0x000000ffff3e8224 */ /* 0x000fe200078e0a3e */
[----:B------:R-:W-:Y:S01]  /*5f40*/  ISETP.GE.AND P0, PT, R67, RZ, PT ;  /* 0x000000ff4300720c */ /* 0x000fe20003f06270 */
[----:B------:R-:W-:Y:S02]  /*5f50*/  IMAD.MOV R67, RZ, RZ, -R7 ;  /* 0x000000ffff437224 */ /* 0x000fe400078e0a07 */
[----:B------:R-:W-:Y:S02]  /*5f60*/  IMAD.MOV R8, RZ, RZ, -R8 ;  /* 0x000000ffff087224 */ /* 0x000fe400078e0a08 */
[----:B------:R-:W-:-:S04]  /*5f70*/  IMAD.HI.U32 R7, R2, R69, RZ ;  /* 0x0000004502077227 */ /* 0x000fc800078e00ff */
[C---:B------:R-:W-:Y:S02]  /*5f80*/  IMAD R66, R3.reuse, R67, R66 ;  /* 0x0000004303427224 */ /* 0x040fe400078e0242 */
[C---:B------:R-:W-:Y:S02]  /*5f90*/  IMAD R67, R3.reuse, R8, R68 ;  /* 0x0000000803437224 */ /* 0x040fe400078e0244 */
[----:B------:R-:W-:Y:S02]  /*5fa0*/  IMAD.MOV R68, RZ, RZ, -R7 ;  /* 0x000000ffff447224 */ /* 0x000fe400078e0a07 */
[----:B------:R-:W-:Y:S02]  /*5fb0*/  @!P4 IMAD.IADD R64, R64, 0x1, -R3 ;  /* 0x000000014040c824 */ /* 0x000fe400078e0a03 */
[----:B------:R-:W-:Y:S01]  /*5fc0*/  IMAD R68, R3, R68, R69 ;  /* 0x0000004403447224 */ /* 0x000fe200078e0245 */
[----:B------:R-:W-:Y:S01]  /*5fd0*/  IABS R69, R76 ;  /* 0x0000004c00457213 */ /* 0x000fe20000000000 */
[--C-:B------:R-:W-:Y:S01]  /*5fe0*/  @!P2 IMAD.IADD R65, R65, 0x1, -R3.reuse ;  /* 0x000000014141a824 */ /* 0x100fe200078e0a03 */
[C---:B------:R-:W-:Y:S01]  /*5ff0*/  ISETP.GT.U32.AND P2, PT, R3.reuse, R67, PT ;  /* 0x000000430300720c */ /* 0x040fe20003f44070 */
[----:B------:R-:W-:Y:S01]  /*6000*/  @!P6 IMAD.MOV R64, RZ, RZ, -R64 ;  /* 0x000000ffff40e224 */ /* 0x000fe200078e0a40 */
[----:B------:R-:W-:Y:S01]  /*6010*/  ISETP.GT.U32.AND P6, PT, R3, R68, PT ;  /* 0x000000440300720c */ /* 0x000fe20003fc4070 */
[----:B------:R-:W-:Y:S01]  /*6020*/  @!P1 IMAD.IADD R63, R63, 0x1, -R3 ;  /* 0x000000013f3f9824 */ /* 0x000fe200078e0a03 */
[----:B------:R-:W-:Y:S01]  /*6030*/  ISETP.GE.AND P1, PT, R70, RZ, PT ;  /* 0x000000ff4600720c */ /* 0x000fe20003f26270 */
[----:B------:R-:W-:-:S02]  /*6040*/  VIADD R7, R6, 0x16e ;  /* 0x0000016e06077836 */ /* 0x000fc40000000000 */
[----:B------:R-:W-:Y:S01]  /*6050*/  @!P5 IMAD.MOV R63, RZ, RZ, -R63 ;  /* 0x000000ffff3fd224 */ /* 0x000fe200078e0a3f */
[----:B------:R-:W-:Y:S01]  /*6060*/  ISETP.GT.U32.AND P5, PT, R3, R66, PT ;  /* 0x000000420300720c */ /* 0x000fe20003fa4070 */
[----:B------:R-:W-:Y:S01]  /*6070*/  IMAD.HI.U32 R8, R2, R71, RZ ;  /* 0x0000004702087227 */ /* 0x000fe200078e00ff */
[----:B------:R-:W-:Y:S02]  /*6080*/  ISETP.GE.AND P4, PT, R7, RZ, PT ;  /* 0x000000ff0700720c */ /* 0x000fe40003f86270 */
[----:B------:R-:W-:Y:S01]  /*6090*/  IABS R72, R7 ;  /* 0x0000000700487213 */ /* 0x000fe20000000000 */
[--C-:B------:R-:W-:Y:S02]  /*60a0*/  @!P2 IMAD.IADD R67, R67, 0x1, -R3.reuse ;  /* 0x000000014343a824 */ /* 0x100fe400078e0a03 */
[----:B------:R-:W-:Y:S02]  /*60b0*/  @!P6 IMAD.IADD R68, R68, 0x1, -R3 ;  /* 0x000000014444e824 */ /* 0x000fe400078e0a03 */
[----:B------:R-:W-:Y:S01]  /*60c0*/  IMAD.HI.U32 R7, R2, R69, RZ ;  /* 0x0000004502077227 */ /* 0x000fe200078e00ff */
[----:B------:R-:W-:-:S02]  /*60d0*/  ISETP.GT.U32.AND P2, PT, R3, R67, PT ;  /* 0x000000430300720c */ /* 0x000fc40003f44070 */
[----:B------:R-:W-:Y:S01]  /*60e0*/  ISETP.GT.U32.AND P6, PT, R3, R68, PT ;  /* 0x000000440300720c */ /* 0x000fe20003fc4070 */
[----:B------:R-:W-:Y:S02]  /*60f0*/  IMAD.MOV R70, RZ, RZ, -R7 ;  /* 0x000000ffff467224 */ /* 0x000fe400078e0a07 */
[----:B------:R-:W-:Y:S02]  /*6100*/  IMAD.MOV R8, RZ, RZ, -R8 ;  /* 0x000000ffff087224 */ /* 0x000fe400078e0a08 */
[----:B------:R-:W-:Y:S02]  /*6110*/  @!P5 IMAD.IADD R66, R66, 0x1, -R3 ;  /* 0x000000014242d824 */ /* 0x000fe400078e0a03 */
[----:B------:R-:W-:-:S03]  /*6120*/  IMAD.HI.U32 R7, R2, R72, RZ ;  /* 0x0000004802077227 */ /* 0x000fc600078e00ff */
[C---:B------:R-:W-:Y:S01]  /*6130*/  ISETP.GT.U32.AND P5, PT, R3.reuse, R66, PT ;  /* 0x000000420300720c */ /* 0x040fe20003fa4070 */
[C---:B------:R-:W-:Y:S02]  /*6140*/  IMAD R69, R3.reuse, R70, R69 ;  /* 0x0000004603457224 */ /* 0x040fe400078e0245 */
[----:B------:R-:W-:Y:S01]  /*6150*/  IMAD R70, R3, R8, R71 ;  /* 0x0000000803467224 */ /* 0x000fe200078e0247 */
[----:B------:R-:W-:Y:S01]  /*6160*/  IABS R8, R78 ;  /* 0x0000004e00087213 */ /* 0x000fe20000000000 */
[----:B------:R-:W-:Y:S02]  /*6170*/  IMAD.MOV R7, RZ, RZ, -R7 ;  /* 0x000000ffff077224 */ /* 0x000fe400078e0a07 */
[--C-:B------:R-:W-:Y:S01]  /*6180*/  @!P2 IMAD.IADD R67, R67, 0x1, -R3.reuse ;  /* 0x000000014343a824 */ /* 0x100fe200078e0a03 */
[C---:B------:R-:W-:Y:S01]  /*6190*/  ISETP.GT.U32.AND P2, PT, R3.reuse, R70, PT ;  /* 0x000000460300720c */ /* 0x040fe20003f44070 */
[----:B------:R-:W-:Y:S02]  /*61a0*/  IMAD R71, R3, R7, R72 ;  /* 0x0000000703477224 */ /* 0x000fe400078e0248 */
[----:B------:R-:W-:-:S02]  /*61b0*/  @!P6 IMAD.IADD R68, R68, 0x1, -R3 ;  /* 0x000000014444e824 */ /* 0x000fc400078e0a03 */
[----:B------:R-:W-:Y:S01]  /*61c0*/  @!P5 IMAD.IADD R66, R66, 0x1, -R3 ;  /* 0x000000014242d824 */ /* 0x000fe200078e0a03 */
[C---:B------:R-:W-:Y:S01]  /*61d0*/  ISETP.GT.U32.AND P6, PT, R3.reuse, R71, PT ;  /* 0x000000470300720c */ /* 0x040fe20003fc4070 */
[----:B------:R-:W-:Y:S01]  /*61e0*/  IMAD.MOV.U32 R72, RZ, RZ, R8 ;  /* 0x000000ffff487224 */ /* 0x000fe200078e0008 */
[----:B------:R-:W-:Y:S01]  /*61f0*/  ISETP.GT.U32.AND P5, PT, R3, R69, PT ;  /* 0x000000450300720c */ /* 0x000fe20003fa4070 */
[----:B------:R-:W-:Y:S01]  /*6200*/  @!P3 IMAD.MOV R65, RZ, RZ, -R65 ;  /* 0x000000ffff41b224 */ /* 0x000fe200078e0a41 */
[----:B------:R-:W-:Y:S01]  /*6210*/  ISETP.GE.AND P3, PT, R73, RZ, PT ;  /* 0x000000ff4900720c */ /* 0x000fe20003f66270 */
[----:B------:R-:W-:-:S04]  /*6220*/  IMAD.HI.U32 R7, R2, R72, RZ ;  /* 0x0000004802077227 */ /* 0x000fc800078e00ff */
[----:B------:R-:W-:Y:S01]  /*6230*/  @!P2 IMAD.IADD R70, R70, 0x1, -R3 ;  /* 0x000000014646a824 */ /* 0x000fe200078e0a03 */
[----:B------:R-:W-:Y:S01]  /*6240*/  ISETP.GE.AND P2, PT, R77, RZ, PT ;  /* 0x000000ff4d00720c */ /* 0x000fe20003f46270 */
[----:B------:R-:W-:-:S04]  /*6250*/  IMAD.HI.U32 R8, R2, R74, RZ ;  /* 0x0000004a02087227 */ /* 0x000fc800078e00ff */
[----:B------:R-:W-:Y:S01]  /*6260*/  @!P6 IMAD.IADD R71, R71, 0x1, -R3 ;  /* 0x000000014747e824 */ /* 0x000fe200078e0a03 */
[----:B------:R-:W-:Y:S01]  /*6270*/  ISETP.GT.U32.AND P6, PT, R3, R70, PT ;  /* 0x000000460300720c */ /* 0x000fe20003fc4070 */
[----:B------:R-:W-:Y:S02]  /*6280*/  IMAD.MOV R73, RZ, RZ, -R7 ;  /* 0x000000ffff497224 */ /* 0x000fe400078e0a07 */
[----:B------:R-:W-:-:S04]  /*6290*/  IMAD.HI.U32 R7, R2, R75, RZ ;  /* 0x0000004b02077227 */ /* 0x000fc800078e00ff */
[----:B------:R-:W-:Y:S01]  /*62a0*/  @!P0 IMAD.MOV R66, RZ, RZ, -R66 ;  /* 0x000000ffff428224 */ /* 0x000fe200078e0a42 */
[----:B------:R-:W-:Y:S01]  /*62b0*/  ISETP.GE.AND P0, PT, R76, RZ, PT ;  /* 0x000000ff4c00720c */ /* 0x000fe20003f06270 */
[----:B------:R-:W-:Y:S02]  /*62c0*/  IMAD.MOV R8, RZ, RZ, -R8 ;  /* 0x000000ffff087224 */ /* 0x000fe400078e0a08 */
[----:B------:R-:W-:Y:S02]  /*62d0*/  @!P5 IMAD.IADD R69, R69, 0x1, -R3 ;  /* 0x000000014545d824 */ /* 0x000fe400078e0a03 */
[----:B------:R-:W-:Y:S02]  /*62e0*/  IMAD.MOV R76, RZ, RZ, -R7 ;  /* 0x000000ffff4c7224 */ /* 0x000fe400078e0a07 */
[C---:B------:R-:W-:Y:S01]  /*62f0*/  IMAD R72, R3.reuse, R73, R72 ;  /* 0x0000004903487224 */ /* 0x040fe200078e0248 */
[C---:B------:R-:W-:Y:S01]  /*6300*/  ISETP.GT.U32.AND P5, PT, R3.reuse, R69, PT ;  /* 0x000000450300720c */ /* 0x040fe20003fa4070 */
[----:B------:R-:W-:-:S02]  /*6310*/  IMAD R73, R3, R8, R74 ;  /* 0x0000000803497224 */ /* 0x000fc400078e024a */
[C---:B------:R-:W-:Y:S01]  /*6320*/  IMAD R74, R3.reuse, R76, R75 ;  /* 0x0000004c034a7224 */ /* 0x040fe200078e024b */
[----:B------:R-:W-:Y:S01]  /*6330*/  IABS R76, R81 ;  /* 0x00000051004c7213 */ /* 0x000fe20000000000 */
[----:B------:R-:W-:Y:S02]  /*6340*/  @!P6 IMAD.IADD R70, R70, 0x1, -R3 ;  /* 0x000000014646e824 */ /* 0x000fe400078e0a03 */
[----:B------:R-:W-:Y:S01]  /*6350*/  @!P3 IMAD.MOV R68, RZ, RZ, -R68 ;  /* 0x000000ffff44b224 */ /* 0x000fe200078e0a44 */
[----:B------:R-:W-:Y:S01]  /*6360*/  ISETP.GT.U32.AND P6, PT, R3, R74, PT ;  /* 0x0000004a0300720c */ /* 0x000fe20003fc4070 */
[----:B------:R-:W-:Y:S01]  /*6370*/  @!P1 IMAD.MOV R67, RZ, RZ, -R67 ;  /* 0x000000ffff439224 */ /* 0x000fe200078e0a43 */
[----:B------:R-:W-:Y:S01]  /*6380*/  ISETP.GE.AND P3, PT, R78, RZ, PT ;  /* 0x000000ff4e00720c */ /* 0x000fe20003f66270 */
[----:B------:R-:W-:Y:S01]  /*6390*/  @!P2 IMAD.MOV R70, RZ, RZ, -R70 ;  /* 0x000000ffff46a224 */ /* 0x000fe200078e0a46 */
[----:B------:R-:W-:Y:S01]  /*63a0*/  LOP3.LUT R78, R5, 0x166, RZ, 0xfc, !PT ;  /* 0x00000166054e7812 */ /* 0x000fe200078efcff */
[----:B------:R-:W-:Y:S01]  /*63b0*/  @!P5 IMAD.IADD R69, R69, 0x1, -R3 ;  /* 0x000000014545d824 */ /* 0x000fe200078e0a03 */
[----:B------:R-:W-:-:S02]  /*63c0*/  ISETP.GT.U32.AND P1, PT, R3, R71, PT ;  /* 0x000000470300720c */ /* 0x000fc40003f24070 */
[----:B------:R-:W-:Y:S01]  /*63d0*/  IABS R75, R78 ;  /* 0x0000004e004b7213 */ /* 0x000fe20000000000 */
[----:B------:R-:W-:Y:S01]  /*63e0*/  @!P0 IMAD.MOV R69, RZ, RZ, -R69 ;  /* 0x000000ffff458224 */ /* 0x000fe200078e0a45 */
[C---:B------:R-:W-:Y:S02]  /*63f0*/  ISETP.GT.U32.AND P5, PT, R3.reuse, R72, PT ;  /* 0x000000480300720c */ /* 0x040fe40003fa4070 */
[----:B------:R-:W-:Y:S01]  /*6400*/  ISETP.GT.U32.AND P0, PT, R3, R73, PT ;  /* 0x000000490300720c */ /* 0x000fe20003f04070 */
[----:B------:R-:W-:Y:S02]  /*6410*/  @!P6 IMAD.IADD R74, R74, 0x1, -R3 ;  /* 0x000000014a4ae824 */ /* 0x000fe400078e0a03 */
[----:B------:R-:W-:-:S03]  /*6420*/  IMAD.HI.U32 R7, R2, R75, RZ ;  /* 0x0000004b02077227 */ /* 0x000fc600078e00ff */
[----:B------:R-:W-:Y:S01]  /*6430*/  ISETP.GT.U32.AND P2, PT, R3, R74, PT ;  /* 0x0000004a0300720c */ /* 0x000fe20003f44070 */
[----:B------:R-:W-:Y:S02]  /*6440*/  IMAD.MOV R8, RZ, RZ, -R7 ;  /* 0x000000ffff087224 */ /* 0x000fe400078e0a07 */
[----:B------:R-:W-:-:S04]  /*6450*/  IMAD.HI.U32 R7, R2, R76, RZ ;  /* 0x0000004c02077227 */ /* 0x000fc800078e00ff */
[--C-:B------:R-:W-:Y:S01]  /*6460*/  @!P1 IMAD.IADD R71, R71, 0x1, -R3.reuse ;  /* 0x0000000147479824 */ /* 0x100fe200078e0a03 */
[----:B------:R-:W-:Y:S01]  /*6470*/  ISETP.GE.AND P1, PT, R79, RZ, PT ;  /* 0x000000ff4f00720c */ /* 0x000fe20003f26270 */
[----:B------:R-:W-:Y:S01]  /*6480*/  @!P5 IMAD.IADD R72, R72, 0x1, -R3 ;  /* 0x000000014848d824 */ /* 0x000fe200078e0a03 */
[----:B------:R-:W-:Y:S01]  /*6490*/  LOP3.LUT R79, R5, 0x162, RZ, 0xfc, !PT ;  /* 0x00000162054f7812 */ /* 0x000fe200078efcff */
[----:B------:R-:W-:Y:S01]  /*64a0*/  IMAD R75, R3, R8, R75 ;  /* 0x00000008034b7224 */ /* 0x000fe200078e024b */
[----:B------:R-:W-:Y:S01]  /*64b0*/  ISETP.GE.AND P5, PT, R80, RZ, PT ;  /* 0x000000ff5000720c */ /* 0x000fe20003fa6270 */
[----:B------:R-:W-:Y:S01]  /*64c0*/  IMAD.MOV R7, RZ, RZ, -R7 ;  /* 0x000000ffff077224 */ /* 0x000fe200078e0a07 */
[----:B------:R-:W-:Y:S01]  /*64d0*/  IABS R77, R79 ;  /* 0x0000004f004d7213 */ /* 0x000fe20000000000 */
[----:B------:R-:W-:Y:S01]  /*64e0*/  @!P0 IMAD.IADD R73, R73, 0x1, -R3 ;  /* 0x0000000149498824 */ /* 0x000fe200078e0a03 */
[C---:B------:R-:W-:Y:S01]  /*64f0*/  ISETP.GT.U32.AND P0, PT, R3.reuse, R72, PT ;  /* 0x000000480300720c */ /* 0x040fe20003f04070 */
[----:B------:R-:W-:Y:S01]  /*6500*/  @!P4 IMAD.MOV R71, RZ, RZ, -R71 ;  /* 0x000000ffff47c224 */ /* 0x000fe200078e0a47 */
[C---:B------:R-:W-:Y:S01]  /*6510*/  ISETP.GT.U32.AND P4, PT, R3.reuse, R75, PT ;  /* 0x0000004b0300720c */ /* 0x040fe20003f84070 */
[C---:B------:R-:W-:Y:S01]  /*6520*/  IMAD R76, R3.reuse, R7, R76 ;  /* 0x00000007034c7224 */ /* 0x040fe200078e024c */
[----:B------:R-:W-:Y:S01]  /*6530*/  ISETP.GT.U32.AND P6, PT, R3, R73, PT ;  /* 0x000000490300720c */ /* 0x000fe20003fc4070 */
[----:B------:R-:W-:Y:S01]  /*6540*/  @!P2 IMAD.IADD R74, R74, 0x1, -R3 ;  /* 0x000000014a4aa824 */ /* 0x000fe200078e0a03 */
[----:B------:R-:W-:Y:S01]  /*6550*/  LOP3.LUT R80, R5, 0x160, RZ, 0xfc, !PT ;  /* 0x0000016005507812 */ /* 0x000fe200078efcff */
[----:B------:R-:W-:Y:S01]  /*6560*/  IMAD.HI.U32 R7, R2, R77, RZ ;  /* 0x0000004d02077227 */ /* 0x000fe200078e00ff */
[----:B------:R-:W-:-:S03]  /*6570*/  ISETP.GT.U32.AND P2, PT, R3, R76, PT ;  /* 0x0000004c0300720c */ /* 0x000fc60003f44070 */
[----:B------:R-:W-:Y:S02]  /*6580*/  IMAD.MOV R8, RZ, RZ, -R7 ;  /* 0x000000ffff087224 */ /* 0x000fe400078e0a07 */
[--C-:B------:R-:W-:Y:S01]  /*6590*/  @!P0 IMAD.IADD R72, R72, 0x1, -R3.reuse ;  /* 0x0000000148488824 */ /* 0x100fe200078e0a03 */
[----:B------:R-:W-:Y:S01]  /*65a0*/  ISETP.GE.AND P0, PT, R78, RZ, PT ;  /* 0x000000ff4e00720c */ /* 0x000fe20003f06270 */
[----:B------:R-:W-:Y:S01]  /*65b0*/  @!P4 IMAD.IADD R75, R75, 0x1, -R3 ;  /* 0x000000014b4bc824 */ /* 0x000fe200078e0a03 */
[----:B------:R-:W-:Y:S01]  /*65c0*/  IABS R78, R80 ;  /* 0x00000050004e7213 */ /* 0x000fe20000000000 */
[----:B------:R-:W-:Y:S01]  /*65d0*/  IMAD R77, R3, R8, R77 ;  /* 0x00000008034d7224 */ /* 0x000fe200078e024d */
[----:B------:R-:W-:Y:S01]  /*65e0*/  ISETP.GE.AND P4, PT, R79, RZ, PT ;  /* 0x000000ff4f00720c */ /* 0x000fe20003f86270 */
[--C-:B------:R-:W-:Y:S01]  /*65f0*/  @!P6 IMAD.IADD R73, R73, 0x1, -R3.reuse ;  /* 0x000000014949e824 */ /* 0x100fe200078e0a03 */
[----:B------:R-:W-:Y:S01]  /*6600*/  ISETP.GE.AND P6, PT, R81, RZ, PT ;  /* 0x000000ff5100720c */ /* 0x000fe20003fc6270 */
[----:B------:R-:W-:Y:S01]  /*6610*/  @!P3 IMAD.MOV R72, RZ, RZ, -R72 ;  /* 0x000000ffff48b224 */ /* 0x000fe200078e0a48 */
[----:B------:R-:W-:Y:S01]  /*6620*/  ISETP.GT.U32.AND P3, PT, R3, R75, PT ;  /* 0x0000004b0300720c */ /* 0x000fe20003f64070 */
[----:B------:R-:W-:-:S02]  /*6630*/  @!P2 IMAD.IADD R76, R76, 0x1, -R3 ;  /* 0x000000014c4ca824 */ /* 0x000fc400078e0a03 */
[----:B------:R-:W-:Y:S01]  /*6640*/  @!P5 IMAD.MOV R74, RZ, RZ, -R74 ;  /* 0x000000ffff4ad224 */ /* 0x000fe200078e0a4a */
[C---:B------:R-:W-:Y:S01]  /*6650*/  ISETP.GT.U32.AND P5, PT, R3.reuse, R77, PT ;  /* 0x0000004d0300720c */ /* 0x040fe20003fa4070 */
[----:B------:R-:W-:Y:S01]  /*6660*/  @!P1 IMAD.MOV R73, RZ, RZ, -R73 ;  /* 0x000000ffff499224 */ /* 0x000fe200078e0a49 */
[----:B------:R-:W-:Y:S01]  /*6670*/  ISETP.GT.U32.AND P1, PT, R3, R76, PT ;  /* 0x0000004c0300720c */ /* 0x000fe20003f24070 */
[----:B------:R-:W-:Y:S02]  /*6680*/  VIADD R8, R6, 0x15e ;  /* 0x0000015e06087836 */ /* 0x000fe40000000000 */
[----:B------:R-:W-:-:S03]  /*6690*/  IMAD.HI.U32 R7, R2, R78, RZ ;  /* 0x0000004e02077227 */ /* 0x000fc600078e00ff */
[----:B------:R-:W-:Y:S01]  /*66a0*/  ISETP.GE.AND P2, PT, R8, RZ, PT ;  /* 0x000000ff0800720c */ /* 0x000fe20003f46270 */
[----:B------:R-:W-:Y:S01]  /*66b0*/  IMAD.MOV R7, RZ, RZ, -R7 ;  /* 0x000000ffff077224 */ /* 0x000fe200078e0a07 */
[----:B------:R-:W-:Y:S01]  /*66c0*/  IABS R79, R8 ;  /* 0x00000008004f7213 */ /* 0x000fe20000000000 */
[--C-:B------:R-:W-:Y:S01]  /*66d0*/  @!P3 IMAD.IADD R75, R75, 0x1, -R3.reuse ;  /* 0x000000014b4bb824 */ /* 0x100fe200078e0a03 */
[----:B------:R-:W-:Y:S01]  /*66e0*/  LOP3.LUT R8, R5, 0x15c, RZ, 0xfc, !PT ;  /* 0x0000015c05087812 */ /* 0x000fe200078efcff */
[----:B------:R-:W-:Y:S01]  /*66f0*/  IMAD R78, R3, R7, R78 ;  /* 0x00000007034e7224 */ /* 0x000fe200078e024e */
[----:B------:R-:W-:Y:S01]  /*6700*/  ISETP.GE.AND P3, PT, R80, RZ, PT ;  /* 0x000000ff5000720c */ /* 0x000fe20003f66270 */
[----:B------:R-:W-:Y:S01]  /*6710*/  @!P5 IMAD.IADD R77, R77, 0x1, -R3 ;  /* 0x000000014d4dd824 */ /* 0x000fe200078e0a03 */
[----:B------:R-:W-:Y:S01]  /*6720*/  IABS R80, R8 ;  /* 0x0000000800507213 */ /* 0x000fe20000000000 */
[----:B------:R-:W-:Y:S01]  /*6730*/  IMAD.HI.U32 R7, R2, R79, RZ ;  /* 0x0000004f02077227 */ /* 0x000fe200078e00ff */
[----:B------:R-:W-:-:S03]  /*6740*/  ISETP.GT.U32.AND P5, PT, R3, R78, PT ;  /* 0x0000004e0300720c */ /* 0x000fc60003fa4070 */
[----:B------:R-:W-:Y:S01]  /*6750*/  @!P1 IMAD.IADD R76, R76, 0x1, -R3 ;  /* 0x000000014c4c9824 */ /* 0x000fe200078e0a03 */
[----:B------:R-:W-:Y:S01]  /*6760*/  ISETP.GE.AND P1, PT, R8, RZ, PT ;  /* 0x000000ff0800720c */ /* 0x000fe20003f26270 */
[----:B------:R-:W-:Y:S01]  /*6770*/  @!P0 IMAD.MOV R75, RZ, RZ, -R75 ;  /* 0x000000ffff4b8224 */ /* 0x000fe200078e0a4b */
[----:B------:R-:W-:Y:S01]  /*6780*/  ISETP.GT.U32.AND P0, PT, R3, R77, PT ;  /* 0x0000004d0300720c */ /* 0x000fe20003f04070 */
[----:B------:R-:W-:Y:S02]  /*6790*/  IMAD.MOV R8, RZ, RZ, -R7 ;  /* 0x000000ffff087224 */ /* 0x000fe400078e0a07 */
[----:B------:R-:W-:-:S04]  /*67a0*/  IMAD.HI.U32 R7, R2, R80, RZ ;  /* 0x0000005002077227 */ /* 0x000fc800078e00ff */
[C---:B------:R-:W-:Y:S02]  /*67b0*/  IMAD R79, R3.reuse, R8, R79 ;  /* 0x00000008034f7224 */ /* 0x040fe400078e024f */
[----:B------:R-:W-:Y:S02]  /*67c0*/  IMAD.MOV R81, RZ, RZ, -R7 ;  /* 0x000000ffff517224 */ /* 0x000fe400078e0a07 */
[----:B------:R-:W-:Y:S01]  /*67d0*/  @!P6 IMAD.MOV R76, RZ, RZ, -R76 ;  /* 0x000000ffff4ce224 */ /* 0x000fe200078e0a4c */
[C---:B------:R-:W-:Y:S01]  /*67e0*/  ISETP.GT.U32.AND P6, PT, R3.reuse, R79, PT ;  /* 0x0000004f0300720c */ /* 0x040fe20003fc4070 */
[----:B------:R-:W-:Y:S02]  /*67f0*/  IMAD R80, R3, R81, R80 ;  /* 0x0000005103507224 */ /* 0x000fe400078e0250 */
[----:B------:R-:W-:Y:S02]  /*6800*/  @!P0 IMAD.IADD R77, R77, 0x1, -R3 ;  /* 0x000000014d4d8824 */ /* 0x000fe400078e0a03 */
[----:B------:R-:W-:Y:S01]  /*6810*/  IMAD.HI.U32 R8, R2, R82, RZ ;  /* 0x0000005202087227 */ /* 0x000fe200078e00ff */
[----:B------:R-:W-:-:S03]  /*6820*/  ISETP.GT.U32.AND P0, PT, R3, R80, PT ;  /* 0x000000500300720c */ /* 0x000fc60003f04070 */
[----:B------:R-:W-:-:S04]  /*6830*/  IMAD.HI.U32 R7, R2, R84, RZ ;  /* 0x0000005402077227 */ /* 0x000fc800078e00ff */
[----:B------:R-:W-:Y:S01]  /*6840*/  @!P6 IMAD.IADD R79, R79, 0x1, -R3 ;  /* 0x000000014f4fe824 */ /* 0x000fe200078e0a03 */
[----:B------:R-:W-:Y:S01]  /*6850*/  ISETP.GE.AND P6, PT, R87, RZ, PT ;  /* 0x000000ff5700720c */ /* 0x000fe20003fc6270 */
[----:B------:R-:W-:Y:S02]  /*6860*/  IMAD.MOV R83, RZ, RZ, -R8 ;  /* 0x000000ffff537224 */ /* 0x000fe400078e0a08 */
[----:B------:R-:W-:Y:S02]  /*6870*/  IMAD.MOV R7, RZ, RZ, -R7 ;  /* 0x000000ffff077224 */ /* 0x000fe400078e0a07 */
[----:B------:R-:W-:Y:S01]  /*6880*/  @!P0 IMAD.IADD R80, R80, 0x1, -R3 ;  /* 0x0000000150508824 */ /* 0x000fe200078e0a03 */
[----:B------:R-:W-:Y:S01]  /*6890*/  ISETP.GT.U32.AND P0, PT, R3, R79, PT ;  /* 0x0000004f0300720c */ /* 0x000fe20003f04070 */
[----:B------:R-:W-:-:S04]  /*68a0*/  IMAD.HI.U32 R8, R2, R85, RZ ;  /* 0x0000005502087227 */ /* 0x000fc800078e00ff */
[C---:B------:R-:W-:Y:S02]  /*68b0*/  IMAD R81, R3.reuse, R83, R82 ;  /* 0x0000005303517224 */ /* 0x040fe400078e0252 */
[----:B------:R-:W-:Y:S01]  /*68c0*/  @!P4 IMAD.MOV R77, RZ, RZ, -R77 ;  /* 0x000000ffff4dc224 */ /* 0x000fe200078e0a4d */
[C---:B------:R-:W-:Y:S01]  /*68d0*/  ISETP.GT.U32.AND P4, PT, R3.reuse, R80, PT ;  /* 0x000000500300720c */ /* 0x040fe20003f84070 */
[C---:B------:R-:W-:Y:S02]  /*68e0*/  IMAD R82, R3.reuse, R7, R84 ;  /* 0x0000000703527224 */ /* 0x040fe400078e0254 */
[----:B------:R-:W-:Y:S02]  /*68f0*/  @!P5 IMAD.IADD R78, R78, 0x1, -R3 ;  /* 0x000000014e4ed824 */ /* 0x000fe400078e0a03 */
[----:B------:R-:W-:Y:S02]  /*6900*/  IMAD.MOV R8, RZ, RZ, -R8 ;  /* 0x000000ffff087224 */ /* 0x000fe400078e0a08 */
[----:B------:R-:W-:Y:S01]  /*6910*/  IMAD.HI.U32 R7, R2, R86, RZ ;  /* 0x0000005602077227 */ /* 0x000fe200078e00ff */
[----:B------:R-:W-:-:S03]  /*6920*/  ISETP.GT.U32.AND P5, PT, R3, R78, PT ;  /* 0x0000004e0300720c */ /* 0x000fc60003fa4070 */
[----:B------:R-:W-:Y:S01]  /*6930*/  IMAD R83, R3, R8, R85 ;  /* 0x0000000803537224 */ /* 0x000fe200078e0255 */
[----:B------:R-:W-:Y:S01]  /*6940*/  IABS R85, R91 ;  /* 0x0000005b00557213 */ /* 0x000fe20000000000 */
[----:B------:R-:W-:Y:S02]  /*6950*/  IMAD.MOV R7, RZ, RZ, -R7 ;  /* 0x000000ffff077224 */ /* 0x000fe400078e0a07 */
[--C-:B------:R-:W-:Y:S01]  /*6960*/  @!P0 IMAD.IADD R79, R79, 0x1, -R3.reuse ;  /* 0x000000014f4f8824 */ /* 0x100fe200078e0a03 */
[C---:B------:R-:W-:Y:S01]  /*6970*/  ISETP.GT.U32.AND P0, PT, R3.reuse, R83, PT ;  /* 0x000000530300720c */ /* 0x040fe20003f04070 */
[C---:B------:R-:W-:Y:S01]  /*6980*/  IMAD R84, R3.reuse, R7, R86 ;  /* 0x0000000703547224 */ /* 0x040fe200078e0256 */
[----:B------:R-:W-:Y:S01]  /*6990*/  IABS R86, R92 ;  /* 0x0000005c00567213 */ /* 0x000fe20000000000 */
[--C-:B------:R-:W-:Y:S02]  /*69a0*/  @!P4 IMAD.IADD R80, R80, 0x1, -R3.reuse ;  /* 0x000000015050c824 */ /* 0x100fe400078e0a03 */
[----:B------:R-:W-:Y:S01]  /*69b0*/  @!P5 IMAD.IADD R78, R78, 0x1, -R3 ;  /* 0x000000014e4ed824 */ /* 0x000fe200078e0a03 */
[C---:B------:R-:W-:Y:S01]  /*69c0*/  ISETP.GT.U32.AND P4, PT, R3.reuse, R84, PT ;  /* 0x000000540300720c */ /* 0x040fe20003f84070 */
[----:B------:R-:W-:Y:S01]  /*69d0*/  IMAD.HI.U32 R7, R2, R85, RZ ;  /* 0x0000005502077227 */ /* 0x000fe200078e00ff */
[----:B------:R-:W-:-:S03]  /*69e0*/  ISETP.GT.U32.AND P5, PT, R3, R81, PT ;  /* 0x000000510300720c */ /* 0x000fc60003fa4070 */
[----:B------:R-:W-:Y:S02]  /*69f0*/  IMAD.MOV R8, RZ, RZ, -R7 ;  /* 0x000000ffff087224 */ /* 0x000fe400078e0a07 */
[----:B------:R-:W-:Y:S02]  /*6a00*/  @!P0 IMAD.IADD R83, R83, 0x1, -R3 ;  /* 0x0000000153538824 */ /* 0x000fe400078e0a03 */
[----:B------:R-:W-:-:S04]  /*6a10*/  IMAD.HI.U32 R7, R2, R86, RZ ;  /* 0x0000005602077227 */ /* 0x000fc800078e00ff */
[--C-:B------:R-:W-:Y:S01]  /*6a20*/  @!P4 IMAD.IADD R84, R84, 0x1, -R3.reuse ;  /* 0x000000015454c824 */ /* 0x100fe200078e0a03 */
[----:B------:R-:W-:Y:S01]  /*6a30*/  ISETP.GT.U32.AND P4, PT, R3, R83, PT ;  /* 0x000000530300720c */ /* 0x000fe20003f84070 */
[----:B------:R-:W-:Y:S02]  /*6a40*/  @!P5 IMAD.IADD R81, R81, 0x1, -R3 ;  /* 0x000000015151d824 */ /* 0x000fe400078e0a03 */
[----:B------:R-:W-:Y:S02]  /*6a50*/  IMAD.MOV R7, RZ, RZ, -R7 ;  /* 0x000000ffff077224 */ /* 0x000fe400078e0a07 */
[----:B------:R-:W-:Y:S01]  /*6a60*/  @!P3 IMAD.MOV R78, RZ, RZ, -R78 ;  /* 0x000000ffff4eb224 */ /* 0x000fe200078e0a4e */
[C---:B------:R-:W-:Y:S01]  /*6a70*/  ISETP.GT.U32.AND P3, PT, R3.reuse, R82, PT ;  /* 0x000000520300720c */ /* 0x040fe20003f64070 */
[C---:B------:R-:W-:Y:S01]  /*6a80*/  IMAD R86, R3.reuse, R7, R86 ;  /* 0x0000000703567224 */ /* 0x040fe200078e0256 */
[C---:B------:R-:W-:Y:S01]  /*6a90*/  ISETP.GT.U32.AND P5, PT, R3.reuse, R81, PT ;  /* 0x000000510300720c */ /* 0x040fe20003fa4070 */
[----:B------:R-:W-:-:S02]  /*6aa0*/  IMAD R85, R3, R8, R85 ;  /* 0x0000000803557224 */ /* 0x000fc400078e0255 */
[----:B------:R-:W-:Y:S02]  /*6ab0*/  VIADD R8, R6, 0x14e ;  /* 0x0000014e06087836 */ /* 0x000fe40000000000 */
[----:B------:R-:W-:Y:S01]  /*6ac0*/  @!P4 IMAD.IADD R83, R83, 0x1, -R3 ;  /* 0x000000015353c824 */ /* 0x000fe200078e0a03 */
[----:B------:R-:W-:Y:S01]  /*6ad0*/  ISETP.GT.U32.AND P4, PT, R3, R86, PT ;  /* 0x000000560300720c */ /* 0x000fe20003f84070 */
[----:B------:R-:W-:Y:S01]  /*6ae0*/  @!P1 IMAD.MOV R80, RZ, RZ, -R80 ;  /* 0x000000ffff509224 */ /* 0x000fe200078e0a50 */
[----:B------:R-:W-:Y:S01]  /*6af0*/  IABS R87, R8 ;  /* 0x0000000800577213 */ /* 0x000fe20000000000 */
[----:B------:R-:W-:Y:S01]  /*6b00*/  @!P2 IMAD.MOV R79, RZ, RZ, -R79 ;  /* 0x000000ffff4fa224 */ /* 0x000fe200078e0a4f */
[----:B------:R-:W-:Y:S01]  /*6b10*/  ISETP.GE.AND P1, PT, R8, RZ, PT ;  /* 0x000000ff0800720c */ /* 0x000fe20003f26270 */
[--C-:B------:R-:W-:Y:S01]  /*6b20*/  @!P3 IMAD.IADD R82, R82, 0x1, -R3.reuse ;  /* 0x000000015252b824 */ /* 0x100fe200078e0a03 */
[----:B------:R-:W-:Y:S01]  /*6b30*/  ISETP.GE.AND P3, PT, R89, RZ, PT ;  /* 0x000000ff5900720c */ /* 0x000fe20003f66270 */
[----:B------:R-:W-:Y:S01]  /*6b40*/  @!P5 IMAD.IADD R81, R81, 0x1, -R3 ;  /* 0x000000015151d824 */ /* 0x000fe200078e0a03 */
[----:B------:R-:W-:Y:S01]  /*6b50*/  LOP3.LUT R89, R5, 0x14c, RZ, 0xfc, !PT ;  /* 0x0000014c05597812 */ /* 0x000fe200078efcff */
[----:B------:R-:W-:Y:S01]  /*6b60*/  IMAD.HI.U32 R7, R2, R87, RZ ;  /* 0x0000005702077227 */ /* 0x000fe200078e00ff */
[----:B------:R-:W-:-:S02]  /*6b70*/  ISETP.GE.AND P5, PT, R88, RZ, PT ;  /* 0x000000ff5800720c */ /* 0x000fc40003fa6270 */
[C---:B------:R-:W-:Y:S01]  /*6b80*/  ISETP.GT.U32.AND P0, PT, R3.reuse, R82, PT ;  /* 0x000000520300720c */ /* 0x040fe20003f04070 */
[----:B------:R-:W-:Y:S01]  /*6b90*/  @!P6 IMAD.MOV R81, RZ, RZ, -R81 ;  /* 0x000000ffff51e224 */ /* 0x000fe200078e0a51 */
[C---:B------:R-:W-:Y:S01]  /*6ba0*/  ISETP.GT.U32.AND P6, PT, R3.reuse, R85, PT ;  /* 0x000000550300720c */ /* 0x040fe20003fc4070 */
[----:B------:R-:W-:Y:S01]  /*6bb0*/  @!P4 IMAD.IADD R86, R86, 0x1, -R3 ;  /* 0x000000015656c824 */ /* 0x000fe200078e0a03 */
[----:B------:R-:W-:Y:S01]  /*6bc0*/  IABS R88, R89 ;  /* 0x0000005900587213 */ /* 0x000fe20000000000 */
[----:B------:R-:W-:Y:S01]  /*6bd0*/  IMAD.MOV R8, RZ, RZ, -R7 ;  /* 0x000000ffff087224 */ /* 0x000fe200078e0a07 */
[C---:B------:R-:W-:Y:S01]  /*6be0*/  ISETP.GT.U32.AND P2, PT, R3.reuse, R84, PT ;  /* 0x000000540300720c */ /* 0x040fe20003f44070 */
[----:B------:R-:W-:Y:S01]  /*6bf0*/  @!P3 IMAD.MOV R83, RZ, RZ, -R83 ;  /* 0x000000ffff53b224 */ /* 0x000fe200078e0a53 */
[----:B------:R-:W-:Y:S01]  /*6c00*/  ISETP.GT.U32.AND P4, PT, R3, R86, PT ;  /* 0x000000560300720c */ /* 0x000fe20003f84070 */
[----:B------:R-:W-:Y:S01]  /*6c10*/  IMAD.HI.U32 R7, R2, R88, RZ ;  /* 0x0000005802077227 */ /* 0x000fe200078e00ff */
[----:B------:R-:W-:-:S02]  /*6c20*/  ISETP.GE.AND P3, PT, R89, RZ, PT ;  /* 0x000000ff5900720c */ /* 0x000fc40003f66270 */
[----:B------:R-:W-:Y:S01]  /*6c30*/  IABS R89, R93 ;  /* 0x0000005d00597213 */ /* 0x000fe20000000000 */
[----:B------:R-:W-:Y:S02]  /*6c40*/  IMAD.MOV R7, RZ, RZ, -R7 ;  /* 0x000000ffff077224 */ /* 0x000fe400078e0a07 */
[--C-:B------:R-:W-:Y:S01]  /*6c50*/  @!P0 IMAD.IADD R82, R82, 0x1, -R3.reuse ;  /* 0x0000000152528824 */ /* 0x100fe200078e0a03 */
[----:B------:R-:W-:Y:S01]  /*6c60*/  ISETP.GE.AND P0, PT, R90, RZ, PT ;  /* 0x000000ff5a00720c */ /* 0x000fe20003f06270 */
[--C-:B------:R-:W-:Y:S01]  /*6c70*/  @!P6 IMAD.IADD R85, R85, 0x1, -R3.reuse ;  /* 0x000000015555e824 */ /* 0x100fe200078e0a03 */
[----:B------:R-:W-:Y:S01]  /*6c80*/  ISETP.GE.AND P6, PT, R92, RZ, PT ;  /* 0x000000ff5c00720c */ /* 0x000fe20003fc6270 */
[C---:B------:R-:W-:Y:S01]  /*6c90*/  IMAD R88, R3.reuse, R7, R88 ;  /* 0x0000000703587224 */ /* 0x040fe200078e0258 */
[----:B------:R-:W-:Y:S01]  /*6ca0*/  IABS R92, R95 ;  /* 0x0000005f005c7213 */ /* 0x000fe20000000000 */
[----:B------:R-:W-:Y:S01]  /*6cb0*/  @!P5 IMAD.MOV R82, RZ, RZ, -R82 ;  /* 0x000000ffff52d224 */ /* 0x000fe200078e0a52 */
[C---:B------:R-:W-:Y:S01]  /*6cc0*/  ISETP.GT.U32.AND P5, PT, R3.reuse, R85, PT ;  /* 0x000000550300720c */ /* 0x040fe20003fa4070 */
[----:B------:R-:W-:Y:S01]  /*6cd0*/  @!P4 IMAD.IADD R86, R86, 0x1, -R3 ;  /* 0x000000015656c824 */ /* 0x000fe200078e0a03 */
[C---:B------:R-:W-:Y:S01]  /*6ce0*/  ISETP.GT.U32.AND P4, PT, R3.reuse, R88, PT ;  /* 0x000000580300720c */ /* 0x040fe20003f84070 */
[----:B------:R-:W-:-:S02]  /*6cf0*/  IMAD R87, R3, R8, R87 ;  /* 0x0000000803577224 */ /* 0x000fc400078e0257 */
[----:B------:R-:W-:Y:S01]  /*6d00*/  @!P2 IMAD.IADD R84, R84, 0x1, -R3 ;  /* 0x000000015454a824 */ /* 0x000fe200078e0a03 */
[----:B------:R-:W-:Y:S01]  /*6d10*/  ISETP.GE.AND P2, PT, R91, RZ, PT ;  /* 0x000000ff5b00720c */ /* 0x000fe20003f46270 */
[----:B------:R-:W-:Y:S01]  /*6d20*/  IMAD.HI.U32 R7, R2, R89, RZ ;  /* 0x0000005902077227 */ /* 0x000fe200078e00ff */
[----:B------:R-:W-:-:S03]  /*6d30*/  IABS R91, R94 ;  /* 0x0000005e005b7213 */ /* 0x000fc60000000000 */
[----:B------:R-:W-:Y:S02]  /*6d40*/  IMAD.MOV R90, RZ, RZ, -R7 ;  /* 0x000000ffff5a7224 */ /* 0x000fe400078e0a07 */
[--C-:B------:R-:W-:Y:S01]  /*6d50*/  @!P5 IMAD.IADD R85, R85, 0x1, -R3.reuse ;  /* 0x000000015555d824 */ /* 0x100fe200078e0a03 */
[----:B------:R-:W-:Y:S01]  /*6d60*/  ISETP.GT.U32.AND P5, PT, R3, R87, PT ;  /* 0x000000570300720c */ /* 0x000fe20003fa4070 */
[----:B------:R-:W-:Y:S02]  /*6d70*/  @!P4 IMAD.IADD R88, R88, 0x1, -R3 ;  /* 0x000000015858c824 */ /* 0x000fe400078e0a03 */
[----:B------:R-:W-:-:S03]  /*6d80*/  IMAD.HI.U32 R8, R2, R91, RZ ;  /* 0x0000005b02087227 */ /* 0x000fc600078e00ff */
[C---:B------:R-:W-:Y:S01]  /*6d90*/  ISETP.GT.U32.AND P4, PT, R3.reuse, R88, PT ;  /* 0x000000580300720c */ /* 0x040fe20003f84070 */
[C---:B------:R-:W-:Y:S02]  /*6da0*/  IMAD R89, R3.reuse, R90, R89 ;  /* 0x0000005a03597224 */ /* 0x040fe400078e0259 */
[----:B------:R-:W-:Y:S02]  /*6db0*/  IMAD.MOV R8, RZ, RZ, -R8 ;  /* 0x000000ffff087224 */ /* 0x000fe400078e0a08 */
[----:B------:R-:W-:Y:S01]  /*6dc0*/  @!P2 IMAD.MOV R85, RZ, RZ, -R85 ;  /* 0x000000ffff55a224 */ /* 0x000fe200078e0a55 */
[----:B------:R-:W-:Y:S01]  /*6dd0*/  ISETP.GT.U32.AND P2, PT, R3, R89, PT ;  /* 0x000000590300720c */ /* 0x000fe20003f44070 */
[----:B------:R-:W-:Y:S02]  /*6de0*/  @!P5 IMAD.IADD R87, R87, 0x1, -R3 ;  /* 0x000000015757d824 */ /* 0x000fe400078e0a03 */
[C---:B------:R-:W-:Y:S02]  /*6df0*/  IMAD R90, R3.reuse, R8, R91 ;  /* 0x00000008035a7224 */ /* 0x040fe400078e025b */
[----:B------:R-:W-:Y:S01]  /*6e00*/  IMAD.HI.U32 R7, R2, R92, RZ ;  /* 0x0000005c02077227 */ /* 0x000fe200078e00ff */
[----:B------:R-:W-:-:S03]  /*6e10*/  ISETP.GT.U32.AND P5, PT, R3, R87, PT ;  /* 0x000000570300720c */ /* 0x000fc60003fa4070 */
[----:B------:R-:W-:Y:S01]  /*6e20*/  @!P4 IMAD.IADD R88, R88, 0x1, -R3 ;  /* 0x000000015858c824 */ /* 0x000fe200078e0a03 */
[----:B------:R-:W-:Y:S01]  /*6e30*/  ISETP.GT.U32.AND P4, PT, R3, R90, PT ;  /* 0x0000005a0300720c */ /* 0x000fe20003f84070 */
[----:B------:R-:W-:Y:S02]  /*6e40*/  IMAD.MOV R7, RZ, RZ, -R7 ;  /* 0x000000ffff077224 */ /* 0x000fe400078e0a07 */
[--C-:B------:R-:W-:Y:S02]  /*6e50*/  @!P2 IMAD.IADD R89, R89, 0x1, -R3.reuse ;  /* 0x000000015959a824 */ /* 0x100fe400078e0a03 */
[----:B------:R-:W-:Y:S01]  /*6e60*/  IMAD R91, R3, R7, R92 ;  /* 0x00000007035b7224 */ /* 0x000fe200078e025c */
[----:B------:R-:W-:Y:S01]  /*6e70*/  LOP3.LUT R7, R5, 0x144, RZ, 0xfc, !PT ;  /* 0x0000014405077812 */ /* 0x000fe200078efcff */
[----:B------:R-:W-:Y:S01]  /*6e80*/  @!P0 IMAD.MOV R84, RZ, RZ, -R84 ;  /* 0x000000ffff548224 */ /* 0x000fe200078e0a54 */
[----:B------:R-:W-:Y:S01]  /*6e90*/  ISETP.GT.U32.AND P2, PT, R3, R89, PT ;  /* 0x000000590300720c */ /* 0x000fe20003f44070 */
[--C-:B------:R-:W-:Y:S01]  /*6ea0*/  @!P5 IMAD.IADD R87, R87, 0x1, -R3.reuse ;  /* 0x000000015757d824 */ /* 0x100fe200078e0a03 */
[----:B------:R-:W-:Y:S01]  /*6eb0*/  ISETP.GE.AND P0, PT, R93, RZ, PT ;  /* 0x000000ff5d00720c */ /* 0x000fe20003f06270 */
[----:B------:R-:W-:Y:S01]  /*6ec0*/  @!P6 IMAD.MOV R86, RZ, RZ, -R86 ;  /* 0x000000ffff56e224 */ /* 0x000fe200078e0a56 */
[----:B------:R-:W-:Y:S01]  /*6ed0*/  IABS R93, R7 ;  /* 0x00000007005d7213 */ /* 0x000fe20000000000 */
[----:B------:R-:W-:Y:S01]  /*6ee0*/  @!P4 IMAD.IADD R90, R90, 0x1, -R3 ;  /* 0x000000015a5ac824 */ /* 0x000fe200078e0a03 */
[----:B------:R-:W-:Y:S01]  /*6ef0*/  ISETP.GE.AND P5, PT, R95, RZ, PT ;  /* 0x000000ff5f00720c */ /* 0x000fe20003fa6270 */
[----:B------:R-:W-:Y:S01]  /*6f00*/  @!P1 IMAD.MOV R87, RZ, RZ, -R87 ;  /* 0x000000ffff579224 */ /* 0x000fe200078e0a57 */
[----:B------:R-:W-:Y:S01]  /*6f10*/  ISETP.GE.AND P1, PT, R7, RZ, PT ;  /* 0x000000ff0700720c */ /* 0x000fe20003f26270 */
[----:B------:R-:W-:Y:S01]  /*6f20*/  IMAD.HI.U32 R7, R2, R93, RZ ;  /* 0x0000005d02077227 */ /* 0x000fe200078e00ff */
[----:B------:R-:W-:-:S02]  /*6f30*/  IABS R95, R98 ;  /* 0x00000062005f7213 */ /* 0x000fc40000000000 */
[----:B------:R-:W-:Y:S01]  /*6f40*/  ISETP.GT.U32.AND P4, PT, R3, R90, PT ;  /* 0x0000005a0300720c */ /* 0x000fe20003f84070 */
[----:B------:R-:W-:Y:S01]  /*6f50*/  VIADD R92, R6, 0x13e ;  /* 0x0000013e065c7836 */ /* 0x000fe20000000000 */
[----:B------:R-:W-:Y:S01]  /*6f60*/  ISETP.GE.AND P6, PT, R94, RZ, PT ;  /* 0x000000ff5e00720c */ /* 0x000fe20003fc6270 */
[----:B------:R-:W-:-:S03]  /*6f70*/  IMAD.HI.U32 R8, R2, R95, RZ ;  /* 0x0000005f02087227 */ /* 0x000fc600078e00ff */
[----:B------:R-:W-:Y:S01]  /*6f80*/  IABS R97, R92 ;  /* 0x0000005c00617213 */ /* 0x000fe20000000000 */
[----:B------:R-:W-:Y:S02]  /*6f90*/  IMAD.MOV R94, RZ, RZ, -R7 ;  /* 0x000000ffff5e7224 */ /* 0x000fe400078e0a07 */
[----:B------:R-:W-:Y:S01]  /*6fa0*/  @!P2 IMAD.IADD R89, R89, 0x1, -R3 ;  /* 0x000000015959a824 */ /* 0x000fe200078e0a03 */
[----:B------:R-:W-:Y:S01]  /*6fb0*/  ISETP.GE.AND P2, PT, R92, RZ, PT ;  /* 0x000000ff5c00720c */ /* 0x000fe20003f46270 */
[----:B------:R-:W-:Y:S02]  /*6fc0*/  IMAD.MOV R8, RZ, RZ, -R8 ;  /* 0x000000ffff087224 */ /* 0x000fe400078e0a08 */
[C---:B------:R-:W-:Y:S02]  /*6fd0*/  IMAD R92, R3.reuse, R94, R93 ;  /* 0x0000005e035c7224 */ /* 0x040fe400078e025d */
[C---:B------:R-:W-:Y:S02]  /*6fe0*/  IMAD R93, R3.reuse, R8, R95 ;  /* 0x00000008035d7224 */ /* 0x040fe400078e025f */
[----:B------:R-:W-:Y:S01]  /*6ff0*/  @!P4 IMAD.IADD R90, R90, 0x1, -R3 ;  /* 0x000000015a5ac824 */ /* 0x000fe200078e0a03 */
[C---:B------:R-:W-:Y:S01]  /*7000*/  ISETP.GT.U32.AND P4, PT, R3.reuse, R92, PT ;  /* 0x0000005c0300720c */ /* 0x040fe20003f84070 */
[----:B------:R-:W-:Y:S01]  /*7010*/  @!P3 IMAD.MOV R88, RZ, RZ, -R88 ;  /* 0x000000ffff58b224 */ /* 0x000fe200078e0a58 */
[C---:B------:R-:W-:Y:S01]  /*7020*/  ISETP.GT.U32.AND P3, PT, R3.reuse, R91, PT ;  /* 0x0000005b0300720c */ /* 0x040fe20003f64070 */
[----:B------:R-:W-:Y:S01]  /*7030*/  @!P6 IMAD.MOV R90, RZ, RZ, -R90 ;  /* 0x000000ffff5ae224 */ /* 0x000fe200078e0a5a */
[----:B------:R-:W-:Y:S01]  /*7040*/  ISETP.GT.U32.AND P6, PT, R3, R93, PT ;  /* 0x0000005d0300720c */ /* 0x000fe20003fc4070 */
[----:B------:R-:W-:-:S04]  /*7050*/  IMAD.HI.U32 R7, R2, R96, RZ ;  /* 0x0000006002077227 */ /* 0x000fc800078e00ff */
[----:B------:R-:W-:Y:S02]  /*7060*/  IMAD.MOV.U32 R95, RZ, RZ, R97 ;  /* 0x000000ffff5f7224 */ /* 0x000fe400078e0061 */
[----:B------:R-:W-:Y:S02]  /*7070*/  IMAD.MOV R94, RZ, RZ, -R7 ;  /* 0x000000ffff5e7224 */ /* 0x000fe400078e0a07 */
[--C-:B------:R-:W-:Y:S02]  /*7080*/  @!P4 IMAD.IADD R92, R92, 0x1, -R3.reuse ;  /* 0x000000015c5cc824 */ /* 0x100fe400078e0a03 */
[--C-:B------:R-:W-:Y:S02]  /*7090*/  @!P3 IMAD.IADD R91, R91, 0x1, -R3.reuse ;  /* 0x000000015b5bb824 */ /* 0x100fe400078e0a03 */
[----:B------:R-:W-:Y:S01]  /*70a0*/  @!P6 IMAD.IADD R93, R93, 0x1, -R3 ;  /* 0x000000015d5de824 */ /* 0x000fe200078e0a03 */
[C---:B------:R-:W-:Y:S01]  /*70b0*/  ISETP.GT.U32.AND P6, PT, R3.reuse, R92, PT ;  /* 0x0000005c0300720c */ /* 0x040fe20003fc4070 */
[----:B------:R-:W-:Y:S01]  /*70c0*/  IMAD.HI.U32 R7, R2, R95, RZ ;  /* 0x0000005f02077227 */ /* 0x000fe200078e00ff */
[----:B------:R-:W-:-:S03]  /*70d0*/  ISETP.GT.U32.AND P3, PT, R3, R91, PT ;  /* 0x0000005b0300720c */ /* 0x000fc60003f64070 */
[----:B------:R-:W-:Y:S02]  /*70e0*/  IMAD.MOV R8, RZ, RZ, -R7 ;  /* 0x000000ffff087224 */ /* 0x000fe400078e0a07 */
[----:B------:R-:W-:Y:S01]  /*70f0*/  @!P0 IMAD.MOV R89, RZ, RZ, -R89 ;  /* 0x000000ffff598224 */ /* 0x000fe200078e0a59 */
[----:B------:R-:W-:Y:S01]  /*7100*/  ISETP.GE.AND P0, PT, R98, RZ, PT ;  /* 0x000000ff6200720c */ /* 0x000fe20003f06270 */
[----:B------:R-:W-:Y:S01]  /*7110*/  IMAD R95, R3, R8, R95 ;  /* 0x00000008035f7224 */ /* 0x000fe200078e025f */
[----:B------:R-:W-:Y:S01]  /*7120*/  LOP3.LUT R98, R5, 0x13c, RZ, 0xfc, !PT ;  /* 0x0000013c05627812 */ /* 0x000fe200078efcff */
[C---:B------:R-:W-:Y:S02]  /*7130*/  IMAD R94, R3.reuse, R94, R96 ;  /* 0x0000005e035e7224 */ /* 0x040fe400078e0260 */
[--C-:B------:R-:W-:Y:S01]  /*7140*/  @!P6 IMAD.IADD R92, R92, 0x1, -R3.reuse ;  /* 0x000000015c5ce824 */ /* 0x100fe200078e0a03 */
[----:B------:R-:W-:Y:S01]  /*7150*/  ISETP.GT.U32.AND P6, PT, R3, R95, PT ;  /* 0x0000005f0300720c */ /* 0x000fe20003fc4070 */
[----:B------:R-:W-:Y:S01]  /*7160*/  @!P3 IMAD.IADD R91, R91, 0x1, -R3 ;  /* 0x000000015b5bb824 */ /* 0x000fe200078e0a03 */
[----:B------:R-:W-:Y:S01]  /*7170*/  IABS R97, R98 ;  /* 0x0000006200617213 */ /* 0x000fe20000000000 */
[----:B------:R-:W-:Y:S01]  /*7180*/  IMAD.HI.U32 R96, R2, R101, RZ ;  /* 0x0000006502607227 */ /* 0x000fe200078e00ff */
[----:B------:R-:W-:-:S02]  /*7190*/  ISETP.GE.AND P3, PT, R99, RZ, PT ;  /* 0x000000ff6300720c */ /* 0x000fc40003f66270 */
[----:B------:R-:W-:Y:S01]  /*71a0*/  IABS R99, R104 ;  /* 0x0000006800637213 */ /* 0x000fe20000000000 */
[----:B------:R-:W-:Y:S01]  /*71b0*/  @!P5 IMAD.MOV R91, RZ, RZ, -R91 ;  /* 0x000000ffff5bd224 */ /* 0x000fe200078e0a5b */
[C---:B------:R-:W-:Y:S01]  /*71c0*/  ISETP.GT.U32.AND P5, PT, R3.reuse, R93, PT ;  /* 0x0000005d0300720c */ /* 0x040fe20003fa4070 */
[----:B------:R-:W-:Y:S01]  /*71d0*/  IMAD.HI.U32 R7, R2, R97, RZ ;  /* 0x0000006102077227 */ /* 0x000fe200078e00ff */
[----:B------:R-:W-:-:S03]  /*71e0*/  ISETP.GT.U32.AND P4, PT, R3, R94, PT ;  /* 0x0000005e0300720c */ /* 0x000fc60003f84070 */
[----:B------:R-:W-:Y:S02]  /*71f0*/  IMAD.MOV R100, RZ, RZ, -R7 ;  /* 0x000000ffff647224 */ /* 0x000fe400078e0a07 */
[----:B------:R-:W-:Y:S02]  /*7200*/  @!P6 IMAD.IADD R95, R95, 0x1, -R3 ;  /* 0x000000015f5fe824 */ /* 0x000fe400078e0a03 */
[----:B------:R-:W-:-:S04]  /*7210*/  IMAD.HI.U32 R8, R2, R99, RZ ;  /* 0x0000006302087227 */ /* 0x000fc800078e00ff */
[----:B------:R-:W-:Y:S02]  /*7220*/  IMAD.MOV R102, RZ, RZ, -R96 ;  /* 0x000000ffff667224 */ /* 0x000fe400078e0a60 */
[C---:B------:R-:W-:Y:S02]  /*7230*/  IMAD R96, R3.reuse, R100, R97 ;  /* 0x0000006403607224 */ /* 0x040fe400078e0261 */
[----:B------:R-:W-:Y:S01]  /*7240*/  @!P1 IMAD.MOV R92, RZ, RZ, -R92 ;  /* 0x000000ffff5c9224 */ /* 0x000fe200078e0a5c */
[C---:B------:R-:W-:Y:S01]  /*7250*/  ISETP.GT.U32.AND P1, PT, R3.reuse, R95, PT ;  /* 0x0000005f0300720c */ /* 0x040fe20003f24070 */
[----:B------:R-:W-:Y:S01]  /*7260*/  IMAD.MOV R8, RZ, RZ, -R8 ;  /* 0x000000ffff087224 */ /* 0x000fe200078e0a08 */
[----:B------:R-:W-:Y:S01]  /*7270*/  ISETP.GT.U32.AND P6, PT, R3, R96, PT ;  /* 0x000000600300720c */ /* 0x000fe20003fc4070 */
[----:B------:R-:W-:Y:S01]  /*7280*/  @!P5 IMAD.IADD R93, R93, 0x1, -R3 ;  /* 0x000000015d5dd824 */ /* 0x000fe200078e0a03 */
[----:B------:R-:W-:Y:S01]  /*7290*/  ISETP.GE.AND P5, PT, R98, RZ, PT ;  /* 0x000000ff6200720c */ /* 0x000fe20003fa6270 */
[----:B------:R-:W-:-:S04]  /*72a0*/  IMAD.HI.U32 R98, R2, R103, RZ ;  /* 0x0000006702627227 */ /* 0x000fc800078e00ff */
[C---:B------:R-:W-:Y:S02]  /*72b0*/  IMAD R97, R3.reuse, R8, R99 ;  /* 0x0000000803617224 */ /* 0x040fe400078e0263 */
[----:B------:R-:W-:Y:S02]  /*72c0*/  @!P4 IMAD.IADD R94, R94, 0x1, -R3 ;  /* 0x000000015e5ec824 */ /* 0x000fe400078e0a03 */
[----:B------:R-:W-:Y:S02]  /*72d0*/  IMAD.MOV R8, RZ, RZ, -R98 ;  /* 0x000000ffff087224 */ /* 0x000fe400078e0a62 */
[C---:B------:R-:W-:Y:S01]  /*72e0*/  IMAD R98, R3.reuse, R102, R101 ;  /* 0x0000006603627224 */ /* 0x040fe200078e0265 */
[C---:B------:R-:W-:Y:S01]  /*72f0*/  ISETP.GT.U32.AND P4, PT, R3.reuse, R94, PT ;  /* 0x0000005e0300720c */ /* 0x040fe20003f84070 */
[----:B------:R-:W-:Y:S01]  /*7300*/  @!P0 IMAD.MOV R93, RZ, RZ, -R93 ;  /* 0x000000ffff5d8224 */ /* 0x000fe200078e0a5d */
[----:B------:R-:W-:Y:S01]  /*7310*/  ISETP.GT.U32.AND P0, PT, R3, R97, PT ;  /* 0x000000610300720c */ /* 0x000fe20003f04070 */
[--C-:B------:R-:W-:Y:S01]  /*7320*/  @!P1 IMAD.IADD R95, R95, 0x1, -R3.reuse ;  /* 0x000000015f5f9824 */ /* 0x100fe200078e0a03 */
[C---:B------:R-:W-:Y:S01]  /*7330*/  ISETP.GT.U32.AND P1, PT, R3.reuse, R98, PT ;  /* 0x000000620300720c */ /* 0x040fe20003f24070 */
[----:B------:R-:W-:Y:S01]  /*7340*/  @!P6 IMAD.IADD R96, R96, 0x1, -R3 ;  /* 0x000000016060e824 */ /* 0x000fe200078e0a03 */
[----:B------:R-:W-:Y:S01]  /*7350*/  IABS R101, R108 ;  /* 0x0000006c00657213 */ /* 0x000fe20000000000 */
[C---:B------:R-:W-:Y:S01]  /*7360*/  IMAD R99, R3.reuse, R8, R103 ;  /* 0x0000000803637224 */ /* 0x040fe200078e0267 */
[----:B------:R-:W-:Y:S01]  /*7370*/  IABS R103, R109 ;  /* 0x0000006d00677213 */ /* 0x000fe20000000000 */
[----:B------:R-:W-:Y:S01]  /*7380*/  VIADD R100, R6, 0x12e ;  /* 0x0000012e06647836 */ /* 0x000fe20000000000 */
[----:B------:R-:W-:Y:S01]  /*7390*/  ISETP.GT.U32.AND P6, PT, R3, R96, PT ;  /* 0x000000600300720c */ /* 0x000fe20003fc4070 */
[----:B------:R-:W-:-:S03]  /*73a0*/  IMAD.HI.U32 R7, R2, R101, RZ ;  /* 0x0000006502077227 */ /* 0x000fc600078e00ff */
[----:B------:R-:W-:Y:S01]  /*73b0*/  IABS R105, R100 ;  /* 0x0000006400697213 */ /* 0x000fe20000000000 */
[--C-:B------:R-:W-:Y:S01]  /*73c0*/  @!P0 IMAD.IADD R97, R97, 0x1, -R3.reuse ;  /* 0x0000000161618824 */ /* 0x100fe200078e0a03 */
[----:B------:R-:W-:Y:S01]  /*73d0*/  ISETP.GE.AND P0, PT, R106, RZ, PT ;  /* 0x000000ff6a00720c */ /* 0x000fe20003f06270 */
[--C-:B------:R-:W-:Y:S01]  /*73e0*/  @!P4 IMAD.IADD R94, R94, 0x1, -R3.reuse ;  /* 0x000000015e5ec824 */ /* 0x100fe200078e0a03 */
[----:B------:R-:W-:Y:S01]  /*73f0*/  ISETP.GE.AND P4, PT, R104, RZ, PT ;  /* 0x000000ff6800720c */ /* 0x000fe20003f86270 */
[----:B------:R-:W-:Y:S01]  /*7400*/  @!P1 IMAD.IADD R98, R98, 0x1, -R3 ;  /* 0x0000000162629824 */ /* 0x000fe200078e0a03 */
[----:B------:R-:W-:Y:S01]  /*7410*/  IABS R104, R110 ;  /* 0x0000006e00687213 */ /* 0x000fe20000000000 */
[----:B------:R-:W-:Y:S01]  /*7420*/  IMAD.HI.U32 R8, R2, R103, RZ ;  /* 0x0000006702087227 */ /* 0x000fe200078e00ff */
[----:B------:R-:W-:Y:S02]  /*7430*/  ISETP.GT.U32.AND P1, PT, R3, R97, PT ;  /* 0x000000610300720c */ /* 0x000fe40003f24070 */
[----:B------:R-:W-:Y:S01]  /*7440*/  IABS R106, R113 ;  /* 0x00000071006a7213 */ /* 0x000fe20000000000 */
[----:B------:R-:W-:Y:S01]  /*7450*/  @!P3 IMAD.MOV R94, RZ, RZ, -R94 ;  /* 0x000000ffff5eb224 */ /* 0x000fe200078e0a5e */
[----:B------:R-:W-:Y:S01]  /*7460*/  ISETP.GE.AND P3, PT, R100, RZ, PT ;  /* 0x000000ff6400720c */ /* 0x000fe20003f66270 */
[----:B------:R-:W-:-:S04]  /*7470*/  IMAD.HI.U32 R100, R2, R104, RZ ;  /* 0x0000006802647227 */ /* 0x000fc800078e00ff */
[----:B------:R-:W-:Y:S02]  /*7480*/  IMAD.MOV R102, RZ, RZ, -R7 ;  /* 0x000000ffff667224 */ /* 0x000fe400078e0a07 */
[----:B------:R-:W-:Y:S02]  /*7490*/  IMAD.MOV R8, RZ, RZ, -R8 ;  /* 0x000000ffff087224 */ /* 0x000fe400078e0a08 */
[----:B------:R-:W-:Y:S01]  /*74a0*/  @!P6 IMAD.IADD R96, R96, 0x1, -R3 ;  /* 0x000000016060e824 */ /* 0x000fe200078e0a03 */
[C---:B------:R-:W-:Y:S01]  /*74b0*/  ISETP.GT.U32.AND P6, PT, R3.reuse, R99, PT ;  /* 0x000000630300720c */ /* 0x040fe20003fc4070 */
[----:B------:R-:W-:Y:S02]  /*74c0*/  IMAD.MOV R7, RZ, RZ, -R100 ;  /* 0x000000ffff077224 */ /* 0x000fe400078e0a64 */
[----:B------:R-:W-:Y:S01]  /*74d0*/  @!P2 IMAD.MOV R95, RZ, RZ, -R95 ;  /* 0x000000ffff5fa224 */ /* 0x000fe200078e0a5f */
[C---:B------:R-:W-:Y:S01]  /*74e0*/  ISETP.GT.U32.AND P2, PT, R3.reuse, R98, PT ;  /* 0x000000620300720c */ /* 0x040fe20003f44070 */
[----:B------:R-:W-:-:S02]  /*74f0*/  IMAD R100, R3, R102, R101 ;  /* 0x0000006603647224 */ /* 0x000fc400078e0265 */
[----:B------:R-:W-:Y:S02]  /*7500*/  IMAD R101, R3, R8, R103 ;  /* 0x0000000803657224 */ /* 0x000fe400078e0267 */
[----:B------:R-:W-:Y:S02]  /*7510*/  @!P1 IMAD.IADD R97, R97, 0x1, -R3 ;  /* 0x0000000161619824 */ /* 0x000fe400078e0a03 */
[C---:B------:R-:W-:Y:S01]  /*7520*/  IMAD R102, R3.reuse, R7, R104 ;  /* 0x0000000703667224 */ /* 0x040fe200078e0268 */
[C---:B------:R-:W-:Y:S01]  /*7530*/  ISETP.GT.U32.AND P1, PT, R3.reuse, R101, PT ;  /* 0x000000650300720c */ /* 0x040fe20003f24070 */
[----:B------:R-:W-:Y:S01]  /*7540*/  @!P5 IMAD.MOV R96, RZ, RZ, -R96 ;  /* 0x000000ffff60d224 */ /* 0x000fe200078e0a60 */
[----:B------:R-:W-:Y:S01]  /*7550*/  ISETP.GT.U32.AND P5, PT, R3, R100, PT ;  /* 0x000000640300720c */ /* 0x000fe20003fa4070 */
[----:B------:R-:W-:Y:S01]  /*7560*/  IMAD.HI.U32 R7, R2, R105, RZ ;  /* 0x0000006902077227 */ /* 0x000fe200078e00ff */
[----:B------:R-:W-:-:S03]  /*7570*/  IABS R104, R111 ;  /* 0x0000006f00687213 */ /* 0x000fc60000000000 */
[--C-:B------:R-:W-:Y:S02]  /*7580*/  @!P6 IMAD.IADD R99, R99, 0x1, -R3.reuse ;  /* 0x000000016363e824 */ /* 0x100fe400078e0a03 */
[----:B------:R-:W-:Y:S01]  /*7590*/  @!P2 IMAD.IADD R98, R98, 0x1, -R3 ;  /* 0x000000016262a824 */ /* 0x000fe200078e0a03 */
[C---:B------:R-:W-:Y:S01]  /*75a0*/  ISETP.GT.U32.AND P2, PT, R3.reuse, R102, PT ;  /* 0x000000660300720c */ /* 0x040fe20003f44070 */
[----:B------:R-:W-:Y:S01]  /*75b0*/  IMAD.MOV R8, RZ, RZ, -R7 ;  /* 0x000000ffff087224 */ /* 0x000fe200078e0a07 */
[----:B------:R-:W-:Y:S01]  /*75c0*/  ISETP.GT.U32.AND P6, PT, R3, R99, PT ;  /* 0x000000630300720c */ /* 0x000fe20003fc4070 */
[----:B------:R-:W-:Y:S01]  /*75d0*/  @!P1 IMAD.IADD R101, R101, 0x1, -R3 ;  /* 0x0000000165659824 */ /* 0x000fe200078e0a03 */
[----:B------:R-:W-:Y:S01]  /*75e0*/  ISETP.GE.AND P1, PT, R108, RZ, PT ;  /* 0x000000ff6c00720c */ /* 0x000fe20003f26270 */
[----:B------:R-:W-:Y:S01]  /*75f0*/  IMAD R103, R3, R8, R105 ;  /* 0x0000000803677224 */ /* 0x000fe200078e0269 */
[----:B------:R-:W-:Y:S01]  /*7600*/  IABS R105, R112 ;  /* 0x0000007000697213 */ /* 0x000fe20000000000 */
[----:B------:R-:W-:-:S04]  /*7610*/  IMAD.HI.U32 R7, R2, R104, RZ ;  /* 0x0000006802077227 */ /* 0x000fc800078e00ff */
[----:B------:R-:W-:Y:S01]  /*7620*/  @!P5 IMAD.IADD R100, R100, 0x1, -R3 ;  /* 0x000000016464d824 */ /* 0x000fe200078e0a03 */
[C---:B------:R-:W-:Y:S01]  /*7630*/  ISETP.GT.U32.AND P5, PT, R3.reuse, R103, PT ;  /* 0x000000670300720c */ /* 0x040fe20003fa4070 */
[----:B------:R-:W-:Y:S01]  /*7640*/  @!P4 IMAD.MOV R97, RZ, RZ, -R97 ;  /* 0x000000ffff61c224 */ /* 0x000fe200078e0a61 */
[----:B------:R-:W-:Y:S01]  /*7650*/  ISETP.GT.U32.AND P4, PT, R3, R101, PT ;  /* 0x000000650300720c */ /* 0x000fe20003f84070 */
[----:B------:R-:W-:Y:S02]  /*7660*/  IMAD.MOV R8, RZ, RZ, -R7 ;  /* 0x000000ffff087224 */ /* 0x000fe400078e0a07 */
[----:B------:R-:W-:-:S04]  /*7670*/  IMAD.HI.U32 R7, R2, R105, RZ ;  /* 0x0000006902077227 */ /* 0x000fc800078e00ff */
[----:B------:R-:W-:Y:S01]  /*7680*/  @!P2 IMAD.IADD R102, R102, 0x1, -R3 ;  /* 0x000000016666a824 */ /* 0x000fe200078e0a03 */
[C---:B------:R-:W-:Y:S01]  /*7690*/  ISETP.GT.U32.AND P2, PT, R3.reuse, R100, PT ;  /* 0x000000640300720c */ /* 0x040fe20003f44070 */
[----:B------:R-:W-:Y:S02]  /*76a0*/  IMAD R104, R3, R8, R104 ;  /* 0x0000000803687224 */ /* 0x000fe400078e0268 */
[----:B------:R-:W-:Y:S02]  /*76b0*/  IMAD.MOV R8, RZ, RZ, -R7 ;  /* 0x000000ffff087224 */ /* 0x000fe400078e0a07 */
[----:B------:R-:W-:Y:S01]  /*76c0*/  @!P6 IMAD.IADD R99, R99, 0x1, -R3 ;  /* 0x000000016363e824 */ /* 0x000fe200078e0a03 */
[----:B------:R-:W-:Y:S01]  /*76d0*/  ISETP.GE.AND P6, PT, R107, RZ, PT ;  /* 0x000000ff6b00720c */ /* 0x000fe20003fc6270 */
[----:B------:R-:W-:Y:S01]  /*76e0*/  IMAD R105, R3, R8, R105 ;  /* 0x0000000803697224 */ /* 0x000fe200078e0269 */
[----:B------:R-:W-:Y:S01]  /*76f0*/  LOP3.LUT R8, R5, 0x126, RZ, 0xfc, !PT ;  /* 0x0000012605087812 */ /* 0x000fe200078efcff */
[----:B------:R-:W-:-:S02]  /*7700*/  @!P4 IMAD.IADD R101, R101, 0x1, -R3 ;  /* 0x000000016565c824 */ /* 0x000fc400078e0a03 */
[----:B------:R-:W-:Y:S01]  /*7710*/  IMAD.HI.U32 R7, R2, R106, RZ ;  /* 0x0000006a02077227 */ /* 0x000fe200078e00ff */
[----:B------:R-:W-:Y:S02]  /*7720*/  ISETP.GT.U32.AND P4, PT, R3, R105, PT ;  /* 0x000000690300720c */ /* 0x000fe40003f84070 */
[----:B------:R-:W-:Y:S01]  /*7730*/  IABS R107, R8 ;  /* 0x00000008006b7213 */ /* 0x000fe20000000000 */
[----:B------:R-:W-:Y:S01]  /*7740*/  @!P2 IMAD.IADD R100, R100, 0x1, -R3 ;  /* 0x000000016464a824 */ /* 0x000fe200078e0a03 */
[----:B------:R-:W-:Y:S01]  /*7750*/  ISETP.GE.AND P2, PT, R109, RZ, PT ;  /* 0x000000ff6d00720c */ /* 0x000fe20003f46270 */
[----:B------:R-:W-:Y:S02]  /*7760*/  IMAD.MOV R7, RZ, RZ, -R7 ;  /* 0x000000ffff077224 */ /* 0x000fe400078e0a07 */
[----:B------:R-:W-:Y:S01]  /*7770*/  @!P6 IMAD.MOV R99, RZ, RZ, -R99 ;  /* 0x000000ffff63e224 */ /* 0x000fe200078e0a63 */
[----:B------:R-:W-:Y:S01]  /*7780*/  ISETP.GT.U32.AND P6, PT, R3, R104, PT ;  /* 0x000000680300720c */ /* 0x000fe20003fc4070 */
[----:B------:R-:W-:Y:S01]  /*7790*/  @!P5 IMAD.IADD R103, R103, 0x1, -R3 ;  /* 0x000000016767d824 */ /* 0x000fe200078e0a03 */
[C---:B------:R-:W-:Y:S01]  /*77a0*/  ISETP.GT.U32.AND P5, PT, R3.reuse, R102, PT ;  /* 0x000000660300720c */ /* 0x040fe20003fa4070 */
[----:B------:R-:W-:-:S02]  /*77b0*/  IMAD R106, R3, R7, R106 ;  /* 0x00000007036a7224 */ /* 0x000fc400078e026a */
[----:B------:R-:W-:Y:S02]  /*77c0*/  @!P4 IMAD.IADD R105, R105, 0x1, -R3 ;  /* 0x000000016969c824 */ /* 0x000fe400078e0a03 */
[----:B------:R-:W-:Y:S01]  /*77d0*/  @!P0 IMAD.MOV R98, RZ, RZ, -R98 ;  /* 0x000000ffff628224 */ /* 0x000fe200078e0a62 */
[C---:B------:R-:W-:Y:S01]  /*77e0*/  ISETP.GT.U32.AND P0, PT, R3.reuse, R103, PT ;  /* 0x000000670300720c */ /* 0x040fe20003f04070 */
[----:B------:R-:W-:Y:S01]  /*77f0*/  @!P2 IMAD.MOV R101, RZ, RZ, -R101 ;  /* 0x000000ffff65a224 */ /* 0x000fe200078e0a65 */
[C---:B------:R-:W-:Y:S01]  /*7800*/  ISETP.GT.U32.AND P2, PT, R3.reuse, R105, PT ;  /* 0x000000690300720c */ /* 0x040fe20003f44070 */
[----:B------:R-:W-:Y:S01]  /*7810*/  IMAD.HI.U32 R7, R2, R107, RZ ;  /* 0x0000006b02077227 */ /* 0x000fe200078e00ff */
[----:B------:R-:W-:-:S03]  /*7820*/  ISETP.GT.U32.AND P4, PT, R3, R106, PT ;  /* 0x0000006a0300720c */ /* 0x000fc60003f84070 */
[----:B------:R-:W-:Y:S01]  /*7830*/  @!P6 IMAD.IADD R104, R104, 0x1, -R3 ;  /* 0x000000016868e824 */ /* 0x000fe200078e0a03 */
[----:B------:R-:W-:Y:S01]  /*7840*/  ISETP.GE.AND P6, PT, R112, RZ, PT ;  /* 0x000000ff7000720c */ /* 0x000fe20003fc6270 */
[----:B------:R-:W-:Y:S01]  /*7850*/  IMAD.MOV R108, RZ, RZ, -R7 ;  /* 0x000000ffff6c7224 */ /* 0x000fe200078e0a07 */
[----:B------:R-:W-:Y:S01]  /*7860*/  LOP3.LUT R7, R5, 0x124, RZ, 0xfc, !PT ;  /* 0x0000012405077812 */ /* 0x000fe200078efcff */
[----:B------:R-:W-:Y:S01]  /*7870*/  @!P1 IMAD.MOV R100, RZ, RZ, -R100 ;  /* 0x000000ffff649224 */ /* 0x000fe200078e0a64 */
[C---:B------:R-:W-:Y:S01]  /*7880*/  ISETP.GT.U32.AND P1, PT, R3.reuse, R104, PT ;  /* 0x000000680300720c */ /* 0x040fe20003f24070 */
[----:B------:R-:W-:Y:S01]  /*7890*/  @!P5 IMAD.IADD R102, R102, 0x1, -R3 ;  /* 0x000000016666d824 */ /* 0x000fe200078e0a03 */
[----:B------:R-:W-:Y:S01]  /*78a0*/  ISETP.GE.AND P5, PT, R110, RZ, PT ;  /* 0x000000ff6e00720c */ /* 0x000fe20003fa6270 */
[----:B------:R-:W-:Y:S01]  /*78b0*/  IMAD R107, R3, R108, R107 ;  /* 0x0000006c036b7224 */ /* 0x000fe200078e026b */
[----:B------:R-:W-:Y:S01]  /*78c0*/  IABS R109, R7 ;  /* 0x00000007006d7213 */ /* 0x000fe20000000000 */
[--C-:B------:R-:W-:Y:S01]  /*78d0*/  @!P2 IMAD.IADD R105, R105, 0x1, -R3.reuse ;  /* 0x000000016969a824 */ /* 0x100fe200078e0a03 */
[----:B------:R-:W-:Y:S01]  /*78e0*/  ISETP.GE.AND P2, PT, R7, RZ, PT ;  /* 0x000000ff0700720c */ /* 0x000fe20003f46270 */
[--C-:B------:R-:W-:Y:S01]  /*78f0*/  @!P0 IMAD.IADD R103, R103, 0x1, -R3.reuse ;  /* 0x0000000167678824 */ /* 0x100fe200078e0a03 */
[----:B------:R-:W-:Y:S01]  /*7900*/  ISETP.GE.AND P0, PT, R111, RZ, PT ;  /* 0x000000ff6f00720c */ /* 0x000fe20003f06270 */
[----:B------:R-:W-:Y:S01]  /*7910*/  @!P4 IMAD.IADD R106, R106, 0x1, -R3 ;  /* 0x000000016a6ac824 */ /* 0x000fe200078e0a03 */
[----:B------:R-:W-:Y:S01]  /*7920*/  LOP3.LUT R108, R5, 0x120, RZ, 0xfc, !PT ;  /* 0x00000120056c7812 */ /* 0x000fe200078efcff */
[----:B------:R-:W-:Y:S01]  /*7930*/  @!P6 IMAD.MOV R105, RZ, RZ, -R105 ;  /* 0x000000ffff69e224 */ /* 0x000fe200078e0a69 */
[C---:B------:R-:W-:Y:S01]  /*7940*/  ISETP.GT.U32.AND P6, PT, R3.reuse, R107, PT ;  /* 0x0000006b0300720c */ /* 0x040fe20003fc4070 */
[----:B------:R-:W-:Y:S01]  /*7950*/  @!P3 IMAD.MOV R103, RZ, RZ, -R103 ;  /* 0x000000ffff67b224 */ /* 0x000fe200078e0a67 */
[----:B------:R-:W-:Y:S01]  /*7960*/  ISETP.GE.AND P3, PT, R8, RZ, PT ;  /* 0x000000ff0800720c */ /* 0x000fe20003f66270 */
[----:B------:R-:W-:Y:S01]  /*7970*/  VIADD R8, R6, 0x11e ;  /* 0x0000011e06087836 */ /* 0x000fe20000000000 */
[----:B------:R-:W-:Y:S01]  /*7980*/  ISETP.GT.U32.AND P4, PT, R3, R106, PT ;  /* 0x0000006a0300720c */ /* 0x000fe20003f84070 */
[----:B------:R-:W-:-:S02]  /*7990*/  @!P1 IMAD.IADD R104, R104, 0x1, -R3 ;  /* 0x0000000168689824 */ /* 0x000fc400078e0a03 */
[----:B------:R-:W-:Y:S01]  /*79a0*/  @!P5 IMAD.MOV R102, RZ, RZ, -R102 ;  /* 0x000000ffff66d224 */ /* 0x000fe200078e0a66 */
[----:B------:R-:W-:Y:S01]  /*79b0*/  ISETP.GE.AND P1, PT, R8, RZ, PT ;  /* 0x000000ff0800720c */ /* 0x000fe20003f26270 */
[----:B------:R-:W-:Y:S01]  /*79c0*/  IMAD.HI.U32 R7, R2, R109, RZ ;  /* 0x0000006d02077227 */ /* 0x000fe200078e00ff */
[----:B------:R-:W-:Y:S02]  /*79d0*/  IABS R114, R8 ;  /* 0x0000000800727213 */ /* 0x000fe40000000000 */
[----:B------:R-:W-:Y:S01]  /*79e0*/  ISETP.GE.AND P5, PT, R113, RZ, PT ;  /* 0x000000ff7100720c */ /* 0x000fe20003fa6270 */
[----:B------:R-:W-:Y:S01]  /*79f0*/  @!P0 IMAD.MOV R104, RZ, RZ, -R104 ;  /* 0x000000ffff688224 */ /* 0x000fe200078e0a68 */
[----:B------:R-:W-:Y:S01]  /*7a00*/  LOP3.LUT R8, R5, 0x122, RZ, 0xfc, !PT ;  /* 0x0000012205087812 */ /* 0x000fe200078efcff */
[--C-:B------:R-:W-:Y:S01]  /*7a10*/  @!P6 IMAD.IADD R107, R107, 0x1, -R3.reuse ;  /* 0x000000016b6be824 */ /* 0x100fe200078e0a03 */
[----:B------:R-:W-:Y:S01]  /*7a20*/  IABS R113, R108 ;  /* 0x0000006c00717213 */ /* 0x000fe20000000000 */
[----:B------:R-:W-:Y:S01]  /*7a30*/  @!P4 IMAD.IADD R106, R106, 0x1, -R3 ;  /* 0x000000016a6ac824 */ /* 0x000fe200078e0a03 */
[----:B------:R-:W-:Y:S01]  /*7a40*/  ISETP.GE.AND P0, PT, R8, RZ, PT ;  /* 0x000000ff0800720c */ /* 0x000fe20003f06270 */
[----:B------:R-:W-:Y:S01]  /*7a50*/  IMAD.HI.U32 R110, R2, R115, RZ ;  /* 0x00000073026e7227 */ /* 0x000fe200078e00ff */
[----:B------:R-:W-:-:S02]  /*7a60*/  IABS R111, R8 ;  /* 0x00000008006f7213 */ /* 0x000fc40000000000 */
[----:B------:R-:W-:Y:S01]  /*7a70*/  ISETP.GE.AND P4, PT, R108, RZ, PT ;  /* 0x000000ff6c00720c */ /* 0x000fe20003f86270 */
[----:B------:R-:W-:Y:S01]  /*7a80*/  IMAD.MOV R8, RZ, RZ, -R7 ;  /* 0x000000ffff087224 */ /* 0x000fe200078e0a07 */
[----:B------:R-:W-:Y:S01]  /*7a90*/  ISETP.GT.U32.AND P6, PT, R3, R107, PT ;  /* 0x0000006b0300720c */ /* 0x000fe20003fc4070 */
[----:B------:R-:W-:-:S04]  /*7aa0*/  IMAD.HI.U32 R7, R2, R111, RZ ;  /* 0x0000006f02077227 */ /* 0x000fc800078e00ff */
[----:B------:R-:W-:Y:S02]  /*7ab0*/  IMAD R108, R3, R8, R109 ;  /* 0x00000008036c7224 */ /* 0x000fe400078e026d */
[----:B------:R-:W-:-:S04]  /*7ac0*/  IMAD.HI.U32 R109, R2, R114, RZ ;  /* 0x00000072026d7227 */ /* 0x000fc800078e00ff */
[----:B------:R-:W-:Y:S02]  /*7ad0*/  IMAD.MOV R112, RZ, RZ, -R7 ;  /* 0x000000ffff707224 */ /* 0x000fe400078e0a07 */
[----:B------:R-:W-:Y:S01]  /*7ae0*/  @!P5 IMAD.MOV R106, RZ, RZ, -R106 ;  /* 0x000000ffff6ad224 */ /* 0x000fe200078e0a6a */
[----:B------:R-:W-:Y:S01]  /*7af0*/  ISETP.GT.U32.AND P5, PT, R3, R108, PT ;  /* 0x0000006c0300720c */ /* 0x000fe20003fa4070 */
[----:B------:R-:W-:-:S04]  /*7b00*/  IMAD.HI.U32 R8, R2, R113, RZ ;  /* 0x0000007102087227 */ /* 0x000fc800078e00ff */
[----:B------:R-:W-:Y:S02]  /*7b10*/  IMAD.MOV R7, RZ, RZ, -R109 ;  /* 0x000000ffff077224 */ /* 0x000fe400078e0a6d */
[----:B------:R-:W-:Y:S02]  /*7b20*/  IMAD R109, R3, R112, R111 ;  /* 0x00000070036d7224 */ /* 0x000fe400078e026f */
[----:B------:R-:W-:Y:S02]  /*7b30*/  IMAD.MOV R8, RZ, RZ, -R8 ;  /* 0x000000ffff087224 */ /* 0x000fe400078e0a08 */
[----:B------:R-:W-:Y:S01]  /*7b40*/  @!P6 IMAD.IADD R107, R107, 0x1, -R3 ;  /* 0x000000016b6be824 */ /* 0x000fe200078e0a03 */
[C---:B------:R-:W-:Y:S01]  /*7b50*/  ISETP.GT.U32.AND P6, PT, R3.reuse, R109, PT ;  /* 0x0000006d0300720c */ /* 0x040fe20003fc4070 */
[----:B------:R-:W-:Y:S02]  /*7b60*/  IMAD.MOV R116, RZ, RZ, -R110 ;  /* 0x000000ffff747224 */ /* 0x000fe400078e0a6e */
[----:B------:R-:W-:Y:S01]  /*7b70*/  IMAD R110, R3, R8, R113 ;  /* 0x00000008036e7224 */ /* 0x000fe200078e0271 */
[----:B------:R-:W-:Y:S01]  /*7b80*/  IABS R113, R121 ;  /* 0x0000007900717213 */ /* 0x000fe20000000000 */
[----:B------:R-:W-:-:S02]  /*7b90*/  @!P5 IMAD.IADD R108, R108, 0x1, -R3 ;  /* 0x000000016c6cd824 */ /* 0x000fc400078e0a03 */
[C---:B------:R-:W-:Y:S01]  /*7ba0*/  IMAD R111, R3.reuse, R7, R114 ;  /* 0x00000007036f7224 */ /* 0x040fe200078e0272 */
[C---:B------:R-:W-:Y:S01]  /*7bb0*/  ISETP.GT.U32.AND P5, PT, R3.reuse, R110, PT ;  /* 0x0000006e0300720c */ /* 0x040fe20003fa4070 */
[----:B------:R-:W-:Y:S01]  /*7bc0*/  IMAD R112, R3, R116, R115 ;  /* 0x0000007403707224 */ /* 0x000fe200078e0273 */
[----:B------:R-:W-:Y:S01]  /*7bd0*/  IABS R115, R122 ;  /* 0x0000007a00737213 */ /* 0x000fe20000000000 */
[----:B------:R-:W-:Y:S01]  /*7be0*/  IMAD.HI.U32 R7, R2, R113, RZ ;  /* 0x0000007102077227 */ /* 0x000fe200078e00ff */
[----:B------:R-:W-:-:S03]  /*7bf0*/  IABS R116, R123 ;  /* 0x0000007b00747213 */ /* 0x000fc60000000000 */
[----:B------:R-:W-:Y:S01]  /*7c00*/  @!P6 IMAD.IADD R109, R109, 0x1, -R3 ;  /* 0x000000016d6de824 */ /* 0x000fe200078e0a03 */
[----:B------:R-:W-:Y:S01]  /*7c10*/  ISETP.GT.U32.AND P6, PT, R3, R108, PT ;  /* 0x0000006c0300720c */ /* 0x000fe20003fc4070 */
[----:B------:R-:W-:-:S04]  /*7c20*/  IMAD.HI.U32 R8, R2, R115, RZ ;  /* 0x0000007302087227 */ /* 0x000fc800078e00ff */
[----:B------:R-:W-:Y:S02]  /*7c30*/  @!P5 IMAD.IADD R110, R110, 0x1, -R3 ;  /* 0x000000016e6ed824 */ /* 0x000fe400078e0a03 */
[----:B------:R-:W-:Y:S02]  /*7c40*/  IMAD.MOV R114, RZ, RZ, -R7 ;  /* 0x000000ffff727224 */ /* 0x000fe400078e0a07 */
[----:B------:R-:W-:Y:S01]  /*7c50*/  @!P3 IMAD.MOV R107, RZ, RZ, -R107 ;  /* 0x000000ffff6bb224 */ /* 0x000fe200078e0a6b */
[C---:B------:R-:W-:Y:S01]  /*7c60*/  ISETP.GT.U32.AND P5, PT, R3.reuse, R110, PT ;  /* 0x0000006e0300720c */ /* 0x040fe20003fa4070 */
[----:B------:R-:W-:Y:S01]  /*7c70*/  IMAD.MOV R8, RZ, RZ, -R8 ;  /* 0x000000ffff087224 */ /* 0x000fe200078e0a08 */
[C---:B------:R-:W-:Y:S01]  /*7c80*/  ISETP.GT.U32.AND P3, PT, R3.reuse, R109, PT ;  /* 0x0000006d0300720c */ /* 0x040fe20003f64070 */
[----:B------:R-:W-:Y:S01]  /*7c90*/  @!P6 IMAD.IADD R108, R108, 0x1, -R3 ;  /* 0x000000016c6ce824 */ /* 0x000fe200078e0a03 */
[C---:B------:R-:W-:Y:S01]  /*7ca0*/  ISETP.GT.U32.AND P6, PT, R3.reuse, R111, PT ;  /* 0x0000006f0300720c */ /* 0x040fe20003fc4070 */
[----:B------:R-:W-:-:S02]  /*7cb0*/  IMAD R113, R3, R114, R113 ;  /* 0x0000007203717224 */ /* 0x000fc400078e0271 */
[----:B------:R-:W-:Y:S02]  /*7cc0*/  IMAD R114, R3, R8, R115 ;  /* 0x0000000803727224 */ /* 0x000fe400078e0273 */
[----:B------:R-:W-:Y:S02]  /*7cd0*/  @!P2 IMAD.MOV R108, RZ, RZ, -R108 ;  /* 0x000000ffff6ca224 */ /* 0x000fe400078e0a6c */
[----:B------:R-:W-:-:S04]  /*7ce0*/  IMAD.HI.U32 R7, R2, R116, RZ ;  /* 0x0000007402077227 */ /* 0x000fc800078e00ff */
[--C-:B------:R-:W-:Y:S01]  /*7cf0*/  @!P5 IMAD.IADD R110, R110, 0x1, -R3.reuse ;  /* 0x000000016e6ed824 */ /* 0x100fe200078e0a03 */
[----:B------:R-:W-:Y:S01]  /*7d00*/  ISETP.GT.U32.AND P5, PT, R3, R113, PT ;  /* 0x000000710300720c */ /* 0x000fe20003fa4070 */
[--C-:B------:R-:W-:Y:S01]  /*7d10*/  @!P6 IMAD.IADD R111, R111, 0x1, -R3.reuse ;  /* 0x000000016f6fe824 */ /* 0x100fe200078e0a03 */
[----:B------:R-:W-:Y:S01]  /*7d20*/  ISETP.GT.U32.AND P6, PT, R3, R114, PT ;  /* 0x000000720300720c */ /* 0x000fe20003fc4070 */
[----:B------:R-:W-:Y:S01]  /*7d30*/  @!P3 IMAD.IADD R109, R109, 0x1, -R3 ;  /* 0x000000016d6db824 */ /* 0x000fe200078e0a03 */
[C---:B------:R-:W-:Y:S01]  /*7d40*/  ISETP.GT.U32.AND P3, PT, R3.reuse, R112, PT ;  /* 0x000000700300720c */ /* 0x040fe20003f64070 */
[----:B------:R-:W-:Y:S01]  /*7d50*/  IMAD.HI.U32 R8, R2, R117, RZ ;  /* 0x0000007502087227 */ /* 0x000fe200078e00ff */
[----:B------:R-:W-:-:S03]  /*7d60*/  ISETP.GT.U32.AND P2, PT, R3, R111, PT ;  /* 0x0000006f0300720c */ /* 0x000fc60003f44070 */
[----:B------:R-:W-:-:S04]  /*7d70*/  IMAD.HI.U32 R115, R2, R118, RZ ;  /* 0x0000007602737227 */ /* 0x000fc800078e00ff */
[--C-:B------:R-:W-:Y:S02]  /*7d80*/  @!P5 IMAD.IADD R113, R113, 0x1, -R3.reuse ;  /* 0x000000017171d824 */ /* 0x100fe400078e0a03 */
[----:B------:R-:W-:Y:S02]  /*7d90*/  @!P6 IMAD.IADD R114, R114, 0x1, -R3 ;  /* 0x000000017272e824 */ /* 0x000fe400078e0a03 */
[----:B------:R-:W-:Y:S01]  /*7da0*/  IMAD.MOV R7, RZ, RZ, -R7 ;  /* 0x000000ffff077224 */ /* 0x000fe200078e0a07 */
[C---:B------:R-:W-:Y:S01]  /*7db0*/  ISETP.GT.U32.AND P6, PT, R3.reuse, R113, PT ;  /* 0x000000710300720c */ /* 0x040fe20003fc4070 */
[----:B------:R-:W-:Y:S02]  /*7dc0*/  IMAD.MOV R8, RZ, RZ, -R8 ;  /* 0x000000ffff087224 */ /* 0x000fe400078e0a08 */
[----:B------:R-:W-:Y:S02]  /*7dd0*/  IMAD.MOV R119, RZ, RZ, -R115 ;  /* 0x000000ffff777224 */ /* 0x000fe400078e0a73 */
[----:B------:R-:W-:Y:S01]  /*7de0*/  @!P3 IMAD.IADD R112, R112, 0x1, -R3 ;  /* 0x000000017070b824 */ /* 0x000fe200078e0a03 */
[----:B------:R-:W-:Y:S01]  /*7df0*/  ISETP.GE.AND P3, PT, R120, RZ, PT ;  /* 0x000000ff7800720c */ /* 0x000fe20003f66270 */
[----:B------:R-:W-:-:S02]  /*7e00*/  IMAD R115, R3, R7, R116 ;  /* 0x0000000703737224 */ /* 0x000fc400078e0274 */
[C---:B------:R-:W-:Y:S01]  /*7e10*/  IMAD R116, R3.reuse, R8, R117 ;  /* 0x0000000803747224 */ /* 0x040fe200078e0275 */
[C---:B------:R-:W-:Y:S01]  /*7e20*/  ISETP.GT.U32.AND P5, PT, R3.reuse, R112, PT ;  /* 0x000000700300720c */ /* 0x040fe20003fa4070 */
[----:B------:R-:W-:Y:S01]  /*7e30*/  IMAD R117, R3, R119, R118 ;  /* 0x0000007703757224 */ /* 0x000fe200078e0276 */
[----:B------:R-:W-:Y:S01]  /*7e40*/  IABS R118, R127 ;  /* 0x0000007f00767213 */ /* 0x000fe20000000000 */
[--C-:B------:R-:W-:Y:S01]  /*7e50*/  @!P2 IMAD.IADD R111, R111, 0x1, -R3.reuse ;  /* 0x000000016f6fa824 */ /* 0x100fe200078e0a03 */
[----:B------:R-:W-:Y:S01]  /*7e60*/  ISETP.GT.U32.AND P2, PT, R3, R116, PT ;  /* 0x000000740300720c */ /* 0x000fe20003f44070 */
[----:B------:R-:W-:Y:S01]  /*7e70*/  @!P6 IMAD.IADD R113, R113, 0x1, -R3 ;  /* 0x000000017171e824 */ /* 0x000fe200078e0a03 */
[C---:B------:R-:W-:Y:S01]  /*7e80*/  ISETP.GT.U32.AND P6, PT, R3.reuse, R117, PT ;  /* 0x000000750300720c */ /* 0x040fe20003fc4070 */
[----:B------:R-:W-:Y:S02]  /*7e90*/  VIADD R7, R6, 0x10e ;  /* 0x0000010e06077836 */ /* 0x000fe40000000000 */
[----:B------:R-:W-:Y:S01]  /*7ea0*/  @!P4 IMAD.MOV R110, RZ, RZ, -R110 ;  /* 0x000000ffff6ec224 */ /* 0x000fe200078e0a6e */
[----:B------:R-:W-:Y:S01]  /*7eb0*/  ISETP.GT.U32.AND P4, PT, R3, R115, PT ;  /* 0x000000730300720c */ /* 0x000fe20003f84070 */
[----:B------:R-:W-:Y:S01]  /*7ec0*/  @!P0 IMAD.MOV R109, RZ, RZ, -R109 ;  /* 0x000000ffff6d8224 */ /* 0x000fe200078e0a6d */
[----:B------:R-:W-:Y:S01]  /*7ed0*/  IABS R119, R7 ;  /* 0x0000000700777213 */ /* 0x000fe20000000000 */
[----:B------:R-:W-:Y:S01]  /*7ee0*/  @!P5 IMAD.IADD R112, R112, 0x1, -R3 ;  /* 0x000000017070d824 */ /* 0x000fe200078e0a03 */
[----:B------:R-:W-:Y:S01]  /*7ef0*/  ISETP.GE.AND P5, PT, R7, RZ, PT ;  /* 0x000000ff0700720c */ /* 0x000fe20003fa6270 */
[----:B------:R-:W-:Y:S01]  /*7f00*/  IMAD.HI.U32 R7, R2, R118, RZ ;  /* 0x0000007602077227 */ /* 0x000fe200078e00ff */
[----:B------:R-:W-:-:S03]  /*7f10*/  ISETP.GT.U32.AND P0, PT, R3, R114, PT ;  /* 0x000000720300720c */ /* 0x000fc60003f04070 */
[--C-:B------:R-:W-:Y:S01]  /*7f20*/  @!P2 IMAD.IADD R116, R116, 0x1, -R3.reuse ;  /* 0x000000017474a824 */ /* 0x100fe200078e0a03 */
[----:B------:R-:W-:Y:S01]  /*7f30*/  ISETP.GE.AND P2, PT, R123, RZ, PT ;  /* 0x000000ff7b00720c */ /* 0x000fe20003f46270 */
[----:B------:R-:W-:Y:S01]  /*7f40*/  @!P6 IMAD.IADD R117, R117, 0x1, -R3 ;  /* 0x000000017575e824 */ /* 0x000fe200078e0a03 */
[----:B------:R-:W-:Y:S01]  /*7f50*/  LOP3.LUT R123, R5, 0x10a, RZ, 0xfc, !PT ;  /* 0x0000010a057b7812 */ /* 0x000fe200078efcff */
[----:B------:R-:W-:Y:S01]  /*7f60*/  IMAD.MOV R8, RZ, RZ, -R7 ;  /* 0x000000ffff087224 */ /* 0x000fe200078e0a07 */
[----:B------:R-:W-:Y:S01]  /*7f70*/  ISETP.GT.U32.AND P6, PT, R3, R116, PT ;  /* 0x000000740300720c */ /* 0x000fe20003fc4070 */
[----:B------:R-:W-:-:S04]  /*7f80*/  IMAD.HI.U32 R7, R2, R119, RZ ;  /* 0x0000007702077227 */ /* 0x000fc800078e00ff */
[----:B------:R-:W-:Y:S02]  /*7f90*/  IMAD R118, R3, R8, R118 ;  /* 0x0000000803767224 */ /* 0x000fe400078e0276 */
[----:B------:R-:W-:Y:S02]  /*7fa0*/  IMAD.MOV R8, RZ, RZ, -R7 ;  /* 0x000000ffff087224 */ /* 0x000fe400078e0a07 */
[----:B------:R-:W-:Y:S01]  /*7fb0*/  @!P4 IMAD.IADD R115, R115, 0x1, -R3 ;  /* 0x000000017373c824 */ /* 0x000fe200078e0a03 */
[----:B------:R-:W-:Y:S01]  /*7fc0*/  ISETP.GE.AND P4, PT, R122, RZ, PT ;  /* 0x000000ff7a00720c */ /* 0x000fe20003f86270 */
[----:B------:R-:W-:Y:S01]  /*7fd0*/  IMAD R119, R3, R8, R119 ;  /* 0x0000000803777224 */ /* 0x000fe200078e0277 */
[----:B------:R-:W-:Y:S01]  /*7fe0*/  LOP3.LUT R122, R5, 0x10c, RZ, 0xfc, !PT ;  /* 0x0000010c057a7812 */ /* 0x000fe200078efcff */
[--C-:B------:R-:W-:Y:S02]  /*7ff0*/  @!P6 IMAD.IADD R116, R116, 0x1, -R3.reuse ;  /* 0x000000017474e824 */ /* 0x100fe400078e0a03 */
[----:B------:R-:W-:Y:S01]  /*8000*/  @!P0 IMAD.IADD R114, R114, 0x1, -R3 ;  /* 0x0000000172728824 */ /* 0x000fe200078e0a03 */
[----:B------:R-:W-:Y:S01]  /*8010*/  ISETP.GT.U32.AND P6, PT, R3, R119, PT ;  /* 0x000000770300720c */ /* 0x000fe20003fc4070 */
[----:B------:R-:W-:Y:S01]  /*8020*/  @!P1 IMAD.MOV R111, RZ, RZ, -R111 ;  /* 0x000000ffff6f9224 */ /* 0x000fe200078e0a6f */
[----:B------:R-:W-:Y:S01]  /*8030*/  IABS R120, R122 ;  /* 0x0000007a00787213 */ /* 0x000fe20000000000 */
[----:B------:R-:W-:Y:S01]  /*8040*/  @!P3 IMAD.MOV R112, RZ, RZ, -R112 ;  /* 0x000000ffff70b224 */ /* 0x000fe200078e0a70 */
[----:B------:R-:W-:-:S02]  /*8050*/  ISETP.GE.AND P0, PT, R121, RZ, PT ;  /* 0x000000ff7900720c */ /* 0x000fc40003f06270 */
[----:B------:R-:W-:Y:S01]  /*8060*/  IABS R121, R123 ;  /* 0x0000007b00797213 */ /* 0x000fe20000000000 */
[----:B------:R-:W-:Y:S01]  /*8070*/  @!P4 IMAD.MOV R114, RZ, RZ, -R114 ;  /* 0x000000ffff72c224 */ /* 0x000fe200078e0a72 */
[C---:B------:R-:W-:Y:S01]  /*8080*/  ISETP.GT.U32.AND P4, PT, R3.reuse, R118, PT ;  /* 0x000000760300720c */ /* 0x040fe20003f84070 */
[C---:B------:R-:W-:Y:S01]  /*8090*/  IMAD.HI.U32 R7, R2.reuse, R120, RZ ;  /* 0x0000007802077227 */ /* 0x040fe200078e00ff */
[C---:B------:R-:W-:Y:S02]  /*80a0*/  ISETP.GT.U32.AND P1, PT, R3.reuse, R115, PT ;  /* 0x000000730300720c */ /* 0x040fe40003f24070 */
[----:B------:R-:W-:Y:S01]  /*80b0*/  ISETP.GT.U32.AND P3, PT, R3, R117, PT ;  /* 0x000000750300720c */ /* 0x000fe20003f64070 */
[----:B------:R-:W-:Y:S02]  /*80c0*/  @!P6 IMAD.IADD R119, R119, 0x1, -R3 ;  /* 0x000000017777e824 */ /* 0x000fe400078e0a03 */
[----:B------:R-:W-:Y:S02]  /*80d0*/  IMAD.MOV R8, RZ, RZ, -R7 ;  /* 0x000000ffff087224 */ /* 0x000fe400078e0a07 */
[----:B------:R-:W-:Y:S01]  /*80e0*/  IMAD.HI.U32 R7, R2, R121, RZ ;  /* 0x0000007902077227 */ /* 0x000fe200078e00ff */
[----:B------:R-:W-:-:S03]  /*80f0*/  ISETP.GT.U32.AND P6, PT, R3, R119, PT ;  /* 0x000000770300720c */ /* 0x000fc60003fc4070 */
[C---:B------:R-:W-:Y:S02]  /*8100*/  IMAD R120, R3.reuse, R8, R120 ;  /* 0x0000000803787224 */ /* 0x040fe400078e0278 */
[----:B------:R-:W-:Y:S02]  /*8110*/  IMAD.MOV R8, RZ, RZ, -R7 ;  /* 0x000000ffff087224 */ /* 0x000fe400078e0a07 */
[----:B------:R-:W-:Y:S02]  /*8120*/  @!P4 IMAD.IADD R118, R118, 0x1, -R3 ;  /* 0x000000017676c824 */ /* 0x000fe400078e0a03 */
[----:B------:R-:W-:Y:S02]  /*8130*/  IMAD R121, R3, R8, R121 ;  /* 0x0000000803797224 */ /* 0x000fe400078e0279 */
[----:B------:R-:W-:Y:S01]  /*8140*/  @!P0 IMAD.MOV R113, RZ, RZ, -R113 ;  /* 0x000000ffff718224 */ /* 0x000fe200078e0a71 */
[----:B------:R-:W-:Y:S01]  /*8150*/  ISETP.GE.AND P0, PT, R124, RZ, PT ;  /* 0x000000ff7c00720c */ /* 0x000fe20003f06270 */
[--C-:B------:R-:W-:Y:S01]  /*8160*/  @!P1 IMAD.IADD R115, R115, 0x1, -R3.reuse ;  /* 0x0000000173739824 */ /* 0x100fe200078e0a03 */
[----:B------:R-:W-:Y:S01]  /*8170*/  ISETP.GT.U32.AND P4, PT, R3, R118, PT ;  /* 0x000000760300720c */ /* 0x000fe20003f84070 */
[--C-:B------:R-:W-:Y:S01]  /*8180*/  @!P3 IMAD.IADD R117, R117, 0x1, -R3.reuse ;  /* 0x000000017575b824 */ /* 0x100fe200078e0a03 */
[----:B------:R-:W-:Y:S01]  /*8190*/  ISETP.GE.AND P3, PT, R127, RZ, PT ;  /* 0x000000ff7f00720c */ /* 0x000fe20003f66270 */
[----:B------:R-:W-:Y:S01]  /*81a0*/  @!P6 IMAD.IADD R119, R119, 0x1, -R3 ;  /* 0x000000017777e824 */ /* 0x000fe200078e0a03 */
[----:B------:R-:W-:Y:S01]  /*81b0*/  LOP3.LUT R127, R5, 0x108, RZ, 0xfc, !PT ;  /* 0x00000108057f7812 */ /* 0x000fe200078efcff */
[----:B------:R-:W-:Y:S01]  /*81c0*/  @!P2 IMAD.MOV R115, RZ, RZ, -R115 ;  /* 0x000000ffff73a224 */ /* 0x000fe200078e0a73 */
[----:B------:R-:W-:Y:S01]  /*81d0*/  ISETP.GT.U32.AND P6, PT, R3, R121, PT ;  /* 0x000000790300720c */ /* 0x000fe20003fc4070 */
[----:B------:R-:W-:Y:S01]  /*81e0*/  @!P5 IMAD.MOV R119, RZ, RZ, -R119 ;  /* 0x000000ffff77d224 */ /* 0x000fe200078e0a77 */
[----:B------:R-:W-:-:S02]  /*81f0*/  ISETP.GE.AND P2, PT, R122, RZ, PT ;  /* 0x000000ff7a00720c */ /* 0x000fc40003f46270 */
[----:B------:R-:W-:Y:S01]  /*8200*/  IABS R122, R127 ;  /* 0x0000007f007a7213 */ /* 0x000fe20000000000 */
[----:B------:R-:W-:Y:S01]  /*8210*/  @!P0 IMAD.MOV R116, RZ, RZ, -R116 ;  /* 0x000000ffff748224 */ /* 0x000fe200078e0a74 */
[----:B------:R-:W-:Y:S01]  /*8220*/  ISETP.GE.AND P0, PT, R123, RZ, PT ;  /* 0x000000ff7b00720c */ /* 0x000fe20003f06270 */
[----:B------:R-:W-:Y:S01]  /*8230*/  @!P4 IMAD.IADD R118, R118, 0x1, -R3 ;  /* 0x000000017676c824 */ /* 0x000fe200078e0a03 */
[----:B------:R-:W-:Y:S01]  /*8240*/  ISETP.GT.U32.AND P4, PT, R3, R120, PT ;  /* 0x000000780300720c */ /* 0x000fe20003f84070 */
[----:B------:R-:W-:Y:S01]  /*8250*/  IMAD.HI.U32 R7, R2, R122, RZ ;  /* 0x0000007a02077227 */ /* 0x000fe200078e00ff */
[----:B------:R-:W-:Y:S02]  /*8260*/  IABS R124, R128 ;  /* 0x00000080007c7213 */ /* 0x000fe40000000000 */
[----:B------:R-:W-:Y:S01]  /*8270*/  ISETP.GE.AND P1, PT, R126, RZ, PT ;  /* 0x000000ff7e00720c */ /* 0x000fe20003f26270 */
[----:B------:R-:W-:Y:S01]  /*8280*/  IMAD.MOV R123, RZ, RZ, -R7 ;  /* 0x000000ffff7b7224 */ /* 0x000fe200078e0a07 */
[----:B------:R-:W-:Y:S01]  /*8290*/  IABS R126, R129 ;  /* 0x00000081007e7213 */ /* 0x000fe20000000000 */
[----:B------:R-:W-:Y:S01]  /*82a0*/  @!P6 IMAD.IADD R121, R121, 0x1, -R3 ;  /* 0x000000017979e824 */ /* 0x000fe200078e0a03 */
[----:B------:R-:W-:Y:S01]  /*82b0*/  ISETP.GE.AND P5, PT, R128, RZ, PT ;  /* 0x000000ff8000720c */ /* 0x000fe20003fa6270 */
[C---:B------:R-:W-:Y:S01]  /*82c0*/  IMAD R122, R3.reuse, R123, R122 ;  /* 0x0000007b037a7224 */ /* 0x040fe200078e027a */
[----:B------:R-:W-:Y:S01]  /*82d0*/  IABS R128, R131 ;  /* 0x0000008300807213 */ /* 0x000fe20000000000 */
[----:B------:R-:W-:Y:S01]  /*82e0*/  IMAD.HI.U32 R8, R2, R124, RZ ;  /* 0x0000007c02087227 */ /* 0x000fe200078e00ff */
[----:B------:R-:W-:-:S03]  /*82f0*/  ISETP.GT.U32.AND P6, PT, R3, R121, PT ;  /* 0x000000790300720c */ /* 0x000fc60003fc4070 */
[----:B------:R-:W-:Y:S01]  /*8300*/  @!P3 IMAD.MOV R118, RZ, RZ, -R118 ;  /* 0x000000ffff76b224 */ /* 0x000fe200078e0a76 */
[C---:B------:R-:W-:Y:S01]  /*8310*/  ISETP.GT.U32.AND P3, PT, R3.reuse, R122, PT ;  /* 0x0000007a0300720c */ /* 0x040fe20003f64070 */
[----:B------:R-:W-:Y:S02]  /*8320*/  IMAD.MOV R8, RZ, RZ, -R8 ;  /* 0x000000ffff087224 */ /* 0x000fe400078e0a08 */
[----:B------:R-:W-:Y:S02]  /*8330*/  @!P4 IMAD.IADD R120, R120, 0x1, -R3 ;  /* 0x000000017878c824 */ /* 0x000fe400078e0a03 */
[C---:B------:R-:W-:Y:S02]  /*8340*/  IMAD R123, R3.reuse, R8, R124 ;  /* 0x00000008037b7224 */ /* 0x040fe400078e027c */
[----:B------:R-:W-:Y:S01]  /*8350*/  IMAD.HI.U32 R7, R2, R126, RZ ;  /* 0x0000007e02077227 */ /* 0x000fe200078e00ff */
[----:B------:R-:W-:-:S03]  /*8360*/  ISETP.GT.U32.AND P4, PT, R3, R120, PT ;  /* 0x000000780300720c */ /* 0x000fc60003f84070 */
[--C-:B------:R-:W-:Y:S01]  /*8370*/  @!P6 IMAD.IADD R121, R121, 0x1, -R3.reuse ;  /* 0x000000017979e824 */ /* 0x100fe200078e0a03 */
[C---:B------:R-:W-:Y:S01]  /*8380*/  ISETP.GT.U32.AND P6, PT, R3.reuse, R123, PT ;  /* 0x0000007b0300720c */ /* 0x040fe20003fc4070 */
[----:B------:R-:W-:Y:S02]  /*8390*/  @!P3 IMAD.IADD R122, R122, 0x1, -R3 ;  /* 0x000000017a7ab824 */ /* 0x000fe400078e0a03 */
[----:B------:R-:W-:Y:S02]  /*83a0*/  IMAD.MOV R7, RZ, RZ, -R7 ;  /* 0x000000ffff077224 */ /* 0x000fe400078e0a07 */
[----:B------:R-:W-:Y:S01]  /*83b0*/  @!P1 IMAD.MOV R117, RZ, RZ, -R117 ;  /* 0x000000ffff759224 */ /* 0x000fe200078e0a75 */
[C---:B------:R-:W-:Y:S01]  /*83c0*/  ISETP.GT.U32.AND P3, PT, R3.reuse, R122, PT ;  /* 0x0000007a0300720c */ /* 0x040fe20003f64070 */
[----:B------:R-:W-:Y:S01]  /*83d0*/  IMAD R124, R3, R7, R126 ;  /* 0x00000007037c7224 */ /* 0x000fe200078e027e */
[----:B------:R-:W-:Y:S01]  /*83e0*/  ISETP.GE.AND P1, PT, R127, RZ, PT ;  /* 0x000000ff7f00720c */ /* 0x000fe20003f26270 */
[----:B------:R-:W-:Y:S01]  /*83f0*/  @!P4 IMAD.IADD R120, R120, 0x1, -R3 ;  /* 0x000000017878c824 */ /* 0x000fe200078e0a03 */
[----:B------:R-:W-:Y:S01]  /*8400*/  LOP3.LUT R127, R5, 0x102, RZ, 0xfc, !PT ;  /* 0x00000102057f7812 */ /* 0x000fe200078efcff */
[----:B------:R-:W-:Y:S01]  /*8410*/  VIADD R7, R6, 0xfe ;  /* 0x000000fe06077836 */ /* 0x000fe20000000000 */
[----:B------:R-:W-:Y:S01]  /*8420*/  ISETP.GE.AND P4, PT, R129, RZ, PT ;  /* 0x000000ff8100720c */ /* 0x000fe20003f86270 */
[----:B------:R-:W-:Y:S01]  /*8430*/  @!P0 IMAD.MOV R121, RZ, RZ, -R121 ;  /* 0x000000ffff798224 */ /* 0x000fe200078e0a79 */
[----:B------:R-:W-:Y:S01]  /*8440*/  IABS R126, R127 ;  /* 0x0000007f007e7213 */ /* 0x000fe20000000000 */
[--C-:B------:R-:W-:Y:S01]  /*8450*/  @!P6 IMAD.IADD R123, R123, 0x1, -R3.reuse ;  /* 0x000000017b7be824 */ /* 0x100fe200078e0a03 */
[----:B------:R-:W-:Y:S01]  /*8460*/  ISETP.GT.U32.AND P0, PT, R3, R124, PT ;  /* 0x0000007c0300720c */ /* 0x000fe20003f04070 */
[----:B------:R-:W-:Y:S01]  /*8470*/  @!P2 IMAD.MOV R120, RZ, RZ, -R120 ;  /* 0x000000ffff78a224 */ /* 0x000fe200078e0a78 */
[----:B------:R-:W-:Y:S01]  /*8480*/  ISETP.GE.AND P2, PT, R7, RZ, PT ;  /* 0x000000ff0700720c */ /* 0x000fe20003f46270 */
[----:B------:R-:W-:Y:S01]  /*8490*/  @!P3 IMAD.IADD R122, R122, 0x1, -R3 ;  /* 0x000000017a7ab824 */ /* 0x000fe200078e0a03 */
[----:B------:R-:W-:Y:S01]  /*84a0*/  IABS R129, R7 ;  /* 0x0000000700817213 */ /* 0x000fe20000000000 */
[----:B------:R-:W-:Y:S01]  /*84b0*/  IMAD.HI.U32 R7, R2, R126, RZ ;  /* 0x0000007e02077227 */ /* 0x000fe200078e00ff */
[----:B------:R-:W-:-:S02]  /*84c0*/  ISETP.GT.U32.AND P6, PT, R3, R123, PT ;  /* 0x0000007b0300720c */ /* 0x000fc40003fc4070 */
[----:B------:R-:W-:Y:S01]  /*84d0*/  ISETP.GE.AND P3, PT, R127, RZ, PT ;  /* 0x000000ff7f00720c */ /* 0x000fe20003f66270 */
[----:B------:R-:W-:-:S04]  /*84e0*/  IMAD.HI.U32 R8, R2, R128, RZ ;  /* 0x0000008002087227 */ /* 0x000fc800078e00ff */
[----:B------:R-:W-:Y:S02]  /*84f0*/  IMAD.MOV R127, RZ, RZ, -R7 ;  /* 0x000000ffff7f7224 */ /* 0x000fe400078e0a07 */
[----:B------:R-:W-:Y:S02]  /*8500*/  IMAD.MOV R8, RZ, RZ, -R8 ;  /* 0x000000ffff087224 */ /* 0x000fe400078e0a08 */
[--C-:B------:R-:W-:Y:S02]  /*8510*/  @!P0 IMAD.IADD R124, R124, 0x1, -R3.reuse ;  /* 0x000000017c7c8824 */ /* 0x100fe400078e0a03 */
[C---:B------:R-:W-:Y:S02]  /*8520*/  IMAD R126, R3.reuse, R127, R126 ;  /* 0x0000007f037e7224 */ /* 0x040fe400078e027e */
[C---:B------:R-:W-:Y:S01]  /*8530*/  IMAD R127, R3.reuse, R8, R128 ;  /* 0x00000008037f7224 */ /* 0x040fe200078e0280 */
[----:B------:R-:W-:Y:S01]  /*8540*/  ISETP.GT.U32.AND P0, PT, R3, R124, PT ;  /* 0x0000007c0300720c */ /* 0x000fe20003f04070 */
[----:B------:R-:W-:Y:S01]  /*8550*/  @!P6 IMAD.IADD R123, R123, 0x1, -R3 ;  /* 0x000000017b7be824 */ /* 0x000fe200078e0a03 */
[----:B------:R-:W-:Y:S01]  /*8560*/  ISETP.GT.U32.AND P6, PT, R3, R126, PT ;  /* 0x0000007e0300720c */ /* 0x000fe20003fc4070 */
[----:B------:R-:W-:-:S04]  /*8570*/  IMAD.HI.U32 R7, R2, R129, RZ ;  /* 0x0000008102077227 */ /* 0x000fc800078e00ff */
[----:B------:R-:W-:Y:S01]  /*8580*/  @!P5 IMAD.MOV R123, RZ, RZ, -R123 ;  /* 0x000000ffff7bd224 */ /* 0x000fe200078e0a7b */
[----:B------:R-:W-:Y:S01]  /*8590*/  ISETP.GT.U32.AND P5, PT, R3, R127, PT ;  /* 0x0000007f0300720c */ /* 0x000fe20003fa4070 */
[----:B------:R-:W-:Y:S02]  /*85a0*/  IMAD.MOV R128, RZ, RZ, -R7 ;  /* 0x000000ffff807224 */ /* 0x000fe400078e0a07 */
[----:B------:R-:W-:Y:S02]  /*85b0*/  IMAD.MOV.U32 R8, RZ, RZ, R130 ;  /* 0x000000ffff087224 */ /* 0x000fe400078e0082 */
[--C-:B------:R-:W-:Y:S01]  /*85c0*/  @!P0 IMAD.IADD R124, R124, 0x1, -R3.reuse ;  /* 0x000000017c7c8824 */ /* 0x100fe200078e0a03 */
[----:B------:R-:W-:Y:S01]  /*85d0*/  ISETP.GE.AND P0, PT, R132, RZ, PT ;  /* 0x000000ff8400720c */ /* 0x000fe20003f06270 */
[----:B------:R-:W-:Y:S01]  /*85e0*/  @!P6 IMAD.IADD R126, R126, 0x1, -R3 ;  /* 0x000000017e7ee824 */ /* 0x000fe200078e0a03 */
[----:B------:R-:W-:Y:S01]  /*85f0*/  LOP3.LUT R132, R5, 0xfa, RZ, 0xfc, !PT ;  /* 0x000000fa05847812 */ /* 0x000fe200078efcff */
[----:B------:R-:W-:-:S02]  /*8600*/  IMAD R128, R3, R128, R129 ;  /* 0x0000008003807224 */ /* 0x000fc400078e0281 */
[----:B------:R-:W-:Y:S01]  /*8610*/  @!P4 IMAD.MOV R124, RZ, RZ, -R124 ;  /* 0x000000ffff7cc224 */ /* 0x000fe200078e0a7c */
[----:B------:R-:W-:Y:S01]  /*8620*/  ISETP.GT.U32.AND P4, PT, R3, R126, PT ;  /* 0x0000007e0300720c */ /* 0x000fe20003f84070 */
[----:B------:R-:W-:Y:S01]  /*8630*/  @!P5 IMAD.IADD R127, R127, 0x1, -R3 ;  /* 0x000000017f7fd824 */ /* 0x000fe200078e0a03 */
[C---:B------:R-:W-:Y:S01]  /*8640*/  ISETP.GT.U32.AND P6, PT, R3.reuse, R128, PT ;  /* 0x000000800300720c */ /* 0x040fe20003fc4070 */
[----:B------:R-:W-:Y:S01]  /*8650*/  IMAD.HI.U32 R7, R2, R8, RZ ;  /* 0x0000000802077227 */ /* 0x000fe200078e00ff */
[----:B------:R-:W-:Y:S02]  /*8660*/  IABS R130, R132 ;  /* 0x0000008400827213 */ /* 0x000fe40000000000 */
[----:B------:R-:W-:Y:S01]  /*8670*/  ISETP.GT.U32.AND P5, PT, R3, R127, PT ;  /* 0x0000007f0300720c */ /* 0x000fe20003fa4070 */
[----:B------:R-:W-:Y:S02]  /*8680*/  IMAD.MOV R7, RZ, RZ, -R7 ;  /* 0x000000ffff077224 */ /* 0x000fe400078e0a07 */
[----:B------:R-:W-:Y:S01]  /*8690*/  @!P1 IMAD.MOV R122, RZ, RZ, -R122 ;  /* 0x000000ffff7a9224 */ /* 0x000fe200078e0a7a */
[----:B------:R-:W-:Y:S01]  /*86a0*/  ISETP.GE.AND P1, PT, R131, RZ, PT ;  /* 0x000000ff8300720c */ /* 0x000fe20003f26270 */
[----:B------:R-:W-:Y:S01]  /*86b0*/  IMAD R129, R3, R7, R8 ;  /* 0x0000000703817224 */ /* 0x000fe200078e0208 */
[----:B------:R-:W-:Y:S01]  /*86c0*/  IABS R131, R137 ;  /* 0x0000008900837213 */ /* 0x000fe20000000000 */
[----:B------:R-:W-:-:S02]  /*86d0*/  @!P4 IMAD.IADD R126, R126, 0x1, -R3 ;  /* 0x000000017e7ec824 */ /* 0x000fc400078e0a03 */
[----:B------:R-:W-:Y:S01]  /*86e0*/  @!P6 IMAD.IADD R128, R128, 0x1, -R3 ;  /* 0x000000018080e824 */ /* 0x000fe200078e0a03 */
[----:B------:R-:W-:Y:S01]  /*86f0*/  ISETP.GT.U32.AND P4, PT, R3, R129, PT ;  /* 0x000000810300720c */ /* 0x000fe20003f84070 */
[----:B------:R-:W-:-:S03]  /*8700*/  IMAD.HI.U32 R8, R2, R131, RZ ;  /* 0x0000008302087227 */ /* 0x000fc600078e00ff */
[----:B------:R-:W-:Y:S01]  /*8710*/  ISETP.GT.U32.AND P6, PT, R3, R128, PT ;  /* 0x000000800300720c */ /* 0x000fe20003fc4070 */
[----:B------:R-:W-:Y:S01]  /*8720*/  @!P5 IMAD.IADD R127, R127, 0x1, -R3 ;  /* 0x000000017f7fd824 */ /* 0x000fe200078e0a03 */
[----:B------:R-:W-:Y:S01]  /*8730*/  ISETP.GE.AND P5, PT, R132, RZ, PT ;  /* 0x000000ff8400720c */ /* 0x000fe20003fa6270 */
[----:B------:R-:W-:Y:S02]  /*8740*/  IMAD.MOV R132, RZ, RZ, -R8 ;  /* 0x000000ffff847224 */ /* 0x000fe400078e0a08 */
[----:B------:R-:W-:-:S04]  /*8750*/  IMAD.HI.U32 R7, R2, R130, RZ ;  /* 0x0000008202077227 */ /* 0x000fc800078e00ff */
[----:B------:R-:W-:Y:S02]  /*8760*/  IMAD R131, R3, R132, R131 ;  /* 0x0000008403837224 */ /* 0x000fe400078e0283 */
[----:B------:R-:W-:Y:S02]  /*8770*/  IMAD.MOV R7, RZ, RZ, -R7 ;  /* 0x000000ffff077224 */ /* 0x000fe400078e0a07 */
[--C-:B------:R-:W-:Y:S01]  /*8780*/  @!P4 IMAD.IADD R129, R129, 0x1, -R3.reuse ;  /* 0x000000018181c824 */ /* 0x100fe200078e0a03 */
[C---:B------:R-:W-:Y:S01]  /*8790*/  ISETP.GT.U32.AND P4, PT, R3.reuse, R131, PT ;  /* 0x000000830300720c */ /* 0x040fe20003f84070 */
[C---:B------:R-:W-:Y:S02]  /*87a0*/  IMAD R130, R3.reuse, R7, R130 ;  /* 0x0000000703827224 */ /* 0x040fe400078e0282 */
[----:B------:R-:W-:Y:S02]  /*87b0*/  @!P6 IMAD.IADD R128, R128, 0x1, -R3 ;  /* 0x000000018080e824 */ /* 0x000fe400078e0a03 */
[----:B------:R-:W-:Y:S01]  /*87c0*/  IMAD.HI.U32 R7, R2, R133, RZ ;  /* 0x0000008502077227 */ /* 0x000fe200078e00ff */
[----:B------:R-:W-:-:S03]  /*87d0*/  ISETP.GT.U32.AND P6, PT, R3, R130, PT ;  /* 0x000000820300720c */ /* 0x000fc60003fc4070 */
[----:B------:R-:W-:-:S04]  /*87e0*/  IMAD.HI.U32 R8, R2, R134, RZ ;  /* 0x0000008602087227 */ /* 0x000fc800078e00ff */
[----:B------:R-:W-:Y:S01]  /*87f0*/  @!P3 IMAD.MOV R126, RZ, RZ, -R126 ;  /* 0x000000ffff7eb224 */ /* 0x000fe200078e0a7e */
[----:B------:R-:W-:Y:S01]  /*8800*/  ISETP.GT.U32.AND P3, PT, R3, R129, PT ;  /* 0x000000810300720c */ /* 0x000fe20003f64070 */
[----:B------:R-:W-:Y:S02]  /*8810*/  @!P4 IMAD.IADD R131, R131, 0x1, -R3 ;  /* 0x000000018383c824 */ /* 0x000fe400078e0a03 */
[----:B------:R-:W-:Y:S01]  /*8820*/  IMAD.MOV R132, RZ, RZ, -R7 ;  /* 0x000000ffff847224 */ /* 0x000fe200078e0a07 */
[----:B------:R-:W-:Y:S01]  /*8830*/  IABS R7, R140 ;  /* 0x0000008c00077213 */ /* 0x000fe20000000000 */
[----:B------:R-:W-:Y:S01]  /*8840*/  IMAD.MOV R8, RZ, RZ, -R8 ;  /* 0x000000ffff087224 */ /* 0x000fe200078e0a08 */
[C---:B------:R-:W-:Y:S01]  /*8850*/  ISETP.GT.U32.AND P4, PT, R3.reuse, R131, PT ;  /* 0x000000830300720c */ /* 0x040fe20003f84070 */
[C---:B------:R-:W-:Y:S02]  /*8860*/  IMAD R132, R3.reuse, R132, R133 ;  /* 0x0000008403847224 */ /* 0x040fe400078e0285 */
[----:B------:R-:W-:-:S02]  /*8870*/  IMAD R133, R3, R8, R134 ;  /* 0x0000000803857224 */ /* 0x000fc400078e0286 */
[----:B------:R-:W-:Y:S02]  /*8880*/  @!P6 IMAD.IADD R130, R130, 0x1, -R3 ;  /* 0x000000018282e824 */ /* 0x000fe400078e0a03 */
[----:B------:R-:W-:Y:S02]  /*8890*/  IMAD.MOV.U32 R134, RZ, RZ, R7 ;  /* 0x000000ffff867224 */ /* 0x000fe400078e0007 */
[----:B------:R-:W-:Y:S01]  /*88a0*/  @!P2 IMAD.MOV R128, RZ, RZ, -R128 ;  /* 0x000000ffff80a224 */ /* 0x000fe200078e0a80 */
[C---:B------:R-:W-:Y:S01]  /*88b0*/  ISETP.GT.U32.AND P2, PT, R3.reuse, R132, PT ;  /* 0x000000840300720c */ /* 0x040fe20003f44070 */
[----:B------:R-:W-:Y:S01]  /*88c0*/  @!P1 IMAD.MOV R127, RZ, RZ, -R127 ;  /* 0x000000ffff7f9224 */ /* 0x000fe200078e0a7f */
[----:B------:R-:W-:Y:S01]  /*88d0*/  ISETP.GT.U32.AND P1, PT, R3, R130, PT ;  /* 0x000000820300720c */ /* 0x000fe20003f24070 */
[----:B------:R-:W-:-:S04]  /*88e0*/  IMAD.HI.U32 R7, R2, R134, RZ ;  /* 0x0000008602077227 */ /* 0x000fc800078e00ff */
[----:B------:R-:W-:Y:S01]  /*88f0*/  @!P3 IMAD.IADD R129, R129, 0x1, -R3 ;  /* 0x000000018181b824 */ /* 0x000fe200078e0a03 */
[----:B------:R-:W-:Y:S01]  /*8900*/  ISETP.GT.U32.AND P3, PT, R3, R133, PT ;  /* 0x000000850300720c */ /* 0x000fe20003f64070 */
[----:B------:R-:W-:Y:S02]  /*8910*/  IMAD.MOV R7, RZ, RZ, -R7 ;  /* 0x000000ffff077224 */ /* 0x000fe400078e0a07 */
[----:B------:R-:W-:Y:S02]  /*8920*/  VIADD R8, R6, 0xee ;  /* 0x000000ee06087836 */ /* 0x000fe40000000000 */
[----:B------:R-:W-:Y:S01]  /*8930*/  @!P4 IMAD.IADD R131, R131, 0x1, -R3 ;  /* 0x000000018383c824 */ /* 0x000fe200078e0a03 */
[----:B------:R-:W-:Y:S01]  /*8940*/  ISETP.GE.AND P4, PT, R137, RZ, PT ;  /* 0x000000ff8900720c */ /* 0x000fe20003f86270 */
[----:B------:R-:W-:Y:S01]  /*8950*/  IMAD R134, R3, R7, R134 ;  /* 0x0000000703867224 */ /* 0x000fe200078e0286 */
[----:B------:R-:W-:Y:S01]  /*8960*/  ISETP.GE.AND P6, PT, R8, RZ, PT ;  /* 0x000000ff0800720c */ /* 0x000fe20003fc6270 */
[----:B------:R-:W-:Y:S01]  /*8970*/  IMAD.HI.U32 R7, R2, R135, RZ ;  /* 0x0000008702077227 */ /* 0x000fe200078e00ff */
[----:B------:R-:W-:-:S02]  /*8980*/  IABS R136, R8 ;  /* 0x0000000800887213 */ /* 0x000fc40000000000 */
[----:B------:R-:W-:Y:S01]  /*8990*/  IABS R137, R142 ;  /* 0x0000008e00897213 */ /* 0x000fe20000000000 */
[--C-:B------:R-:W-:Y:S01]  /*89a0*/  @!P2 IMAD.IADD R132, R132, 0x1, -R3.reuse ;  /* 0x000000018484a824 */ /* 0x100fe200078e0a03 */
[----:B------:R-:W-:Y:S01]  /*89b0*/  ISETP.GE.AND P2, PT, R138, RZ, PT ;  /* 0x000000ff8a00720c */ /* 0x000fe20003f46270 */
[----:B------:R-:W-:Y:S01]  /*89c0*/  @!P1 IMAD.IADD R130, R130, 0x1, -R3 ;  /* 0x0000000182829824 */ /* 0x000fe200078e0a03 */
[----:B------:R-:W-:Y:S01]  /*89d0*/  ISETP.GT.U32.AND P1, PT, R3, R134, PT ;  /* 0x000000860300720c */ /* 0x000fe20003f24070 */
[----:B------:R-:W-:Y:S02]  /*89e0*/  IMAD.MOV R8, RZ, RZ, -R7 ;  /* 0x000000ffff087224 */ /* 0x000fe400078e0a07 */
[----:B------:R-:W-:Y:S01]  /*89f0*/  @!P3 IMAD.IADD R133, R133, 0x1, -R3 ;  /* 0x000000018585b824 */ /* 0x000fe200078e0a03 */
[C---:B------:R-:W-:Y:S01]  /*8a00*/  ISETP.GT.U32.AND P3, PT, R3.reuse, R132, PT ;  /* 0x000000840300720c */ /* 0x040fe20003f64070 */
[C---:B------:R-:W-:Y:S02]  /*8a10*/  IMAD R135, R3.reuse, R8, R135 ;  /* 0x0000000803877224 */ /* 0x040fe400078e0287 */
[----:B------:R-:W-:Y:S01]  /*8a20*/  @!P0 IMAD.MOV R129, RZ, RZ, -R129 ;  /* 0x000000ffff818224 */ /* 0x000fe200078e0a81 */
[C---:B------:R-:W-:Y:S01]  /*8a30*/  ISETP.GT.U32.AND P0, PT, R3.reuse, R133, PT ;  /* 0x000000850300720c */ /* 0x040fe20003f04070 */
[----:B------:R-:W-:Y:S01]  /*8a40*/  @!P4 IMAD.MOV R131, RZ, RZ, -R131 ;  /* 0x000000ffff83c224 */ /* 0x000fe200078e0a83 */
[----:B------:R-:W-:Y:S01]  /*8a50*/  ISETP.GT.U32.AND P4, PT, R3, R135, PT ;  /* 0x000000870300720c */ /* 0x000fe20003f84070 */
[----:B------:R-:W-:-:S04]  /*8a60*/  IMAD.HI.U32 R7, R2, R136, RZ ;  /* 0x0000008802077227 */ /* 0x000fc800078e00ff */
[----:B------:R-:W-:Y:S02]  /*8a70*/  IMAD.MOV R7, RZ, RZ, -R7 ;  /* 0x000000ffff077224 */ /* 0x000fe400078e0a07 */
[--C-:B------:R-:W-:Y:S02]  /*8a80*/  @!P1 IMAD.IADD R134, R134, 0x1, -R3.reuse ;  /* 0x0000000186869824 */ /* 0x100fe400078e0a03 */
[----:B------:R-:W-:Y:S02]  /*8a90*/  IMAD R136, R3, R7, R136 ;  /* 0x0000000703887224 */ /* 0x000fe400078e0288 */
[--C-:B------:R-:W-:Y:S01]  /*8aa0*/  @!P3 IMAD.IADD R132, R132, 0x1, -R3.reuse ;  /* 0x000000018484b824 */ /* 0x100fe200078e0a03 */
[----:B------:R-:W-:Y:S01]  /*8ab0*/  ISETP.GE.AND P3, PT, R140, RZ, PT ;  /* 0x000000ff8c00720c */ /* 0x000fe20003f66270 */
[--C-:B------:R-:W-:Y:S01]  /*8ac0*/  @!P0 IMAD.IADD R133, R133, 0x1, -R3.reuse ;  /* 0x0000000185858824 */ /* 0x100fe200078e0a03 */
[----:B------:R-:W-:Y:S01]  /*8ad0*/  ISETP.GT.U32.AND P1, PT, R3, R134, PT ;  /* 0x000000860300720c */ /* 0x000fe20003f24070 */
[----:B------:R-:W-:Y:S01]  /*8ae0*/  @!P4 IMAD.IADD R135, R135, 0x1, -R3 ;  /* 0x000000018787c824 */ /* 0x000fe200078e0a03 */
[----:B------:R-:W-:Y:S01]  /*8af0*/  LOP3.LUT R140, R5, 0xea, RZ, 0xfc, !PT ;  /* 0x000000ea058c7812 */ /* 0x000fe200078efcff */
[----:B------:R-:W-:Y:S01]  /*8b00*/  IMAD.HI.U32 R7, R2, R137, RZ ;  /* 0x0000008902077227 */ /* 0x000fe200078e00ff */
[----:B------:R-:W-:-:S02]  /*8b10*/  ISETP.GT.U32.AND P0, PT, R3, R136, PT ;  /* 0x000000880300720c */ /* 0x000fc40003f04070 */
[----:B------:R-:W-:Y:S01]  /*8b20*/  IABS R138, R140 ;  /* 0x0000008c008a7213 */ /* 0x000fe20000000000 */
[----:B------:R-:W-:Y:S01]  /*8b30*/  @!P2 IMAD.MOV R132, RZ, RZ, -R132 ;  /* 0x000000ffff84a224 */ /* 0x000fe200078e0a84 */
[----:B------:R-:W-:Y:S01]  /*8b40*/  ISETP.GT.U32.AND P2, PT, R3, R135, PT ;  /* 0x000000870300720c */ /* 0x000fe20003f44070 */
[----:B------:R-:W-:Y:S01]  /*8b50*/  IMAD.MOV R8, RZ, RZ, -R7 ;  /* 0x000000ffff087224 */ /* 0x000fe200078e0a07 */
[----:B------:R-:W-:Y:S01]  /*8b60*/  ISETP.GE.AND P4, PT, R142, RZ, PT ;  /* 0x000000ff8e00720c */ /* 0x000fe20003f86270 */
[----:B------:R-:W-:Y:S01]  /*8b70*/  IMAD.HI.U32 R7, R2, R138, RZ ;  /* 0x0000008a02077227 */ /* 0x000fe200078e00ff */
[----:B------:R-:W-:-:S03]  /*8b80*/  LOP3.LUT R142, R5, 0xe6, RZ, 0xfc, !PT ;  /* 0x000000e6058e7812 */ /* 0x000fc600078efcff */
[----:B------:R-:W-:Y:S01]  /*8b90*/  @!P1 IMAD.IADD R134, R134, 0x1, -R3 ;  /* 0x0000000186869824 */ /* 0x000fe200078e0a03 */
[----:B------:R-:W-:Y:S01]  /*8ba0*/  ISETP.GE.AND P1, PT, R141, RZ, PT ;  /* 0x000000ff8d00720c */ /* 0x000fe20003f26270 */
[----:B------:R-:W-:Y:S01]  /*8bb0*/  IMAD R137, R3, R8, R137 ;  /* 0x0000000803897224 */ /* 0x000fe200078e0289 */
[----:B------:R-:W-:Y:S01]  /*8bc0*/  LOP3.LUT R141, R5, 0xe8, RZ, 0xfc, !PT ;  /* 0x000000e8058d7812 */ /* 0x000fe200078efcff */
[----:B------:R-:W-:Y:S02]  /*8bd0*/  IMAD.MOV R7, RZ, RZ, -R7 ;  /* 0x000000ffff077224 */ /* 0x000fe400078e0a07 */
[--C-:B------:R-:W-:Y:S02]  /*8be0*/  @!P0 IMAD.IADD R136, R136, 0x1, -R3.reuse ;  /* 0x0000000188888824 */ /* 0x100fe400078e0a03 */
[----:B------:R-:W-:Y:S01]  /*8bf0*/  @!P3 IMAD.MOV R134, RZ, RZ, -R134 ;  /* 0x000000ffff86b224 */ /* 0x000fe200078e0a86 */
[C---:B------:R-:W-:Y:S01]  /*8c00*/  ISETP.GT.U32.AND P3, PT, R3.reuse, R137, PT ;  /* 0x000000890300720c */ /* 0x040fe20003f64070 */
[C---:B------:R-:W-:Y:S01]  /*8c10*/  IMAD R138, R3.reuse, R7, R138 ;  /* 0x00000007038a7224 */ /* 0x040fe200078e028a */
[----:B------:R-:W-:Y:S01]  /*8c20*/  ISETP.GT.U32.AND P0, PT, R3, R136, PT ;  /* 0x000000880300720c */ /* 0x000fe20003f04070 */
[----:B------:R-:W-:Y:S01]  /*8c30*/  @!P5 IMAD.MOV R130, RZ, RZ, -R130 ;  /* 0x000000ffff82d224 */ /* 0x000fe200078e0a82 */
[----:B------:R-:W-:Y:S01]  /*8c40*/  ISETP.GE.AND P5, PT, R139, RZ, PT ;  /* 0x000000ff8b00720c */ /* 0x000fe20003fa6270 */
[----:B------:R-:W-:Y:S01]  /*8c50*/  @!P2 IMAD.IADD R135, R135, 0x1, -R3 ;  /* 0x000000018787a824 */ /* 0x000fe200078e0a03 */
[----:B------:R-:W-:-:S02]  /*8c60*/  ISETP.GT.U32.AND P2, PT, R3, R138, PT ;  /* 0x0000008a0300720c */ /* 0x000fc40003f44070 */
[----:B------:R-:W-:Y:S01]  /*8c70*/  IABS R139, R141 ;  /* 0x0000008d008b7213 */ /* 0x000fe20000000000 */
[----:B------:R-:W-:-:S04]  /*8c80*/  @!P1 IMAD.MOV R135, RZ, RZ, -R135 ;  /* 0x000000ffff879224 */ /* 0x000fc800078e0a87 */
[----:B------:R-:W-:-:S04]  /*8c90*/  IMAD.HI.U32 R7, R2, R139, RZ ;  /* 0x0000008b02077227 */ /* 0x000fc800078e00ff */
[----:B------:R-:W-:Y:S01]  /*8ca0*/  @!P3 IMAD.IADD R137, R137, 0x1, -R3 ;  /* 0x000000018989b824 */ /* 0x000fe200078e0a03 */
[----:B------:R-:W-:Y:S01]  /*8cb0*/  ISETP.GE.AND P3, PT, R142, RZ, PT ;  /* 0x000000ff8e00720c */ /* 0x000fe20003f66270 */
[----:B------:R-:W-:Y:S01]  /*8cc0*/  @!P5 IMAD.MOV R133, RZ, RZ, -R133 ;  /* 0x000000ffff85d224 */ /* 0x000fe200078e0a85 */
[----:B------:R-:W-:Y:S01]  /*8cd0*/  ISETP.GE.AND P5, PT, R140, RZ, PT ;  /* 0x000000ff8c00720c */ /* 0x000fe20003fa6270 */
[----:B------:R-:W-:Y:S01]  /*8ce0*/  @!P0 IMAD.IADD R136, R136, 0x1, -R3 ;  /* 0x0000000188888824 */ /* 0x000fe200078e0a03 */
[----:B------:R-:W-:Y:S01]  /*8cf0*/  ISETP.GE.AND P0, PT, R141, RZ, PT ;  /* 0x000000ff8d00720c */ /* 0x000fe20003f06270 */
[----:B------:R-:W-:Y:S01]  /*8d00*/  IMAD.MOV R8, RZ, RZ, -R7 ;  /* 0x000000ffff087224 */ /* 0x000fe200078e0a07 */
[----:B------:R-:W-:Y:S01]  /*8d10*/  IABS R140, R142 ;  /* 0x0000008e008c7213 */ /* 0x000fe20000000000 */
[----:B------:R-:W-:Y:S01]  /*8d20*/  @!P2 IMAD.IADD R138, R138, 0x1, -R3 ;  /* 0x000000018a8aa824 */ /* 0x000fe200078e0a03 */
[----:B------:R-:W-:Y:S01]  /*8d30*/  IABS R141, R143 ;  /* 0x0000008f008d7213 */ /* 0x000fe20000000000 */
[C---:B------:R-:W-:Y:S01]  /*8d40*/  IMAD R139, R3.reuse, R8, R139 ;  /* 0x00000008038b7224 */ /* 0x040fe200078e028b */
[C---:B------:R-:W-:Y:S01]  /*8d50*/  ISETP.GT.U32.AND P1, PT, R3.reuse, R137, PT ;  /* 0x000000890300720c */ /* 0x040fe20003f24070 */
[----:B------:R-:W-:Y:S01]  /*8d60*/  IMAD.HI.U32 R7, R2, R140, RZ ;  /* 0x0000008c02077227 */ /* 0x000fe200078e00ff */
[----:B------:R-:W-:-:S02]  /*8d70*/  ISETP.GT.U32.AND P2, PT, R3, R138, PT ;  /* 0x0000008a0300720c */ /* 0x000fc40003f44070 */
[----:B------:R-:W-:Y:S01]  /*8d80*/  IABS R142, R146 ;  /* 0x00000092008e7213 */ /* 0x000fe20000000000 */
[----:B------:R-:W-:-:S04]  /*8d90*/  IMAD.HI.U32 R8, R2, R141, RZ ;  /* 0x0000008d02087227 */ /* 0x000fc800078e00ff */
[----:B------:R-:W-:Y:S01]  /*8da0*/  @!P6 IMAD.MOV R136, RZ, RZ, -R136 ;  /* 0x000000ffff88e224 */ /* 0x000fe200078e0a88 */
[----:B------:R-:W-:Y:S01]  /*8db0*/  ISETP.GT.U32.AND P6, PT, R3, R139, PT ;  /* 0x0000008b0300720c */ /* 0x000fe20003fc4070 */
[----:B------:R-:W-:Y:S02]  /*8dc0*/  IMAD.MOV R7, RZ, RZ, -R7 ;  /* 0x000000ffff077224 */ /* 0x000fe400078e0a07 */
[----:B------:R-:W-:Y:S02]  /*8dd0*/  IMAD.MOV R8, RZ, RZ, -R8 ;  /* 0x000000ffff087224 */ /* 0x000fe400078e0a08 */
[----:B------:R-:W-:Y:S01]  /*8de0*/  @!P1 IMAD.IADD R137, R137, 0x1, -R3 ;  /* 0x0000000189899824 */ /* 0x000fe200078e0a03 */
[----:B------:R-:W-:Y:S01]  /*8df0*/  ISETP.GE.AND P1, PT, R143, RZ, PT ;  /* 0x000000ff8f00720c */ /* 0x000fe20003f26270 */
[C---:B------:R-:W-:Y:S01]  /*8e00*/  IMAD R140, R3.reuse, R7, R140 ;  /* 0x00000007038c7224 */ /* 0x040fe200078e028c */
[----:B------:R-:W-:Y:S01]  /*8e10*/  IABS R143, R147 ;  /* 0x00000093008f7213 */ /* 0x000fe20000000000 */
[----:B------:R-:W-:-:S02]  /*8e20*/  IMAD R141, R3, R8, R141 ;  /* 0x00000008038d7224 */ /* 0x000fc400078e028d */
[----:B------:R-:W-:Y:S01]  /*8e30*/  @!P2 IMAD.IADD R138, R138, 0x1, -R3 ;  /* 0x000000018a8aa824 */ /* 0x000fe200078e0a03 */
[C---:B------:R-:W-:Y:S01]  /*8e40*/  ISETP.GT.U32.AND P2, PT, R3.reuse, R140, PT ;  /* 0x0000008c0300720c */ /* 0x040fe20003f44070 */
[----:B------:R-:W-:Y:S01]  /*8e50*/  @!P4 IMAD.MOV R137, RZ, RZ, -R137 ;  /* 0x000000ffff89c224 */ /* 0x000fe200078e0a89 */
[----:B------:R-:W-:Y:S01]  /*8e60*/  ISETP.GT.U32.AND P4, PT, R3, R141, PT ;  /* 0x0000008d0300720c */ /* 0x000fe20003f84070 */
[----:B------:R-:W-:Y:S02]  /*8e70*/  @!P6 IMAD.IADD R139, R139, 0x1, -R3 ;  /* 0x000000018b8be824 */ /* 0x000fe400078e0a03 */
[----:B------:R-:W-:-:S03]  /*8e80*/  IMAD.HI.U32 R7, R2, R142, RZ ;  /* 0x0000008e02077227 */ /* 0x000fc600078e00ff */
[----:B------:R-:W-:Y:S01]  /*8e90*/  ISETP.GT.U32.AND P6, PT, R3, R139, PT ;  /* 0x0000008b0300720c */ /* 0x000fe20003fc4070 */
[----:B------:R-:W-:Y:S02]  /*8ea0*/  VIADD R8, R6, 0xde ;  /* 0x000000de06087836 */ /* 0x000fe40000000000 */
[----:B------:R-:W-:Y:S02]  /*8eb0*/  IMAD.MOV R7, RZ, RZ, -R7 ;  /* 0x000000ffff077224 */ /* 0x000fe400078e0a07 */
[--C-:B------:R-:W-:Y:S01]  /*8ec0*/  @!P2 IMAD.IADD R140, R140, 0x1, -R3.reuse ;  /* 0x000000018c8ca824 */ /* 0x100fe200078e0a03 */
[----:B------:R-:W-:Y:S01]  /*8ed0*/  IABS R145, R8 ;  /* 0x0000000800917213 */ /* 0x000fe20000000000 */
[----:B------:R-:W-:Y:S02]  /*8ee0*/  @!P4 IMAD.IADD R141, R141, 0x1, -R3 ;  /* 0x000000018d8dc824 */ /* 0x000fe400078e0a03 */
[C---:B------:R-:W-:Y:S01]  /*8ef0*/  IMAD R142, R3.reuse, R7, R142 ;  /* 0x00000007038e7224 */ /* 0x040fe200078e028e */
[C---:B------:R-:W-:Y:S01]  /*8f00*/  ISETP.GT.U32.AND P2, PT, R3.reuse, R140, PT ;  /* 0x0000008c0300720c */ /* 0x040fe20003f44070 */
[----:B------:R-:W-:Y:S01]  /*8f10*/  IMAD.HI.U32 R7, R2, R143, RZ ;  /* 0x0000008f02077227 */ /* 0x000fe200078e00ff */
[----:B------:R-:W-:-:S03]  /*8f20*/  ISETP.GT.U32.AND P4, PT, R3, R141, PT ;  /* 0x0000008d0300720c */ /* 0x000fc60003f84070 */
[----:B------:R-:W-:Y:S01]  /*8f30*/  @!P5 IMAD.MOV R138, RZ, RZ, -R138 ;  /* 0x000000ffff8ad224 */ /* 0x000fe200078e0a8a */
[----:B------:R-:W-:Y:S01]  /*8f40*/  ISETP.GE.AND P5, PT, R8, RZ, PT ;  /* 0x000000ff0800720c */ /* 0x000fe20003fa6270 */
[----:B------:R-:W-:Y:S01]  /*8f50*/  @!P6 IMAD.IADD R139, R139, 0x1, -R3 ;  /* 0x000000018b8be824 */ /* 0x000fe200078e0a03 */
[----:B------:R-:W-:Y:S01]  /*8f60*/  ISETP.GT.U32.AND P6, PT, R3, R142, PT ;  /* 0x0000008e0300720c */ /* 0x000fe20003fc4070 */
[----:B------:R-:W-:-:S04]  /*8f70*/  IMAD.HI.U32 R8, R2, R145, RZ ;  /* 0x0000009102087227 */ /* 0x000fc800078e00ff */
[----:B------:R-:W-:Y:S01]  /*8f80*/  IMAD.MOV R144, RZ, RZ, -R7 ;  /* 0x000000ffff907224 */ /* 0x000fe200078e0a07 */
[----:B------:R-:W-:Y:S01]  /*8f90*/  LOP3.LUT R7, R5, 0xdc, RZ, 0xfc, !PT ;  /* 0x000000dc05077812 */ /* 0x000fe200078efcff */
[----:B------:R-:W-:Y:S02]  /*8fa0*/  IMAD.MOV R8, RZ, RZ, -R8 ;  /* 0x000000ffff087224 */ /* 0x000fe400078e0a08 */
[----:B------:R-:W-:Y:S02]  /*8fb0*/  IMAD R143, R3, R144, R143 ;  /* 0x00000090038f7224 */ /* 0x000fe400078e028f */
[----:B------:R-:W-:Y:S01]  /*8fc0*/  @!P2 IMAD.IADD R140, R140, 0x1, -R3 ;  /* 0x000000018c8ca824 */ /* 0x000fe200078e0a03 */
[----:B------:R-:W-:Y:S01]  /*8fd0*/  ISETP.GE.AND P2, PT, R147, RZ, PT ;  /* 0x000000ff9300720c */ /* 0x000fe20003f46270 */
[----:B------:R-:W-:Y:S01]  /*8fe0*/  IMAD R144, R3, R8, R145 ;  /* 0x0000000803907224 */ /* 0x000fe200078e0291 */
[----:B------:R-:W-:Y:S01]  /*8ff0*/  LOP3.LUT R8, R5, 0xda, RZ, 0xfc, !PT ;  /* 0x000000da05087812 */ /* 0x000fe200078efcff */
[--C-:B------:R-:W-:Y:S01]  /*9000*/  @!P4 IMAD.IADD R141, R141, 0x1, -R3.reuse ;  /* 0x000000018d8dc824 */ /* 0x100fe200078e0a03 */
[C---:B------:R-:W-:Y:S01]  /*9010*/  ISETP.GT.U32.AND P4, PT, R3.reuse, R143, PT ;  /* 0x0000008f0300720c */ /* 0x040fe20003f84070 */
[----:B------:R-:W-:Y:S01]  /*9020*/  @!P6 IMAD.IADD R142, R142, 0x1, -R3 ;  /* 0x000000018e8ee824 */ /* 0x000fe200078e0a03 */
[----:B------:R-:W-:Y:S01]  /*9030*/  IABS R145, R7 ;  /* 0x0000000700917213 */ /* 0x000fe20000000000 */
[----:B------:R-:W-:Y:S01]  /*9040*/  @!P3 IMAD.MOV R140, RZ, RZ, -R140 ;  /* 0x000000ffff8cb224 */ /* 0x000fe200078e0a8c */
[C---:B------:R-:W-:Y:S01]  /*9050*/  ISETP.GT.U32.AND P3, PT, R3.reuse, R144, PT ;  /* 0x000000900300720c */ /* 0x040fe20003f64070 */
[----:B------:R-:W-:Y:S01]  /*9060*/  @!P1 IMAD.MOV R141, RZ, RZ, -R141 ;  /* 0x000000ffff8d9224 */ /* 0x000fe200078e0a8d */
[----:B------:R-:W-:Y:S01]  /*9070*/  ISETP.GT.U32.AND P6, PT, R3, R142, PT ;  /* 0x0000008e0300720c */ /* 0x000fe20003fc4070 */
[----:B------:R-:W-:Y:S01]  /*9080*/  @!P0 IMAD.MOV R139, RZ, RZ, -R139 ;  /* 0x000000ffff8b8224 */ /* 0x000fe200078e0a8b */
[----:B------:R-:W-:-:S02]  /*9090*/  IABS R147, R8 ;  /* 0x0000000800937213 */ /* 0x000fc40000000000 */
[----:B------:R-:W-:Y:S01]  /*90a0*/  ISETP.GE.AND P1, PT, R7, RZ, PT ;  /* 0x000000ff0700720c */ /* 0x000fe20003f26270 */
[----:B------:R-:W-:Y:S01]  /*90b0*/  IMAD.HI.U32 R7, R2, R145, RZ ;  /* 0x0000009102077227 */ /* 0x000fe200078e00ff */
[----:B------:R-:W-:-:S03]  /*90c0*/  ISETP.GE.AND P0, PT, R146, RZ, PT ;  /* 0x000000ff9200720c */ /* 0x000fc60003f06270 */
[--C-:B------:R-:W-:Y:S02]  /*90d0*/  @!P4 IMAD.IADD R143, R143, 0x1, -R3.reuse ;  /* 0x000000018f8fc824 */ /* 0x100fe400078e0a03 */
[--C-:B------:R-:W-:Y:S02]  /*90e0*/  @!P3 IMAD.IADD R144, R144, 0x1, -R3.reuse ;  /* 0x000000019090b824 */ /* 0x100fe400078e0a03 */
[----:B------:R-:W-:Y:S01]  /*90f0*/  @!P6 IMAD.IADD R142, R142, 0x1, -R3 ;  /* 0x000000018e8ee824 */ /* 0x000fe200078e0a03 */
[C---:B------:R-:W-:Y:S01]  /*9100*/  ISETP.GT.U32.AND P4, PT, R3.reuse, R143, PT ;  /* 0x0000008f0300720c */ /* 0x040fe20003f84070 */
[----:B------:R-:W-:Y:S01]  /*9110*/  IMAD.MOV R146, RZ, RZ, -R7 ;  /* 0x000000ffff927224 */ /* 0x000fe200078e0a07 */
[----:B------:R-:W-:Y:S01]  /*9120*/  ISETP.GE.AND P6, PT, R8, RZ, PT ;  /* 0x000000ff0800720c */ /* 0x000fe20003fc6270 */
[----:B------:R-:W-:Y:S01]  /*9130*/  IMAD.HI.U32 R8, R2, R147, RZ ;  /* 0x0000009302087227 */ /* 0x000fe200078e00ff */
[----:B------:R-:W-:-:S03]  /*9140*/  ISETP.GT.U32.AND P3, PT, R3, R144, PT ;  /* 0x000000900300720c */ /* 0x000fc60003f64070 */
[----:B------:R-:W-:Y:S02]  /*9150*/  IMAD.MOV R8, RZ, RZ, -R8 ;  /* 0x000000ffff087224 */ /* 0x000fe400078e0a08 */
[C---:B------:R-:W-:Y:S02]  /*9160*/  IMAD R145, R3.reuse, R146, R145 ;  /* 0x0000009203917224 */ /* 0x040fe400078e0291 */
[----:B------:R-:W-:Y:S02]  /*9170*/  IMAD R146, R3, R8, R147 ;  /* 0x0000000803927224 */ /* 0x000fe400078e0293 */
[----:B------:R-:W-:Y:S01]  /*9180*/  @!P4 IMAD.IADD R143, R143, 0x1, -R3 ;  /* 0x000000018f8fc824 */ /* 0x000fe200078e0a03 */
[----:B------:R-:W-:Y:S01]  /*9190*/  ISETP.GT.U32.AND P4, PT, R3, R145, PT ;  /* 0x000000910300720c */ /* 0x000fe20003f84070 */
[----:B------:R-:W-:-:S04]  /*91a0*/  IMAD.HI.U32 R7, R2, R148, RZ ;  /* 0x0000009402077227 */ /* 0x000fc800078e00ff */
[----:B------:R-:W-:Y:S01]  /*91b0*/  @!P3 IMAD.IADD R144, R144, 0x1, -R3 ;  /* 0x000000019090b824 */ /* 0x000fe200078e0a03 */
[----:B------:R-:W-:Y:S01]  /*91c0*/  ISETP.GT.U32.AND P3, PT, R3, R146, PT ;  /* 0x000000920300720c */ /* 0x000fe20003f64070 */
[----:B------:R-:W-:Y:S01]  /*91d0*/  @!P0 IMAD.MOV R142, RZ, RZ, -R142 ;  /* 0x000000ffff8e8224 */ /* 0x000fe200078e0a8e */
[----:B------:R-:W-:Y:S01]  /*91e0*/  ISETP.GE.AND P0, PT, R149, RZ, PT ;  /* 0x000000ff9500720c */ /* 0x000fe20003f06270 */
[----:B------:R-:W-:Y:S01]  /*91f0*/  IMAD.MOV R7, RZ, RZ, -R7 ;  /* 0x000000ffff077224 */ /* 0x000fe200078e0a07 */
[----:B------:R-:W-:Y:S01]  /*9200*/  IABS R149, R153 ;  /* 0x0000009900957213 */ /* 0x000fe20000000000 */
[----:B------:R-:W-:-:S04]  /*9210*/  IMAD.HI.U32 R8, R2, R150, RZ ;  /* 0x0000009602087227 */ /* 0x000fc800078e00ff */
[--C-:B------:R-:W-:Y:S02]  /*9220*/  @!P4 IMAD.IADD R145, R145, 0x1, -R3.reuse ;  /* 0x000000019191c824 */ /* 0x100fe400078e0a03 */
[C---:B------:R-:W-:Y:S02]  /*9230*/  IMAD R147, R3.reuse, R7, R148 ;  /* 0x0000000703937224 */ /* 0x040fe400078e0294 */
[----:B------:R-:W-:Y:S01]  /*9240*/  @!P3 IMAD.IADD R146, R146, 0x1, -R3 ;  /* 0x000000019292b824 */ /* 0x000fe200078e0a03 */
[C---:B------:R-:W-:Y:S01]  /*9250*/  ISETP.GT.U32.AND P3, PT, R3.reuse, R145, PT ;  /* 0x000000910300720c */ /* 0x040fe20003f64070 */
[----:B------:R-:W-:Y:S01]  /*9260*/  IMAD.HI.U32 R7, R2, R149, RZ ;  /* 0x0000009502077227 */ /* 0x000fe200078e00ff */
[----:B------:R-:W-:-:S03]  /*9270*/  ISETP.GT.U32.AND P4, PT, R3, R147, PT ;  /* 0x000000930300720c */ /* 0x000fc60003f84070 */
[----:B------:R-:W-:Y:S02]  /*9280*/  IMAD.MOV R148, RZ, RZ, -R7 ;  /* 0x000000ffff947224 */ /* 0x000fe400078e0a07 */
[----:B------:R-:W-:Y:S02]  /*9290*/  IMAD.MOV R8, RZ, RZ, -R8 ;  /* 0x000000ffff087224 */ /* 0x000fe400078e0a08 */
[C---:B------:R-:W-:Y:S02]  /*92a0*/  IMAD R148, R3.reuse, R148, R149 ;  /* 0x0000009403947224 */ /* 0x040fe400078e0295 */
[----:B------:R-:W-:Y:S02]  /*92b0*/  IMAD R149, R3, R8, R150 ;  /* 0x0000000803957224 */ /* 0x000fe400078e0296 */
[----:B------:R-:W-:Y:S01]  /*92c0*/  @!P3 IMAD.IADD R145, R145, 0x1, -R3 ;  /* 0x000000019191b824 */ /* 0x000fe200078e0a03 */
[C---:B------:R-:W-:Y:S01]  /*92d0*/  ISETP.GT.U32.AND P3, PT, R3.reuse, R148, PT ;  /* 0x000000940300720c */ /* 0x040fe20003f64070 */
[----:B------:R-:W-:Y:S01]  /*92e0*/  @!P5 IMAD.MOV R144, RZ, RZ, -R144 ;  /* 0x000000ffff90d224 */ /* 0x000fe200078e0a90 */
[----:B------:R-:W-:Y:S01]  /*92f0*/  ISETP.GT.U32.AND P5, PT, R3, R149, PT ;  /* 0x000000950300720c */ /* 0x000fe20003fa4070 */
[----:B------:R-:W-:-:S04]  /*9300*/  IMAD.HI.U32 R7, R2, R151, RZ ;  /* 0x0000009702077227 */ /* 0x000fc800078e00ff */
[----:B------:R-:W-:Y:S02]  /*9310*/  IMAD.MOV.U32 R8, RZ, RZ, R152 ;  /* 0x000000ffff087224 */ /* 0x000fe400078e0098 */
[----:B------:R-:W-:Y:S02]  /*9320*/  IMAD.MOV R150, RZ, RZ, -R7 ;  /* 0x000000ffff967224 */ /* 0x000fe400078e0a07 */
[----:B------:R-:W-:-:S04]  /*9330*/  IMAD.HI.U32 R7, R2, R8, RZ ;  /* 0x0000000802077227 */ /* 0x000fc800078e00ff */
[--C-:B------:R-:W-:Y:S02]  /*9340*/  @!P3 IMAD.IADD R148, R148, 0x1, -R3.reuse ;  /* 0x000000019494b824 */ /* 0x100fe400078e0a03 */
[----:B------:R-:W-:Y:S02]  /*9350*/  @!P5 IMAD.IADD R149, R149, 0x1, -R3 ;  /* 0x000000019595d824 */ /* 0x000fe400078e0a03 */
[----:B------:R-:W-:Y:S01]  /*9360*/  @!P2 IMAD.MOV R143, RZ, RZ, -R143 ;  /* 0x000000ffff8fa224 */ /* 0x000fe200078e0a8f */
[C---:B------:R-:W-:Y:S01]  /*9370*/  ISETP.GT.U32.AND P5, PT, R3.reuse, R148, PT ;  /* 0x000000940300720c */ /* 0x040fe20003fa4070 */
[C---:B------:R-:W-:Y:S01]  /*9380*/  IMAD R150, R3.reuse, R150, R151 ;  /* 0x0000009603967224 */ /* 0x040fe200078e0297 */
[----:B------:R-:W-:Y:S01]  /*9390*/  ISETP.GT.U32.AND P2, PT, R3, R146, PT ;  /* 0x000000920300720c */ /* 0x000fe20003f44070 */
[----:B------:R-:W-:Y:S02]  /*93a0*/  IMAD.MOV R151, RZ, RZ, -R7 ;  /* 0x000000ffff977224 */ /* 0x000fe400078e0a07 */
[----:B------:R-:W-:-:S02]  /*93b0*/  @!P4 IMAD.IADD R147, R147, 0x1, -R3 ;  /* 0x000000019393c824 */ /* 0x000fc400078e0a03 */
[----:B------:R-:W-:Y:S02]  /*93c0*/  VIADD R7, R6, 0xce ;  /* 0x000000ce06077836 */ /* 0x000fe40000000000 */
[C---:B------:R-:W-:Y:S01]  /*93d0*/  IMAD R151, R3.reuse, R151, R8 ;  /* 0x0000009703977224 */ /* 0x040fe200078e0208 */
[C---:B------:R-:W-:Y:S01]  /*93e0*/  ISETP.GT.U32.AND P4, PT, R3.reuse, R147, PT ;  /* 0x000000930300720c */ /* 0x040fe20003f84070 */
[----:B------:R-:W-:Y:S01]  /*93f0*/  @!P1 IMAD.MOV R145, RZ, RZ, -R145 ;  /* 0x000000ffff919224 */ /* 0x000fe200078e0a91 */
[----:B------:R-:W-:Y:S01]  /*9400*/  IABS R152, R7 ;  /* 0x0000000700987213 */ /* 0x000fe20000000000 */
[--C-:B------:R-:W-:Y:S01]  /*9410*/  @!P5 IMAD.IADD R148, R148, 0x1, -R3.reuse ;  /* 0x000000019494d824 */ /* 0x100fe200078e0a03 */
[----:B------:R-:W-:Y:S01]  /*9420*/  ISETP.GT.U32.AND P5, PT, R3, R151, PT ;  /* 0x000000970300720c */ /* 0x000fe20003fa4070 */
[----:B------:R-:W-:Y:S01]  /*9430*/  @!P2 IMAD.IADD R146, R146, 0x1, -R3 ;  /* 0x000000019292a824 */ /* 0x000fe200078e0a03 */
[----:B------:R-:W-:Y:S02]  /*9440*/  ISETP.GE.AND P2, PT, R153, RZ, PT ;  /* 0x000000ff9900720c */ /* 0x000fe40003f46270 */
[----:B------:R-:W-:Y:S01]  /*9450*/  ISETP.GE.AND P3, PT, R7, RZ, PT ;  /* 0x000000ff0700720c */ /* 0x000fe20003f66270 */
[----:B------:R-:W-:Y:S01]  /*9460*/  IMAD.HI.U32 R7, R2, R152, RZ ;  /* 0x0000009802077227 */ /* 0x000fe200078e00ff */
[----:B------:R-:W-:-:S02]  /*9470*/  IABS R153, R157 ;  /* 0x0000009d00997213 */ /* 0x000fc40000000000 */
[----:B------:R-:W-:Y:S01]  /*9480*/  ISETP.GT.U32.AND P1, PT, R3, R150, PT ;  /* 0x000000960300720c */ /* 0x000fe20003f24070 */
[----:B------:R-:W-:Y:S02]  /*9490*/  IMAD.MOV R7, RZ, RZ, -R7 ;  /* 0x000000ffff077224 */ /* 0x000fe400078e0a07 */
[--C-:B------:R-:W-:Y:S01]  /*94a0*/  @!P4 IMAD.IADD R147, R147, 0x1, -R3.reuse ;  /* 0x000000019393c824 */ /* 0x100fe200078e0a03 */
[----:B------:R-:W-:Y:S01]  /*94b0*/  ISETP.GE.AND P4, PT, R154, RZ, PT ;  /* 0x000000ff9a00720c */ /* 0x000fe20003f86270 */
[----:B------:R-:W-:Y:S01]  /*94c0*/  IMAD R152, R3, R7, R152 ;  /* 0x0000000703987224 */ /* 0x000fe200078e0298 */
[----:B------:R-:W-:Y:S01]  /*94d0*/  IABS R154, R158 ;  /* 0x0000009e009a7213 */ /* 0x000fe20000000000 */
[----:B------:R-:W-:Y:S01]  /*94e0*/  @!P5 IMAD.IADD R151, R151, 0x1, -R3 ;  /* 0x000000019797d824 */ /* 0x000fe200078e0a03 */
[----:B------:R-:W-:Y:S01]  /*94f0*/  ISETP.GE.AND P5, PT, R157, RZ, PT ;  /* 0x000000ff9d00720c */ /* 0x000fe20003fa6270 */
[----:B------:R-:W-:Y:S01]  /*9500*/  IMAD.HI.U32 R7, R2, R153, RZ ;  /* 0x0000009902077227 */ /* 0x000fe200078e00ff */
[----:B------:R-:W-:-:S03]  /*9510*/  IABS R157, R161 ;  /* 0x000000a1009d7213 */ /* 0x000fc60000000000 */
[----:B------:R-:W-:Y:S01]  /*9520*/  @!P2 IMAD.MOV R148, RZ, RZ, -R148 ;  /* 0x000000ffff94a224 */ /* 0x000fe200078e0a94 */
[----:B------:R-:W-:Y:S01]  /*9530*/  ISETP.GT.U32.AND P2, PT, R3, R151, PT ;  /* 0x000000970300720c */ /* 0x000fe20003f44070 */
[----:B------:R-:W-:Y:S02]  /*9540*/  IMAD.MOV R8, RZ, RZ, -R7 ;  /* 0x000000ffff087224 */ /* 0x000fe400078e0a07 */
[----:B------:R-:W-:-:S04]  /*9550*/  IMAD.HI.U32 R7, R2, R154, RZ ;  /* 0x0000009a02077227 */ /* 0x000fc800078e00ff */
[C---:B------:R-:W-:Y:S02]  /*9560*/  IMAD R153, R3.reuse, R8, R153 ;  /* 0x0000000803997224 */ /* 0x040fe400078e0299 */
[----:B------:R-:W-:Y:S02]  /*9570*/  IMAD.MOV R8, RZ, RZ, -R7 ;  /* 0x000000ffff087224 */ /* 0x000fe400078e0a07 */
[--C-:B------:R-:W-:Y:S02]  /*9580*/  @!P1 IMAD.IADD R150, R150, 0x1, -R3.reuse ;  /* 0x0000000196969824 */ /* 0x100fe400078e0a03 */
[C---:B------:R-:W-:Y:S02]  /*9590*/  IMAD R154, R3.reuse, R8, R154 ;  /* 0x00000008039a7224 */ /* 0x040fe400078e029a */
[----:B------:R-:W-:Y:S01]  /*95a0*/  @!P6 IMAD.MOV R146, RZ, RZ, -R146 ;  /* 0x000000ffff92e224 */ /* 0x000fe200078e0a92 */
[----:B------:R-:W-:Y:S01]  /*95b0*/  ISETP.GT.U32.AND P6, PT, R3, R149, PT ;  /* 0x000000950300720c */ /* 0x000fe20003fc4070 */
[----:B------:R-:W-:Y:S01]  /*95c0*/  @!P2 IMAD.IADD R151, R151, 0x1, -R3 ;  /* 0x000000019797a824 */ /* 0x000fe200078e0a03 */
[C---:B------:R-:W-:Y:S01]  /*95d0*/  ISETP.GT.U32.AND P1, PT, R3.reuse, R150, PT ;  /* 0x000000960300720c */ /* 0x040fe20003f24070 */
[----:B------:R-:W-:Y:S01]  /*95e0*/  @!P0 IMAD.MOV R147, RZ, RZ, -R147 ;  /* 0x000000ffff938224 */ /* 0x000fe200078e0a93 */
[----:B------:R-:W-:-:S02]  /*95f0*/  ISETP.GT.U32.AND P2, PT, R3, R154, PT ;  /* 0x0000009a0300720c */ /* 0x000fc40003f44070 */
[----:B------:R-:W-:Y:S02]  /*9600*/  ISETP.GE.AND P0, PT, R155, RZ, PT ;  /* 0x000000ff9b00720c */ /* 0x000fe40003f06270 */
[----:B------:R-:W-:-:S05]  /*9610*/  IABS R155, R159 ;  /* 0x0000009f009b7213 */ /* 0x000fca0000000000 */
[--C-:B------:R-:W-:Y:S01]  /*9620*/  @!P6 IMAD.IADD R149, R149, 0x1, -R3.reuse ;  /* 0x000000019595e824 */ /* 0x100fe200078e0a03 */
[----:B------:R-:W-:Y:S01]  /*9630*/  ISETP.GE.AND P6, PT, R156, RZ, PT ;  /* 0x000000ff9c00720c */ /* 0x000fe20003fc6270 */
[--C-:B------:R-:W-:Y:S01]  /*9640*/  @!P1 IMAD.IADD R150, R150, 0x1, -R3.reuse ;  /* 0x0000000196969824 */ /* 0x100fe200078e0a03 */
[----:B------:R-:W-:Y:S01]  /*9650*/  ISETP.GT.U32.AND P1, PT, R3, R152, PT ;  /* 0x000000980300720c */ /* 0x000fe20003f24070 */
[----:B------:R-:W-:Y:S01]  /*9660*/  @!P2 IMAD.IADD R154, R154, 0x1, -R3 ;  /* 0x000000019a9aa824 */ /* 0x000fe200078e0a03 */
[----:B------:R-:W-:Y:S01]  /*9670*/  IABS R156, R160 ;  /* 0x000000a0009c7213 */ /* 0x000fe20000000000 */
[----:B------:R-:W-:-:S03]  /*9680*/  IMAD.HI.U32 R7, R2, R155, RZ ;  /* 0x0000009b02077227 */ /* 0x000fc600078e00ff */
[C---:B------:R-:W-:Y:S01]  /*9690*/  ISETP.GT.U32.AND P2, PT, R3.reuse, R154, PT ;  /* 0x0000009a0300720c */ /* 0x040fe20003f44070 */
[----:B------:R-:W-:Y:S01]  /*96a0*/  @!P4 IMAD.MOV R149, RZ, RZ, -R149 ;  /* 0x000000ffff95c224 */ /* 0x000fe200078e0a95 */
[----:B------:R-:W-:Y:S01]  /*96b0*/  ISETP.GT.U32.AND P4, PT, R3, R153, PT ;  /* 0x000000990300720c */ /* 0x000fe20003f84070 */
[----:B------:R-:W-:Y:S02]  /*96c0*/  IMAD.MOV R8, RZ, RZ, -R7 ;  /* 0x000000ffff087224 */ /* 0x000fe400078e0a07 */
[----:B------:R-:W-:-:S04]  /*96d0*/  IMAD.HI.U32 R7, R2, R156, RZ ;  /* 0x0000009c02077227 */ /* 0x000fc800078e00ff */
[----:B------:R-:W-:Y:S02]  /*96e0*/  IMAD.MOV R7, RZ, RZ, -R7 ;  /* 0x000000ffff077224 */ /* 0x000fe400078e0a07 */
[--C-:B------:R-:W-:Y:S02]  /*96f0*/  @!P1 IMAD.IADD R152, R152, 0x1, -R3.reuse ;  /* 0x0000000198989824 */ /* 0x100fe400078e0a03 */
[----:B------:R-:W-:Y:S02]  /*9700*/  IMAD R156, R3, R7, R156 ;  /* 0x00000007039c7224 */ /* 0x000fe400078e029c */
[--C-:B------:R-:W-:Y:S01]  /*9710*/  @!P4 IMAD.IADD R153, R153, 0x1, -R3.reuse ;  /* 0x000000019999c824 */ /* 0x100fe200078e0a03 */
[C---:B------:R-:W-:Y:S01]  /*9720*/  ISETP.GT.U32.AND P1, PT, R3.reuse, R152, PT ;  /* 0x000000980300720c */ /* 0x040fe20003f24070 */
[----:B------:R-:W-:Y:S01]  /*9730*/  @!P2 IMAD.IADD R154, R154, 0x1, -R3 ;  /* 0x000000019a9aa824 */ /* 0x000fe200078e0a03 */
[C---:B------:R-:W-:Y:S01]  /*9740*/  ISETP.GT.U32.AND P2, PT, R3.reuse, R156, PT ;  /* 0x0000009c0300720c */ /* 0x040fe20003f44070 */
[----:B------:R-:W-:Y:S01]  /*9750*/  @!P0 IMAD.MOV R150, RZ, RZ, -R150 ;  /* 0x000000ffff968224 */ /* 0x000fe200078e0a96 */
[----:B------:R-:W-:Y:S01]  /*9760*/  ISETP.GE.AND P0, PT, R158, RZ, PT ;  /* 0x000000ff9e00720c */ /* 0x000fe20003f06270 */
[C---:B------:R-:W-:Y:S01]  /*9770*/  IMAD R155, R3.reuse, R8, R155 ;  /* 0x00000008039b7224 */ /* 0x040fe200078e029b */
[----:B------:R-:W-:Y:S01]  /*9780*/  ISETP.GT.U32.AND P4, PT, R3, R153, PT ;  /* 0x000000990300720c */ /* 0x000fe20003f84070 */
[----:B------:R-:W-:Y:S01]  /*9790*/  IMAD.HI.U32 R8, R2, R157, RZ ;  /* 0x0000009d02087227 */ /* 0x000fe200078e00ff */
[----:B------:R-:W-:-:S03]  /*97a0*/  IABS R158, R162 ;  /* 0x000000a2009e7213 */ /* 0x000fc60000000000 */
[----:B------:R-:W-:Y:S01]  /*97b0*/  @!P6 IMAD.MOV R151, RZ, RZ, -R151 ;  /* 0x000000ffff97e224 */ /* 0x000fe200078e0a97 */
[----:B------:R-:W-:Y:S01]  /*97c0*/  ISETP.GT.U32.AND P6, PT, R3, R155, PT ;  /* 0x0000009b0300720c */ /* 0x000fe20003fc4070 */
[----:B------:R-:W-:-:S04]  /*97d0*/  IMAD.HI.U32 R7, R2, R158, RZ ;  /* 0x0000009e02077227 */ /* 0x000fc800078e00ff */
[--C-:B------:R-:W-:Y:S01]  /*97e0*/  @!P1 IMAD.IADD R152, R152, 0x1, -R3.reuse ;  /* 0x0000000198989824 */ /* 0x100fe200078e0a03 */
[----:B------:R-:W-:Y:S01]  /*97f0*/  ISETP.GE.AND P1, PT, R159, RZ, PT ;  /* 0x000000ff9f00720c */ /* 0x000fe20003f26270 */
[----:B------:R-:W-:Y:S01]  /*9800*/  IMAD.MOV R8, RZ, RZ, -R8 ;  /* 0x000000ffff087224 */ /* 0x000fe200078e0a08 */
[----:B------:R-:W-:Y:S01]  /*9810*/  IABS R159, R164 ;  /* 0x000000a4009f7213 */ /* 0x000fe20000000000 */
[----:B------:R-:W-:Y:S02]  /*9820*/  @!P2 IMAD.IADD R156, R156, 0x1, -R3 ;  /* 0x000000019c9ca824 */ /* 0x000fe400078e0a03 */
[----:B------:R-:W-:Y:S02]  /*9830*/  IMAD.MOV R7, RZ, RZ, -R7 ;  /* 0x000000ffff077224 */ /* 0x000fe400078e0a07 */
[C---:B------:R-:W-:Y:S01]  /*9840*/  IMAD R157, R3.reuse, R8, R157 ;  /* 0x00000008039d7224 */ /* 0x040fe200078e029d */
[----:B------:R-:W-:Y:S01]  /*9850*/  ISETP.GT.U32.AND P2, PT, R3, R156, PT ;  /* 0x0000009c0300720c */ /* 0x000fe20003f44070 */
[----:B------:R-:W-:Y:S01]  /*9860*/  @!P4 IMAD.IADD R153, R153, 0x1, -R3 ;  /* 0x000000019999c824 */ /* 0x000fe200078e0a03 */
[----:B------:R-:W-:Y:S01]  /*9870*/  ISETP.GE.AND P4, PT, R161, RZ, PT ;  /* 0x000000ffa100720c */ /* 0x000fe20003f86270 */
[----:B------:R-:W-:Y:S01]  /*9880*/  VIADD R8, R6, 0xbe ;  /* 0x000000be06087836 */ /* 0x000fe20000000000 */
[----:B------:R-:W-:Y:S01]  /*9890*/  IABS R161, R165 ;  /* 0x000000a500a17213 */ /* 0x000fe20000000000 */
[----:B------:R-:W-:-:S02]  /*98a0*/  IMAD R158, R3, R7, R158 ;  /* 0x00000007039e7224 */ /* 0x000fc400078e029e */
[----:B------:R-:W-:-:S04]  /*98b0*/  IMAD.HI.U32 R7, R2, R159, RZ ;  /* 0x0000009f02077227 */ /* 0x000fc800078e00ff */
[----:B------:R-:W-:Y:S01]  /*98c0*/  @!P3 IMAD.MOV R152, RZ, RZ, -R152 ;  /* 0x000000ffff98b224 */ /* 0x000fe200078e0a98 */
[----:B------:R-:W-:Y:S01]  /*98d0*/  ISETP.GE.AND P3, PT, R160, RZ, PT ;  /* 0x000000ffa000720c */ /* 0x000fe20003f66270 */
[----:B------:R-:W-:Y:S01]  /*98e0*/  @!P5 IMAD.MOV R153, RZ, RZ, -R153 ;  /* 0x000000ffff99d224 */ /* 0x000fe200078e0a99 */
[----:B------:R-:W-:Y:S01]  /*98f0*/  ISETP.GE.AND P5, PT, R8, RZ, PT ;  /* 0x000000ff0800720c */ /* 0x000fe20003fa6270 */
[----:B------:R-:W-:Y:S01]  /*9900*/  @!P6 IMAD.IADD R155, R155, 0x1, -R3 ;  /* 0x000000019b9be824 */ /* 0x000fe200078e0a03 */
[----:B------:R-:W-:Y:S01]  /*9910*/  IABS R160, R8 ;  /* 0x0000000800a07213 */ /* 0x000fe20000000000 */
[----:B------:R-:W-:Y:S02]  /*9920*/  IMAD.MOV R8, RZ, RZ, -R7 ;  /* 0x000000ffff087224 */ /* 0x000fe400078e0a07 */
[----:B------:R-:W-:Y:S01]  /*9930*/  @!P0 IMAD.MOV R154, RZ, RZ, -R154 ;  /* 0x000000ffff9a8224 */ /* 0x000fe200078e0a9a */
[C---:B------:R-:W-:Y:S01]  /*9940*/  ISETP.GT.U32.AND P6, PT, R3.reuse, R155, PT ;  /* 0x0000009b0300720c */ /* 0x040fe20003fc4070 */
[C---:B------:R-:W-:Y:S01]  /*9950*/  IMAD R159, R3.reuse, R8, R159 ;  /* 0x00000008039f7224 */ /* 0x040fe200078e029f */
[----:B------:R-:W-:Y:S01]  /*9960*/  ISETP.GT.U32.AND P0, PT, R3, R157, PT ;  /* 0x0000009d0300720c */ /* 0x000fe20003f04070 */
[----:B------:R-:W-:-:S02]  /*9970*/  @!P2 IMAD.IADD R156, R156, 0x1, -R3 ;  /* 0x000000019c9ca824 */ /* 0x000fc400078e0a03 */
[----:B------:R-:W-:Y:S01]  /*9980*/  IMAD.HI.U32 R7, R2, R160, RZ ;  /* 0x000000a002077227 */ /* 0x000fe200078e00ff */
[----:B------:R-:W-:-:S03]  /*9990*/  ISETP.GT.U32.AND P2, PT, R3, R159, PT ;  /* 0x0000009f0300720c */ /* 0x000fc60003f44070 */
[----:B------:R-:W-:Y:S02]  /*99a0*/  IMAD.MOV R7, RZ, RZ, -R7 ;  /* 0x000000ffff077224 */ /* 0x000fe400078e0a07 */
[----:B------:R-:W-:-:S04]  /*99b0*/  IMAD.HI.U32 R8, R2, R163, RZ ;  /* 0x000000a302087227 */ /* 0x000fc800078e00ff */
[--C-:B------:R-:W-:Y:S01]  /*99c0*/  @!P6 IMAD.IADD R155, R155, 0x1, -R3.reuse ;  /* 0x000000019b9be824 */ /* 0x100fe200078e0a03 */
[----:B------:R-:W-:Y:S01]  /*99d0*/  ISETP.GE.AND P6, PT, R162, RZ, PT ;  /* 0x000000ffa200720c */ /* 0x000fe20003fc6270 */
[----:B------:R-:W-:Y:S02]  /*99e0*/  @!P0 IMAD.IADD R157, R157, 0x1, -R3 ;  /* 0x000000019d9d8824 */ /* 0x000fe400078e0a03 */
[----:B------:R-:W-:Y:S01]  /*99f0*/  @!P1 IMAD.MOV R155, RZ, RZ, -R155 ;  /* 0x000000ffff9b9224 */ /* 0x000fe200078e0a9b */
[----:B------:R-:W-:Y:S01]  /*9a00*/  ISETP.GT.U32.AND P1, PT, R3, R158, PT ;  /* 0x0000009e0300720c */ /* 0x000fe20003f24070 */
[----:B------:R-:W-:Y:S01]  /*9a10*/  @!P2 IMAD.IADD R159, R159, 0x1, -R3 ;  /* 0x000000019f9fa824 */ /* 0x000fe200078e0a03 */
[C---:B------:R-:W-:Y:S01]  /*9a20*/  ISETP.GT.U32.AND P0, PT, R3.reuse, R157, PT ;  /* 0x0000009d0300720c */ /* 0x040fe20003f04070 */
[C---:B------:R-:W-:Y:S02]  /*9a30*/  IMAD R160, R3.reuse, R7, R160 ;  /* 0x0000000703a07224 */ /* 0x040fe400078e02a0 */
[----:B------:R-:W-:Y:S01]  /*9a40*/  IMAD.HI.U32 R7, R2, R161, RZ ;  /* 0x000000a102077227 */ /* 0x000fe200078e00ff */
[----:B------:R-:W-:-:S03]  /*9a50*/  ISETP.GT.U32.AND P2, PT, R3, R159, PT ;  /* 0x0000009f0300720c */ /* 0x000fc60003f44070 */
[----:B------:R-:W-:Y:S02]  /*9a60*/  IMAD.MOV R162, RZ, RZ, -R7 ;  /* 0x000000ffffa27224 */ /* 0x000fe400078e0a07 */
[----:B------:R-:W-:Y:S02]  /*9a70*/  IMAD.MOV R8, RZ, RZ, -R8 ;  /* 0x000000ffff087224 */ /* 0x000fe400078e0a08 */
[--C-:B------:R-:W-:Y:S01]  /*9a80*/  @!P1 IMAD.IADD R158, R158, 0x1, -R3.reuse ;  /* 0x000000019e9e9824 */ /* 0x100fe200078e0a03 */
[----:B------:R-:W-:Y:S01]  /*9a90*/  ISETP.GE.AND P1, PT, R164, RZ, PT ;  /* 0x000000ffa400720c */ /* 0x000fe20003f26270 */
[----:B------:R-:W-:Y:S01]  /*9aa0*/  @!P0 IMAD.IADD R157, R157, 0x1, -R3 ;  /* 0x000000019d9d8824 */ /* 0x000fe200078e0a03 */
[C---:B------:R-:W-:Y:S01]  /*9ab0*/  ISETP.GT.U32.AND P0, PT, R3.reuse, R160, PT ;  /* 0x000000a00300720c */ /* 0x040fe20003f04070 */
[C---:B------:R-:W-:Y:S01]  /*9ac0*/  IMAD R161, R3.reuse, R162, R161 ;  /* 0x000000a203a17224 */ /* 0x040fe200078e02a1 */
[----:B------:R-:W-:Y:S01]  /*9ad0*/  IABS R164, R167 ;  /* 0x000000a700a47213 */ /* 0x000fe20000000000 */
[----:B------:R-:W-:Y:S01]  /*9ae0*/  IMAD R162, R3, R8, R163 ;  /* 0x0000000803a27224 */ /* 0x000fe200078e02a3 */
[----:B------:R-:W-:Y:S01]  /*9af0*/  LOP3.LUT R8, R5, 0xb6, RZ, 0xfc, !PT ;  /* 0x000000b605087812 */ /* 0x000fe200078efcff */
[----:B------:R-:W-:Y:S01]  /*9b00*/  @!P3 IMAD.MOV R156, RZ, RZ, -R156 ;  /* 0x000000ffff9cb224 */ /* 0x000fe200078e0a9c */
[C---:B------:R-:W-:Y:S01]  /*9b10*/  ISETP.GT.U32.AND P3, PT, R3.reuse, R158, PT ;  /* 0x0000009e0300720c */ /* 0x040fe20003f64070 */
[----:B------:R-:W-:Y:S01]  /*9b20*/  @!P4 IMAD.MOV R157, RZ, RZ, -R157 ;  /* 0x000000ffff9dc224 */ /* 0x000fe200078e0a9d */
[----:B------:R-:W-:Y:S01]  /*9b30*/  ISETP.GT.U32.AND P4, PT, R3, R161, PT ;  /* 0x000000a10300720c */ /* 0x000fe20003f84070 */
[----:B------:R-:W-:Y:S01]  /*9b40*/  @!P2 IMAD.IADD R159, R159, 0x1, -R3 ;  /* 0x000000019f9fa824 */ /* 0x000fe200078e0a03 */
[----:B------:R-:W-:Y:S01]  /*9b50*/  ISETP.GT.U32.AND P2, PT, R3, R162, PT ;  /* 0x000000a20300720c */ /* 0x000fe20003f44070 */
[----:B------:R-:W-:-:S04]  /*9b60*/  IMAD.HI.U32 R7, R2, R164, RZ ;  /* 0x000000a402077227 */ /* 0x000fc800078e00ff */
[----:B------:R-:W-:Y:S02]  /*9b70*/  IMAD.MOV R7, RZ, RZ, -R7 ;  /* 0x000000ffff077224 */ /* 0x000fe400078e0a07 */
[--C-:B------:R-:W-:Y:S02]  /*9b80*/  @!P0 IMAD.IADD R160, R160, 0x1, -R3.reuse ;  /* 0x00000001a0a08824 */ /* 0x100fe400078e0a03 */
[C---:B------:R-:W-:Y:S02]  /*9b90*/  IMAD R163, R3.reuse, R7, R164 ;  /* 0x0000000703a37224 */ /* 0x040fe400078e02a4 */
[--C-:B------:R-:W-:Y:S01]  /*9ba0*/  @!P3 IMAD.IADD R158, R158, 0x1, -R3.reuse ;  /* 0x000000019e9eb824 */ /* 0x100fe200078e0a03 */
[----:B------:R-:W-:Y:S01]  /*9bb0*/  ISETP.GT.U32.AND P0, PT, R3, R160, PT ;  /* 0x000000a00300720c */ /* 0x000fe20003f04070 */
[--C-:B------:R-:W-:Y:S01]  /*9bc0*/  @!P4 IMAD.IADD R161, R161, 0x1, -R3.reuse ;  /* 0x00000001a1a1c824 */ /* 0x100fe200078e0a03 */
[----:B------:R-:W-:Y:S01]  /*9bd0*/  ISETP.GE.AND P3, PT, R165, RZ, PT ;  /* 0x000000ffa500720c */ /* 0x000fe20003f66270 */
[----:B------:R-:W-:Y:S01]  /*9be0*/  @!P2 IMAD.IADD R162, R162, 0x1, -R3 ;  /* 0x00000001a2a2a824 */ /* 0x000fe200078e0a03 */
[----:B------:R-:W-:Y:S01]  /*9bf0*/  IABS R165, R8 ;  /* 0x0000000800a57213 */ /* 0x000fe20000000000 */
[----:B------:R-:W-:Y:S01]  /*9c00*/  @!P6 IMAD.MOV R158, RZ, RZ, -R158 ;  /* 0x000000ffff9ee224 */ /* 0x000fe200078e0a9e */
[C---:B------:R-:W-:Y:S01]  /*9c10*/  ISETP.GT.U32.AND P4, PT, R3.reuse, R163, PT ;  /* 0x000000a30300720c */ /* 0x040fe20003f84070 */
[----:B------:R-:W-:Y:S01]  /*9c20*/  @!P1 IMAD.MOV R159, RZ, RZ, -R159 ;  /* 0x000000ffff9f9224 */ /* 0x000fe200078e0a9f */
[C---:B------:R-:W-:Y:S01]  /*9c30*/  ISETP.GT.U32.AND P6, PT, R3.reuse, R162, PT ;  /* 0x000000a20300720c */ /* 0x040fe20003fc4070 */
[----:B------:R-:W-:Y:S01]  /*9c40*/  IMAD.HI.U32 R7, R2, R165, RZ ;  /* 0x000000a502077227 */ /* 0x000fe200078e00ff */
[----:B------:R-:W-:-:S02]  /*9c50*/  ISETP.GT.U32.AND P2, PT, R3, R161, PT ;  /* 0x000000a10300720c */ /* 0x000fc40003f44070 */
[----:B------:R-:W-:Y:S01]  /*9c60*/  ISETP.GE.AND P1, PT, R167, RZ, PT ;  /* 0x000000ffa700720c */ /* 0x000fe20003f26270 */
[----:B------:R-:W-:Y:S01]  /*9c70*/  IMAD.MOV R164, RZ, RZ, -R7 ;  /* 0x000000ffffa47224 */ /* 0x000fe200078e0a07 */
[----:B------:R-:W-:Y:S01]  /*9c80*/  IABS R167, R171 ;  /* 0x000000ab00a77213 */ /* 0x000fe20000000000 */
[----:B------:R-:W-:Y:S01]  /*9c90*/  @!P0 IMAD.IADD R160, R160, 0x1, -R3 ;  /* 0x00000001a0a08824 */ /* 0x000fe200078e0a03 */
[----:B------:R-:W-:Y:S01]  /*9ca0*/  ISETP.GE.AND P0, PT, R166, RZ, PT ;  /* 0x000000ffa600720c */ /* 0x000fe20003f06270 */
[----:B------:R-:W-:Y:S01]  /*9cb0*/  IMAD R164, R3, R164, R165 ;  /* 0x000000a403a47224 */ /* 0x000fe200078e02a5 */
        /* <DEDUP_REMOVED lines=8> */
[----:B------:R-:W-:Y:S01]  /*9d40*/  IMAD R165, R3, R7, R166 ;  /* 0x0000000703a57224 */ /* 0x000fe200078e02a6 */
[----:B------:R-:W-:Y:S01]  /*9d50*/  IABS R166, R170 ;  /* 0x000000aa00a67213 */ /* 0x000fe20000000000 */
[----:B------:R-:W-:Y:S02]  /*9d60*/  @!P3 IMAD.MOV R161, RZ, RZ, -R161 ;  /* 0x000000ffffa1b224 */ /* 0x000fe400078e0aa1 */
[--C-:B------:R-:W-:Y:S01]  /*9d70*/  @!P6 IMAD.IADD R164, R164, 0x1, -R3.reuse ;  /* 0x00000001a4a4e824 */ /* 0x100fe200078e0a03 */
[----:B------:R-:W-:Y:S01]  /*9d80*/  ISETP.GE.AND P6, PT, R168, RZ, PT ;  /* 0x000000ffa800720c */ /* 0x000fe20003fc6270 */
[----:B------:R-:W-:Y:S01]  /*9d90*/  @!P4 IMAD.IADD R163, R163, 0x1, -R3 ;  /* 0x00000001a3a3c824 */ /* 0x000fe200078e0a03 */
[C---:B------:R-:W-:Y:S01]  /*9da0*/  ISETP.GT.U32.AND P4, PT, R3.reuse, R165, PT ;  /* 0x000000a50300720c */ /* 0x040fe20003f84070 */
[----:B------:R-:W-:Y:S01]  /*9db0*/  IMAD.HI.U32 R7, R2, R166, RZ ;  /* 0x000000a602077227 */ /* 0x000fe200078e00ff */
[----:B------:R-:W-:-:S03]  /*9dc0*/  ISETP.GT.U32.AND P3, PT, R3, R164, PT ;  /* 0x000000a40300720c */ /* 0x000fc60003f64070 */
[----:B------:R-:W-:Y:S02]  /*9dd0*/  IMAD.MOV R7, RZ, RZ, -R7 ;  /* 0x000000ffff077224 */ /* 0x000fe400078e0a07 */
[----:B------:R-:W-:Y:S01]  /*9de0*/  @!P5 IMAD.MOV R160, RZ, RZ, -R160 ;  /* 0x000000ffffa0d224 */ /* 0x000fe200078e0aa0 */
[----:B------:R-:W-:Y:S01]  /*9df0*/  ISETP.GE.AND P5, PT, R8, RZ, PT ;  /* 0x000000ff0800720c */ /* 0x000fe20003fa6270 */
[----:B------:R-:W-:Y:S02]  /*9e00*/  VIADD R8, R6, 0xae ;  /* 0x000000ae06087836 */ /* 0x000fe40000000000 */
[----:B------:R-:W-:Y:S02]  /*9e10*/  IMAD R166, R3, R7, R166 ;  /* 0x0000000703a67224 */ /* 0x000fe400078e02a6 */
[--C-:B------:R-:W-:Y:S01]  /*9e20*/  @!P4 IMAD.IADD R165, R165, 0x1, -R3.reuse ;  /* 0x00000001a5a5c824 */ /* 0x100fe200078e0a03 */
[----:B------:R-:W-:Y:S01]  /*9e30*/  ISETP.GE.AND P2, PT, R8, RZ, PT ;  /* 0x000000ff0800720c */ /* 0x000fe20003f46270 */
[----:B------:R-:W-:Y:S01]  /*9e40*/  @!P3 IMAD.IADD R164, R164, 0x1, -R3 ;  /* 0x00000001a4a4b824 */ /* 0x000fe200078e0a03 */
[----:B------:R-:W-:Y:S01]  /*9e50*/  IABS R169, R8 ;  /* 0x0000000800a97213 */ /* 0x000fe20000000000 */
[----:B------:R-:W-:Y:S01]  /*9e60*/  IMAD.HI.U32 R8, R2, R167, RZ ;  /* 0x000000a702087227 */ /* 0x000fe200078e00ff */
[----:B------:R-:W-:-:S02]  /*9e70*/  ISETP.GT.U32.AND P4, PT, R3, R165, PT ;  /* 0x000000a50300720c */ /* 0x000fc40003f84070 */
[----:B------:R-:W-:Y:S01]  /*9e80*/  ISETP.GT.U32.AND P3, PT, R3, R166, PT ;  /* 0x000000a60300720c */ /* 0x000fe20003f64070 */
[----:B------:R-:W-:-:S04]  /*9e90*/  IMAD.HI.U32 R168, R2, R169, RZ ;  /* 0x000000a902a87227 */ /* 0x000fc800078e00ff */
[----:B------:R-:W-:Y:S02]  /*9ea0*/  IMAD.MOV R8, RZ, RZ, -R8 ;  /* 0x000000ffff087224 */ /* 0x000fe400078e0a08 */
[----:B------:R-:W-:Y:S02]  /*9eb0*/  IMAD.MOV R168, RZ, RZ, -R168 ;  /* 0x000000ffffa87224 */ /* 0x000fe400078e0aa8 */
[----:B------:R-:W-:Y:S01]  /*9ec0*/  IMAD R167, R3, R8, R167 ;  /* 0x0000000803a77224 */ /* 0x000fe200078e02a7 */
[----:B------:R-:W-:Y:S01]  /*9ed0*/  LOP3.LUT R8, R5, 0xac, RZ, 0xfc, !PT ;  /* 0x000000ac05087812 */ /* 0x000fe200078efcff */
[----:B------:R-:W-:Y:S02]  /*9ee0*/  IMAD R168, R3, R168, R169 ;  /* 0x000000a803a87224 */ /* 0x000fe400078e02a9 */
[--C-:B------:R-:W-:Y:S01]  /*9ef0*/  @!P4 IMAD.IADD R165, R165, 0x1, -R3.reuse ;  /* 0x00000001a5a5c824 */ /* 0x100fe200078e0a03 */
[----:B------:R-:W-:Y:S01]  /*9f00*/  IABS R169, R8 ;  /* 0x0000000800a97213 */ /* 0x000fe20000000000 */
[----:B------:R-:W-:Y:S01]  /*9f10*/  @!P3 IMAD.IADD R166, R166, 0x1, -R3 ;  /* 0x00000001a6a6b824 */ /* 0x000fe200078e0a03 */
[----:B------:R-:W-:Y:S01]  /*9f20*/  ISETP.GE.AND P3, PT, R8, RZ, PT ;  /* 0x000000ff0800720c */ /* 0x000fe20003f66270 */
[----:B------:R-:W-:Y:S01]  /*9f30*/  @!P1 IMAD.MOV R163, RZ, RZ, -R163 ;  /* 0x000000ffffa39224 */ /* 0x000fe200078e0aa3 */
[C---:B------:R-:W-:Y:S01]  /*9f40*/  ISETP.GT.U32.AND P1, PT, R3.reuse, R167, PT ;  /* 0x000000a70300720c */ /* 0x040fe20003f24070 */
[----:B------:R-:W-:Y:S01]  /*9f50*/  @!P6 IMAD.MOV R165, RZ, RZ, -R165 ;  /* 0x000000ffffa5e224 */ /* 0x000fe200078e0aa5 */
[C---:B------:R-:W-:Y:S01]  /*9f60*/  ISETP.GT.U32.AND P6, PT, R3.reuse, R166, PT ;  /* 0x000000a60300720c */ /* 0x040fe20003fc4070 */
[----:B------:R-:W-:Y:S01]  /*9f70*/  IMAD.HI.U32 R7, R2, R169, RZ ;  /* 0x000000a902077227 */ /* 0x000fe200078e00ff */
[----:B------:R-:W-:-:S03]  /*9f80*/  ISETP.GT.U32.AND P4, PT, R3, R168, PT ;  /* 0x000000a80300720c */ /* 0x000fc60003f84070 */
[----:B------:R-:W-:Y:S02]  /*9f90*/  IMAD.MOV R8, RZ, RZ, -R7 ;  /* 0x000000ffff087224 */ /* 0x000fe400078e0a07 */
[----:B------:R-:W-:Y:S01]  /*9fa0*/  @!P0 IMAD.MOV R162, RZ, RZ, -R162 ;  /* 0x000000ffffa28224 */ /* 0x000fe200078e0aa2 */
        /* <DEDUP_REMOVED lines=11> */
[--C-:B------:R-:W-:Y:S01]  /*a060*/  @!P4 IMAD.IADD R168, R168, 0x1, -R3.reuse ;  /* 0x00000001a8a8c824 */ /* 0x100fe200078e0a03 */
[----:B------:R-:W-:Y:S01]  /*a070*/  IABS R171, R174 ;  /* 0x000000ae00ab7213 */ /* 0x000fe20000000000 */
[----:B------:R-:W-:Y:S02]  /*a080*/  IMAD R170, R3, R8, R170 ;  /* 0x0000000803aa7224 */ /* 0x000fe400078e02aa */
[----:B------:R-:W-:Y:S01]  /*a090*/  @!P6 IMAD.IADD R169, R169, 0x1, -R3 ;  /* 0x00000001a9a9e824 */ /* 0x000fe200078e0a03 */
[C---:B------:R-:W-:Y:S01]  /*a0a0*/  ISETP.GT.U32.AND P4, PT, R3.reuse, R168, PT ;  /* 0x000000a80300720c */ /* 0x040fe20003f84070 */
[----:B------:R-:W-:Y:S01]  /*a0b0*/  IMAD.HI.U32 R7, R2, R171, RZ ;  /* 0x000000ab02077227 */ /* 0x000fe200078e00ff */
[----:B------:R-:W-:-:S03]  /*a0c0*/  ISETP.GT.U32.AND P6, PT, R3, R170, PT ;  /* 0x000000aa0300720c */ /* 0x000fc60003fc4070 */
[----:B------:R-:W-:Y:S01]  /*a0d0*/  @!P1 IMAD.IADD R167, R167, 0x1, -R3 ;  /* 0x00000001a7a79824 */ /* 0x000fe200078e0a03 */
[----:B------:R-:W-:Y:S01]  /*a0e0*/  ISETP.GE.AND P1, PT, R172, RZ, PT ;  /* 0x000000ffac00720c */ /* 0x000fe20003f26270 */
[----:B------:R-:W-:-:S04]  /*a0f0*/  IMAD.HI.U32 R8, R2, R173, RZ ;  /* 0x000000ad02087227 */ /* 0x000fc800078e00ff */
[----:B------:R-:W-:Y:S01]  /*a100*/  IMAD.MOV R172, RZ, RZ, -R7 ;  /* 0x000000ffffac7224 */ /* 0x000fe200078e0a07 */
[----:B------:R-:W-:Y:S01]  /*a110*/  IABS R7, R178 ;  /* 0x000000b200077213 */ /* 0x000fe20000000000 */
[----:B------:R-:W-:Y:S02]  /*a120*/  IMAD.MOV R8, RZ, RZ, -R8 ;  /* 0x000000ffff087224 */ /* 0x000fe400078e0a08 */
[C---:B------:R-:W-:Y:S02]  /*a130*/  IMAD R171, R3.reuse, R172, R171 ;  /* 0x000000ac03ab7224 */ /* 0x040fe400078e02ab */
[----:B------:R-:W-:Y:S02]  /*a140*/  IMAD R172, R3, R8, R173 ;  /* 0x0000000803ac7224 */ /* 0x000fe400078e02ad */
[----:B------:R-:W-:Y:S01]  /*a150*/  @!P4 IMAD.IADD R168, R168, 0x1, -R3 ;  /* 0x00000001a8a8c824 */ /* 0x000fe200078e0a03 */
[----:B------:R-:W-:Y:S01]  /*a160*/  ISETP.GE.AND P4, PT, R174, RZ, PT ;  /* 0x000000ffae00720c */ /* 0x000fe20003f86270 */
[----:B------:R-:W-:-:S02]  /*a170*/  IMAD.MOV.U32 R173, RZ, RZ, R7 ;  /* 0x000000ffffad7224 */ /* 0x000fc400078e0007 */
[----:B------:R-:W-:Y:S01]  /*a180*/  @!P6 IMAD.IADD R170, R170, 0x1, -R3 ;  /* 0x00000001aaaae824 */ /* 0x000fe200078e0a03 */
[----:B------:R-:W-:Y:S01]  /*a190*/  ISETP.GT.U32.AND P6, PT, R3, R171, PT ;  /* 0x000000ab0300720c */ /* 0x000fe20003fc4070 */
[----:B------:R-:W-:-:S04]  /*a1a0*/  IMAD.HI.U32 R7, R2, R173, RZ ;  /* 0x000000ad02077227 */ /* 0x000fc800078e00ff */
[----:B------:R-:W-:Y:S01]  /*a1b0*/  @!P2 IMAD.MOV R168, RZ, RZ, -R168 ;  /* 0x000000ffffa8a224 */ /* 0x000fe200078e0aa8 */
[C---:B------:R-:W-:Y:S01]  /*a1c0*/  ISETP.GT.U32.AND P2, PT, R3.reuse, R172, PT ;  /* 0x000000ac0300720c */ /* 0x040fe20003f44070 */
[----:B------:R-:W-:Y:S01]  /*a1d0*/  @!P0 IMAD.MOV R166, RZ, RZ, -R166 ;  /* 0x000000ffffa68224 */ /* 0x000fe200078e0aa6 */
[----:B------:R-:W-:Y:S01]  /*a1e0*/  ISETP.GT.U32.AND P0, PT, R3, R169, PT ;  /* 0x000000a90300720c */ /* 0x000fe20003f04070 */
[----:B------:R-:W-:-:S04]  /*a1f0*/  IMAD.HI.U32 R8, R2, R175, RZ ;  /* 0x000000af02087227 */ /* 0x000fc800078e00ff */
[----:B------:R-:W-:Y:S02]  /*a200*/  IMAD.MOV R174, RZ, RZ, -R7 ;  /* 0x000000ffffae7224 */ /* 0x000fe400078e0a07 */
[----:B------:R-:W-:Y:S02]  /*a210*/  IMAD.MOV R8, RZ, RZ, -R8 ;  /* 0x000000ffff087224 */ /* 0x000fe400078e0a08 */
[C---:B------:R-:W-:Y:S02]  /*a220*/  IMAD R173, R3.reuse, R174, R173 ;  /* 0x000000ae03ad7224 */ /* 0x040fe400078e02ad */
[----:B------:R-:W-:Y:S02]  /*a230*/  IMAD R174, R3, R8, R175 ;  /* 0x0000000803ae7224 */ /* 0x000fe400078e02af */
[----:B------:R-:W-:Y:S02]  /*a240*/  VIADD R8, R6, 0x9e ;  /* 0x0000009e06087836 */ /* 0x000fe40000000000 */
[----:B------:R-:W-:-:S02]  /*a250*/  @!P6 IMAD.IADD R171, R171, 0x1, -R3 ;  /* 0x00000001ababe824 */ /* 0x000fc400078e0a03 */
[----:B------:R-:W-:-:S03]  /*a260*/  IMAD.HI.U32 R7, R2, R176, RZ ;  /* 0x000000b002077227 */ /* 0x000fc600078e00ff */
[C---:B------:R-:W-:Y:S01]  /*a270*/  ISETP.GT.U32.AND P6, PT, R3.reuse, R171, PT ;  /* 0x000000ab0300720c */ /* 0x040fe20003fc4070 */
[----:B------:R-:W-:Y:S01]  /*a280*/  @!P5 IMAD.MOV R167, RZ, RZ, -R167 ;  /* 0x000000ffffa7d224 */ /* 0x000fe200078e0aa7 */
[----:B------:R-:W-:Y:S01]  /*a290*/  ISETP.GT.U32.AND P5, PT, R3, R170, PT ;  /* 0x000000aa0300720c */ /* 0x000fe20003fa4070 */
        /* <DEDUP_REMOVED lines=8> */
[----:B------:R-:W-:Y:S01]  /*a320*/  IMAD R175, R3, R7, R176 ;  /* 0x0000000703af7224 */ /* 0x000fe200078e02b0 */
[----:B------:R-:W-:Y:S01]  /*a330*/  IABS R177, R181 ;  /* 0x000000b500b17213 */ /* 0x000fe20000000000 */
[----:B------:R-:W-:-:S02]  /*a340*/  IMAD.MOV.U32 R176, RZ, RZ, R8 ;  /* 0x000000ffffb07224 */ /* 0x000fc400078e0008 */
[----:B------:R-:W-:Y:S01]  /*a350*/  @!P5 IMAD.IADD R170, R170, 0x1, -R3 ;  /* 0x00000001aaaad824 */ /* 0x000fe200078e0a03 */
[----:B------:R-:W-:Y:S01]  /*a360*/  ISETP.GT.U32.AND P5, PT, R3, R173, PT ;  /* 0x000000ad0300720c */ /* 0x000fe20003fa4070 */
[----:B------:R-:W-:-:S04]  /*a370*/  IMAD.HI.U32 R7, R2, R176, RZ ;  /* 0x000000b002077227 */ /* 0x000fc800078e00ff */
[----:B------:R-:W-:Y:S01]  /*a380*/  @!P6 IMAD.IADD R171, R171, 0x1, -R3 ;  /* 0x00000001ababe824 */ /* 0x000fe200078e0a03 */
[----:B------:R-:W-:Y:S01]  /*a390*/  ISETP.GT.U32.AND P6, PT, R3, R174, PT ;  /* 0x000000ae0300720c */ /* 0x000fe20003fc4070 */
[----:B------:R-:W-:Y:S02]  /*a3a0*/  IMAD.MOV R7, RZ, RZ, -R7 ;  /* 0x000000ffff077224 */ /* 0x000fe400078e0a07 */
[----:B------:R-:W-:Y:S01]  /*a3b0*/  @!P3 IMAD.IADD R172, R172, 0x1, -R3 ;  /* 0x00000001acacb824 */ /* 0x000fe200078e0a03 */
[----:B------:R-:W-:Y:S01]  /*a3c0*/  ISETP.GE.AND P3, PT, R179, RZ, PT ;  /* 0x000000ffb300720c */ /* 0x000fe20003f66270 */
[C---:B------:R-:W-:Y:S01]  /*a3d0*/  IMAD R176, R3.reuse, R7, R176 ;  /* 0x0000000703b07224 */ /* 0x040fe200078e02b0 */
[----:B------:R-:W-:Y:S01]  /*a3e0*/  IABS R179, R183 ;  /* 0x000000b700b37213 */ /* 0x000fe20000000000 */
[----:B------:R-:W-:Y:S02]  /*a3f0*/  @!P0 IMAD.MOV R172, RZ, RZ, -R172 ;  /* 0x000000ffffac8224 */ /* 0x000fe400078e0aac */
[----:B------:R-:W-:Y:S01]  /*a400*/  @!P4 IMAD.MOV R171, RZ, RZ, -R171 ;  /* 0x000000ffffabc224 */ /* 0x000fe200078e0aab */
[----:B------:R-:W-:Y:S01]  /*a410*/  ISETP.GT.U32.AND P0, PT, R3, R176, PT ;  /* 0x000000b00300720c */ /* 0x000fe20003f04070 */
[--C-:B------:R-:W-:Y:S01]  /*a420*/  @!P5 IMAD.IADD R173, R173, 0x1, -R3.reuse ;  /* 0x00000001adadd824 */ /* 0x100fe200078e0a03 */
[----:B------:R-:W-:Y:S01]  /*a430*/  ISETP.GT.U32.AND P4, PT, R3, R175, PT ;  /* 0x000000af0300720c */ /* 0x000fe20003f84070 */
[----:B------:R-:W-:-:S02]  /*a440*/  @!P6 IMAD.IADD R174, R174, 0x1, -R3 ;  /* 0x00000001aeaee824 */ /* 0x000fc400078e0a03 */
[----:B------:R-:W-:Y:S01]  /*a450*/  @!P1 IMAD.MOV R170, RZ, RZ, -R170 ;  /* 0x000000ffffaa9224 */ /* 0x000fe200078e0aaa */
[C---:B------:R-:W-:Y:S01]  /*a460*/  ISETP.GT.U32.AND P5, PT, R3.reuse, R173, PT ;  /* 0x000000ad0300720c */ /* 0x040fe20003fa4070 */
[----:B------:R-:W-:Y:S01]  /*a470*/  IMAD.HI.U32 R8, R2, R177, RZ ;  /* 0x000000b102087227 */ /* 0x000fe200078e00ff */
[----:B------:R-:W-:Y:S02]  /*a480*/  ISETP.GE.AND P1, PT, R178, RZ, PT ;  /* 0x000000ffb200720c */ /* 0x000fe40003f26270 */
[----:B------:R-:W-:Y:S01]  /*a490*/  IABS R178, R182 ;  /* 0x000000b600b27213 */ /* 0x000fe20000000000 */
[----:B------:R-:W-:Y:S01]  /*a4a0*/  IMAD.MOV R8, RZ, RZ, -R8 ;  /* 0x000000ffff087224 */ /* 0x000fe200078e0a08 */
[----:B------:R-:W-:Y:S01]  /*a4b0*/  ISETP.GT.U32.AND P6, PT, R3, R174, PT ;  /* 0x000000ae0300720c */ /* 0x000fe20003fc4070 */
[--C-:B------:R-:W-:Y:S02]  /*a4c0*/  @!P0 IMAD.IADD R176, R176, 0x1, -R3.reuse ;  /* 0x00000001b0b08824 */ /* 0x100fe400078e0a03 */
[----:B------:R-:W-:-:S02]  /*a4d0*/  @!P4 IMAD.IADD R175, R175, 0x1, -R3 ;  /* 0x00000001afafc824 */ /* 0x000fc400078e0a03 */
[C---:B------:R-:W-:Y:S01]  /*a4e0*/  IMAD.HI.U32 R7, R2.reuse, R178, RZ ;  /* 0x000000b202077227 */ /* 0x040fe200078e00ff */
[C---:B------:R-:W-:Y:S02]  /*a4f0*/  ISETP.GT.U32.AND P0, PT, R3.reuse, R176, PT ;  /* 0x000000b00300720c */ /* 0x040fe40003f04070 */
[C---:B------:R-:W-:Y:S01]  /*a500*/  ISETP.GT.U32.AND P4, PT, R3.reuse, R175, PT ;  /* 0x000000af0300720c */ /* 0x040fe20003f84070 */
[----:B------:R-:W-:Y:S02]  /*a510*/  IMAD R177, R3, R8, R177 ;  /* 0x0000000803b17224 */ /* 0x000fe400078e02b1 */
[----:B------:R-:W-:-:S04]  /*a520*/  IMAD.HI.U32 R8, R2, R179, RZ ;  /* 0x000000b302087227 */ /* 0x000fc800078e00ff */
[----:B------:R-:W-:Y:S02]  /*a530*/  IMAD.MOV R7, RZ, RZ, -R7 ;  /* 0x000000ffff077224 */ /* 0x000fe400078e0a07 */
[--C-:B------:R-:W-:Y:S01]  /*a540*/  @!P5 IMAD.IADD R173, R173, 0x1, -R3.reuse ;  /* 0x00000001adadd824 */ /* 0x100fe200078e0a03 */
[----:B------:R-:W-:Y:S01]  /*a550*/  ISETP.GE.AND P5, PT, R180, RZ, PT ;  /* 0x000000ffb400720c */ /* 0x000fe20003fa6270 */
[----:B------:R-:W-:Y:S01]  /*a560*/  @!P6 IMAD.IADD R174, R174, 0x1, -R3 ;  /* 0x00000001aeaee824 */ /* 0x000fe200078e0a03 */
[----:B------:R-:W-:Y:S01]  /*a570*/  IABS R180, R184 ;  /* 0x000000b800b47213 */ /* 0x000fe20000000000 */
[----:B------:R-:W-:Y:S01]  /*a580*/  IMAD.MOV R8, RZ, RZ, -R8 ;  /* 0x000000ffff087224 */ /* 0x000fe200078e0a08 */
[----:B------:R-:W-:Y:S01]  /*a590*/  ISETP.GE.AND P6, PT, R181, RZ, PT ;  /* 0x000000ffb500720c */ /* 0x000fe20003fc6270 */
[C---:B------:R-:W-:Y:S02]  /*a5a0*/  IMAD R178, R3.reuse, R7, R178 ;  /* 0x0000000703b27224 */ /* 0x040fe400078e02b2 */
[----:B------:R-:W-:Y:S01]  /*a5b0*/  @!P1 IMAD.MOV R173, RZ, RZ, -R173 ;  /* 0x000000ffffad9224 */ /* 0x000fe200078e0aad */
[C---:B------:R-:W-:Y:S01]  /*a5c0*/  ISETP.GT.U32.AND P1, PT, R3.reuse, R177, PT ;  /* 0x000000b10300720c */ /* 0x040fe20003f24070 */
[----:B------:R-:W-:-:S02]  /*a5d0*/  IMAD R179, R3, R8, R179 ;  /* 0x0000000803b37224 */ /* 0x000fc400078e02b3 */
[----:B------:R-:W-:Y:S01]  /*a5e0*/  @!P3 IMAD.MOV R174, RZ, RZ, -R174 ;  /* 0x000000ffffaeb224 */ /* 0x000fe200078e0aae */
[C---:B------:R-:W-:Y:S01]  /*a5f0*/  ISETP.GT.U32.AND P3, PT, R3.reuse, R178, PT ;  /* 0x000000b20300720c */ /* 0x040fe20003f64070 */
[--C-:B------:R-:W-:Y:S01]  /*a600*/  @!P0 IMAD.IADD R176, R176, 0x1, -R3.reuse ;  /* 0x00000001b0b08824 */ /* 0x100fe200078e0a03 */
[----:B------:R-:W-:Y:S01]  /*a610*/  ISETP.GT.U32.AND P0, PT, R3, R179, PT ;  /* 0x000000b30300720c */ /* 0x000fe20003f04070 */
[----:B------:R-:W-:Y:S01]  /*a620*/  @!P4 IMAD.IADD R175, R175, 0x1, -R3 ;  /* 0x00000001afafc824 */ /* 0x000fe200078e0a03 */
[----:B------:R-:W-:Y:S01]  /*a630*/  ISETP.GE.AND P4, PT, R182, RZ, PT ;  /* 0x000000ffb600720c */ /* 0x000fe20003f86270 */
[----:B------:R-:W-:Y:S01]  /*a640*/  IMAD.HI.U32 R7, R2, R180, RZ ;  /* 0x000000b402077227 */ /* 0x000fe200078e00ff */
[----:B------:R-:W-:-:S03]  /*a650*/  IABS R182, R186 ;  /* 0x000000ba00b67213 */ /* 0x000fc60000000000 */
[----:B------:R-:W-:Y:S01]  /*a660*/  @!P5 IMAD.MOV R175, RZ, RZ, -R175 ;  /* 0x000000ffffafd224 */ /* 0x000fe200078e0aaf */
[----:B------:R-:W-:Y:S01]  /*a670*/  ISETP.GE.AND P5, PT, R183, RZ, PT ;  /* 0x000000ffb700720c */ /* 0x000fe20003fa6270 */
[--C-:B------:R-:W-:Y:S01]  /*a680*/  @!P1 IMAD.IADD R177, R177, 0x1, -R3.reuse ;  /* 0x00000001b1b19824 */ /* 0x100fe200078e0a03 */
[----:B------:R-:W-:Y:S01]  /*a690*/  LOP3.LUT R183, R5, 0x94, RZ, 0xfc, !PT ;  /* 0x0000009405b77812 */ /* 0x000fe200078efcff */
[----:B------:R-:W-:Y:S02]  /*a6a0*/  @!P3 IMAD.IADD R178, R178, 0x1, -R3 ;  /* 0x00000001b2b2b824 */ /* 0x000fe400078e0a03 */
[----:B------:R-:W-:Y:S01]  /*a6b0*/  IMAD.MOV R7, RZ, RZ, -R7 ;  /* 0x000000ffff077224 */ /* 0x000fe200078e0a07 */
[----:B------:R-:W-:Y:S01]  /*a6c0*/  IABS R181, R183 ;  /* 0x000000b700b57213 */ /* 0x000fe20000000000 */
[----:B------:R-:W-:Y:S01]  /*a6d0*/  @!P0 IMAD.IADD R179, R179, 0x1, -R3 ;  /* 0x00000001b3b38824 */ /* 0x000fe200078e0a03 */
[C---:B------:R-:W-:Y:S01]  /*a6e0*/  ISETP.GT.U32.AND P1, PT, R3.reuse, R177, PT ;  /* 0x000000b10300720c */ /* 0x040fe20003f24070 */
[C---:B------:R-:W-:Y:S01]  /*a6f0*/  IMAD R180, R3.reuse, R7, R180 ;  /* 0x0000000703b47224 */ /* 0x040fe200078e02b4 */
[----:B------:R-:W-:Y:S01]  /*a700*/  ISETP.GT.U32.AND P0, PT, R3, R178, PT ;  /* 0x000000b20300720c */ /* 0x000fe20003f04070 */
[----:B------:R-:W-:-:S03]  /*a710*/  IMAD.HI.U32 R7, R2, R181, RZ ;  /* 0x000000b502077227 */ /* 0x000fc600078e00ff */
[C---:B------:R-:W-:Y:S01]  /*a720*/  ISETP.GT.U32.AND P3, PT, R3.reuse, R180, PT ;  /* 0x000000b40300720c */ /* 0x040fe20003f64070 */
[----:B------:R-:W-:Y:S02]  /*a730*/  IMAD.MOV R8, RZ, RZ, -R7 ;  /* 0x000000ffff087224 */ /* 0x000fe400078e0a07 */
[----:B------:R-:W-:Y:S01]  /*a740*/  @!P2 IMAD.MOV R176, RZ, RZ, -R176 ;  /* 0x000000ffffb0a224 */ /* 0x000fe200078e0ab0 */
[C---:B------:R-:W-:Y:S01]  /*a750*/  ISETP.GT.U32.AND P2, PT, R3.reuse, R179, PT ;  /* 0x000000b30300720c */ /* 0x040fe20003f44070 */
[----:B------:R-:W-:Y:S02]  /*a760*/  IMAD R181, R3, R8, R181 ;  /* 0x0000000803b57224 */ /* 0x000fe400078e02b5 */
[--C-:B------:R-:W-:Y:S01]  /*a770*/  @!P1 IMAD.IADD R177, R177, 0x1, -R3.reuse ;  /* 0x00000001b1b19824 */ /* 0x100fe200078e0a03 */
[----:B------:R-:W-:Y:S01]  /*a780*/  ISETP.GE.AND P1, PT, R184, RZ, PT ;  /* 0x000000ffb800720c */ /* 0x000fe20003f26270 */
[----:B------:R-:W-:Y:S01]  /*a790*/  @!P0 IMAD.IADD R178, R178, 0x1, -R3 ;  /* 0x00000001b2b28824 */ /* 0x000fe200078e0a03 */
[----:B------:R-:W-:Y:S01]  /*a7a0*/  ISETP.GT.U32.AND P0, PT, R3, R181, PT ;  /* 0x000000b50300720c */ /* 0x000fe20003f04070 */
[----:B------:R-:W-:-:S04]  /*a7b0*/  IMAD.HI.U32 R7, R2, R182, RZ ;  /* 0x000000b602077227 */ /* 0x000fc800078e00ff */
[----:B------:R-:W-:Y:S01]  /*a7c0*/  @!P6 IMAD.MOV R177, RZ, RZ, -R177 ;  /* 0x000000ffffb1e224 */ /* 0x000fe200078e0ab1 */
[----:B------:R-:W-:Y:S01]  /*a7d0*/  ISETP.GE.AND P6, PT, R183, RZ, PT ;  /* 0x000000ffb700720c */ /* 0x000fe20003fc6270 */
[----:B------:R-:W-:Y:S01]  /*a7e0*/  IMAD.MOV R7, RZ, RZ, -R7 ;  /* 0x000000ffff077224 */ /* 0x000fe200078e0a07 */
[----:B------:R-:W-:Y:S01]  /*a7f0*/  IABS R183, R187 ;  /* 0x000000bb00b77213 */ /* 0x000fe20000000000 */
[----:B------:R-:W-:Y:S02]  /*a800*/  VIADD R8, R6, 0x8e ;  /* 0x0000008e06087836 */ /* 0x000fe40000000000 */
[----:B------:R-:W-:Y:S02]  /*a810*/  IMAD R182, R3, R7, R182 ;  /* 0x0000000703b67224 */ /* 0x000fe400078e02b6 */
[----:B------:R-:W-:Y:S01]  /*a820*/  IMAD.HI.U32 R7, R2, R183, RZ ;  /* 0x000000b702077227 */ /* 0x000fe200078e00ff */
[----:B------:R-:W-:-:S03]  /*a830*/  IABS R184, R8 ;  /* 0x0000000800b87213 */ /* 0x000fc60000000000 */
[----:B------:R-:W-:Y:S01]  /*a840*/  @!P2 IMAD.IADD R179, R179, 0x1, -R3 ;  /* 0x00000001b3b3a824 */ /* 0x000fe200078e0a03 */
[----:B------:R-:W-:Y:S01]  /*a850*/  ISETP.GE.AND P2, PT, R8, RZ, PT ;  /* 0x000000ff0800720c */ /* 0x000fe20003f46270 */
[----:B------:R-:W-:Y:S02]  /*a860*/  IMAD.MOV R8, RZ, RZ, -R7 ;  /* 0x000000ffff087224 */ /* 0x000fe400078e0a07 */
[--C-:B------:R-:W-:Y:S01]  /*a870*/  @!P0 IMAD.IADD R181, R181, 0x1, -R3.reuse ;  /* 0x00000001b5b58824 */ /* 0x100fe200078e0a03 */
[----:B------:R-:W-:Y:S01]  /*a880*/  ISETP.GE.AND P0, PT, R186, RZ, PT ;  /* 0x000000ffba00720c */ /* 0x000fe20003f06270 */
[----:B------:R-:W-:Y:S01]  /*a890*/  @!P3 IMAD.IADD R180, R180, 0x1, -R3 ;  /* 0x00000001b4b4b824 */ /* 0x000fe200078e0a03 */
[----:B------:R-:W-:Y:S01]  /*a8a0*/  IABS R186, R190 ;  /* 0x000000be00ba7213 */ /* 0x000fe20000000000 */
[C---:B------:R-:W-:Y:S02]  /*a8b0*/  IMAD R183, R3.reuse, R8, R183 ;  /* 0x0000000803b77224 */ /* 0x040fe400078e02b7 */
[----:B------:R-:W-:Y:S01]  /*a8c0*/  @!P4 IMAD.MOV R178, RZ, RZ, -R178 ;  /* 0x000000ffffb2c224 */ /* 0x000fe200078e0ab2 */
[C---:B------:R-:W-:Y:S01]  /*a8d0*/  ISETP.GT.U32.AND P4, PT, R3.reuse, R181, PT ;  /* 0x000000b50300720c */ /* 0x040fe20003f84070 */
[----:B------:R-:W-:Y:S01]  /*a8e0*/  IMAD.HI.U32 R7, R2, R184, RZ ;  /* 0x000000b802077227 */ /* 0x000fe200078e00ff */
[----:B------:R-:W-:-:S03]  /*a8f0*/  ISETP.GT.U32.AND P3, PT, R3, R180, PT ;  /* 0x000000b40300720c */ /* 0x000fc60003f64070 */
[----:B------:R-:W-:Y:S01]  /*a900*/  @!P5 IMAD.MOV R179, RZ, RZ, -R179 ;  /* 0x000000ffffb3d224 */ /* 0x000fe200078e0ab3 */
[----:B------:R-:W-:Y:S01]  /*a910*/  ISETP.GT.U32.AND P5, PT, R3, R183, PT ;  /* 0x000000b70300720c */ /* 0x000fe20003fa4070 */
[----:B------:R-:W-:-:S04]  /*a920*/  IMAD.HI.U32 R8, R2, R185, RZ ;  /* 0x000000b902087227 */ /* 0x000fc800078e00ff */
[----:B------:R-:W-:Y:S02]  /*a930*/  IMAD.MOV R7, RZ, RZ, -R7 ;  /* 0x000000ffff077224 */ /* 0x000fe400078e0a07 */
[----:B------:R-:W-:Y:S02]  /*a940*/  IMAD.MOV R8, RZ, RZ, -R8 ;  /* 0x000000ffff087224 */ /* 0x000fe400078e0a08 */
[C---:B------:R-:W-:Y:S02]  /*a950*/  IMAD R184, R3.reuse, R7, R184 ;  /* 0x0000000703b87224 */ /* 0x040fe400078e02b8 */
[----:B------:R-:W-:Y:S02]  /*a960*/  IMAD R185, R3, R8, R185 ;  /* 0x0000000803b97224 */ /* 0x000fe400078e02b9 */
[--C-:B------:R-:W-:Y:S01]  /*a970*/  @!P4 IMAD.IADD R181, R181, 0x1, -R3.reuse ;  /* 0x00000001b5b5c824 */ /* 0x100fe200078e0a03 */
[C---:B------:R-:W-:Y:S01]  /*a980*/  ISETP.GT.U32.AND P4, PT, R3.reuse, R184, PT ;  /* 0x000000b80300720c */ /* 0x040fe20003f84070 */
[--C-:B------:R-:W-:Y:S01]  /*a990*/  @!P3 IMAD.IADD R180, R180, 0x1, -R3.reuse ;  /* 0x00000001b4b4b824 */ /* 0x100fe200078e0a03 */
[----:B------:R-:W-:Y:S01]  /*a9a0*/  ISETP.GT.U32.AND P3, PT, R3, R182, PT ;  /* 0x000000b60300720c */ /* 0x000fe20003f64070 */
[----:B------:R-:W-:Y:S01]  /*a9b0*/  @!P5 IMAD.IADD R183, R183, 0x1, -R3 ;  /* 0x00000001b7b7d824 */ /* 0x000fe200078e0a03 */
[----:B------:R-:W-:Y:S01]  /*a9c0*/  ISETP.GT.U32.AND P5, PT, R3, R185, PT ;  /* 0x000000b90300720c */ /* 0x000fe20003fa4070 */
[----:B------:R-:W-:-:S04]  /*a9d0*/  IMAD.HI.U32 R7, R2, R186, RZ ;  /* 0x000000ba02077227 */ /* 0x000fc800078e00ff */
[----:B------:R-:W-:Y:S01]  /*a9e0*/  @!P1 IMAD.MOV R180, RZ, RZ, -R180 ;  /* 0x000000ffffb49224 */ /* 0x000fe200078e0ab4 */
[----:B------:R-:W-:Y:S01]  /*a9f0*/  ISETP.GE.AND P1, PT, R187, RZ, PT ;  /* 0x000000ffbb00720c */ /* 0x000fe20003f26270 */
[----:B------:R-:W-:Y:S01]  /*aa00*/  IMAD.MOV R7, RZ, RZ, -R7 ;  /* 0x000000ffff077224 */ /* 0x000fe200078e0a07 */
[----:B------:R-:W-:Y:S01]  /*aa10*/  IABS R187, R191 ;  /* 0x000000bf00bb7213 */ /* 0x000fe20000000000 */
[--C-:B------:R-:W-:Y:S01]  /*aa20*/  @!P4 IMAD.IADD R184, R184, 0x1, -R3.reuse ;  /* 0x00000001b8b8c824 */ /* 0x100fe200078e0a03 */
[----:B------:R-:W-:Y:S01]  /*aa30*/  ISETP.GT.U32.AND P4, PT, R3, R183, PT ;  /* 0x000000b70300720c */ /* 0x000fe20003f84070 */
[--C-:B------:R-:W-:Y:S02]  /*aa40*/  @!P3 IMAD.IADD R182, R182, 0x1, -R3.reuse ;  /* 0x00000001b6b6b824 */ /* 0x100fe400078e0a03 */
[----:B------:R-:W-:Y:S01]  /*aa50*/  @!P5 IMAD.IADD R185, R185, 0x1, -R3 ;  /* 0x00000001b9b9d824 */ /* 0x000fe200078e0a03 */
[C---:B------:R-:W-:Y:S01]  /*aa60*/  ISETP.GT.U32.AND P5, PT, R3.reuse, R184, PT ;  /* 0x000000b80300720c */ /* 0x040fe20003fa4070 */
[C---:B------:R-:W-:Y:S01]  /*aa70*/  IMAD R186, R3.reuse, R7, R186 ;  /* 0x0000000703ba7224 */ /* 0x040fe200078e02ba */
[----:B------:R-:W-:Y:S01]  /*aa80*/  ISETP.GT.U32.AND P3, PT, R3, R182, PT ;  /* 0x000000b60300720c */ /* 0x000fe20003f64070 */
[----:B------:R-:W-:-:S04]  /*aa90*/  IMAD.HI.U32 R7, R2, R187, RZ ;  /* 0x000000bb02077227 */ /* 0x000fc800078e00ff */
[----:B------:R-:W-:Y:S02]  /*aaa0*/  IMAD.MOV R8, RZ, RZ, -R7 ;  /* 0x000000ffff087224 */ /* 0x000fe400078e0a07 */
[----:B------:R-:W-:Y:S01]  /*aab0*/  @!P4 IMAD.IADD R183, R183, 0x1, -R3 ;  /* 0x00000001b7b7c824 */ /* 0x000fe200078e0a03 */
[----:B------:R-:W-:Y:S01]  /*aac0*/  ISETP.GE.AND P4, PT, R190, RZ, PT ;  /* 0x000000ffbe00720c */ /* 0x000fe20003f86270 */
[C---:B------:R-:W-:Y:S01]  /*aad0*/  IMAD R187, R3.reuse, R8, R187 ;  /* 0x0000000803bb7224 */ /* 0x040fe200078e02bb */
[----:B------:R-:W-:Y:S01]  /*aae0*/  IABS R190, R197 ;  /* 0x000000c500be7213 */ /* 0x000fe20000000000 */
[--C-:B------:R-:W-:Y:S02]  /*aaf0*/  @!P5 IMAD.IADD R184, R184, 0x1, -R3.reuse ;  /* 0x00000001b8b8d824 */ /* 0x100fe400078e0a03 */
[----:B------:R-:W-:Y:S01]  /*ab00*/  @!P3 IMAD.IADD R182, R182, 0x1, -R3 ;  /* 0x00000001b6b6b824 */ /* 0x000fe200078e0a03 */
[C---:B------:R-:W-:Y:S01]  /*ab10*/  ISETP.GT.U32.AND P5, PT, R3.reuse, R187, PT ;  /* 0x000000bb0300720c */ /* 0x040fe20003fa4070 */
[----:B------:R-:W-:Y:S01]  /*ab20*/  @!P6 IMAD.MOV R181, RZ, RZ, -R181 ;  /* 0x000000ffffb5e224 */ /* 0x000fe200078e0ab5 */
[----:B------:R-:W-:Y:S01]  /*ab30*/  ISETP.GE.AND P3, PT, R188, RZ, PT ;  /* 0x000000ffbc00720c */ /* 0x000fe20003f66270 */
[----:B------:R-:W-:Y:S01]  /*ab40*/  @!P0 IMAD.MOV R182, RZ, RZ, -R182 ;  /* 0x000000ffffb68224 */ /* 0x000fe200078e0ab6 */
[----:B------:R-:W-:Y:S01]  /*ab50*/  IABS R188, R192 ;  /* 0x000000c000bc7213 */ /* 0x000fe20000000000 */
[----:B------:R-:W-:Y:S01]  /*ab60*/  IMAD.HI.U32 R8, R2, R189, RZ ;  /* 0x000000bd02087227 */ /* 0x000fe200078e00ff */
[----:B------:R-:W-:-:S02]  /*ab70*/  ISETP.GT.U32.AND P0, PT, R3, R186, PT ;  /* 0x000000ba0300720c */ /* 0x000fc40003f04070 */
[----:B------:R-:W-:Y:S01]  /*ab80*/  ISETP.GT.U32.AND P6, PT, R3, R185, PT ;  /* 0x000000b90300720c */ /* 0x000fe20003fc4070 */
[----:B------:R-:W-:-:S04]  /*ab90*/  IMAD.HI.U32 R7, R2, R188, RZ ;  /* 0x000000bc02077227 */ /* 0x000fc800078e00ff */
[----:B------:R-:W-:Y:S02]  /*aba0*/  @!P5 IMAD.IADD R187, R187, 0x1, -R3 ;  /* 0x00000001bbbbd824 */ /* 0x000fe400078e0a03 */
[----:B------:R-:W-:Y:S02]  /*abb0*/  IMAD.MOV R7, RZ, RZ, -R7 ;  /* 0x000000ffff077224 */ /* 0x000fe400078e0a07 */
[----:B------:R-:W-:Y:S01]  /*abc0*/  IMAD.MOV R8, RZ, RZ, -R8 ;  /* 0x000000ffff087224 */ /* 0x000fe200078e0a08 */
[C---:B------:R-:W-:Y:S01]  /*abd0*/  ISETP.GT.U32.AND P5, PT, R3.reuse, R187, PT ;  /* 0x000000bb0300720c */ /* 0x040fe20003fa4070 */
[----:B------:R-:W-:Y:S02]  /*abe0*/  IMAD R188, R3, R7, R188 ;  /* 0x0000000703bc7224 */ /* 0x000fe400078e02bc */
[----:B------:R-:W-:-:S04]  /*abf0*/  IMAD.HI.U32 R7, R2, R190, RZ ;  /* 0x000000be02077227 */ /* 0x000fc800078e00ff */
[----:B------:R-:W-:Y:S01]  /*ac00*/  @!P0 IMAD.IADD R186, R186, 0x1, -R3 ;  /* 0x00000001baba8824 */ /* 0x000fe200078e0a03 */
[----:B------:R-:W-:Y:S01]  /*ac10*/  ISETP.GE.AND P0, PT, R192, RZ, PT ;  /* 0x000000ffc000720c */ /* 0x000fe20003f06270 */
[----:B------:R-:W-:Y:S02]  /*ac20*/  IMAD.MOV R7, RZ, RZ, -R7 ;  /* 0x000000ffff077224 */ /* 0x000fe400078e0a07 */
[----:B------:R-:W-:Y:S01]  /*ac30*/  @!P6 IMAD.IADD R185, R185, 0x1, -R3 ;  /* 0x00000001b9b9e824 */ /* 0x000fe200078e0a03 */
[----:B------:R-:W-:Y:S01]  /*ac40*/  ISETP.GE.AND P6, PT, R191, RZ, PT ;  /* 0x000000ffbf00720c */ /* 0x000fe20003fc6270 */
[C---:B------:R-:W-:Y:S01]  /*ac50*/  IMAD R189, R3.reuse, R8, R189 ;  /* 0x0000000803bd7224 */ /* 0x040fe200078e02bd */
[----:B------:R-:W-:Y:S01]  /*ac60*/  IABS R191, R198 ;  /* 0x000000c600bf7213 */ /* 0x000fe20000000000 */
[----:B------:R-:W-:Y:S01]  /*ac70*/  @!P1 IMAD.MOV R183, RZ, RZ, -R183 ;  /* 0x000000ffffb79224 */ /* 0x000fe200078e0ab7 */
[C---:B------:R-:W-:Y:S01]  /*ac80*/  ISETP.GT.U32.AND P1, PT, R3.reuse, R186, PT ;  /* 0x000000ba0300720c */ /* 0x040fe20003f24070 */
[----:B------:R-:W-:Y:S01]  /*ac90*/  @!P2 IMAD.MOV R184, RZ, RZ, -R184 ;  /* 0x000000ffffb8a224 */ /* 0x000fe200078e0ab8 */
[C---:B------:R-:W-:Y:S01]  /*aca0*/  ISETP.GT.U32.AND P2, PT, R3.reuse, R188, PT ;  /* 0x000000bc0300720c */ /* 0x040fe20003f44070 */
[----:B------:R-:W-:-:S02]  /*acb0*/  IMAD R190, R3, R7, R190 ;  /* 0x0000000703be7224 */ /* 0x000fc400078e02be */
[----:B------:R-:W-:Y:S01]  /*acc0*/  @!P3 IMAD.MOV R185, RZ, RZ, -R185 ;  /* 0x000000ffffb9b224 */ /* 0x000fe200078e0ab9 */
[----:B------:R-:W-:Y:S01]  /*acd0*/  ISETP.GT.U32.AND P3, PT, R3, R189, PT ;  /* 0x000000bd0300720c */ /* 0x000fe20003f64070 */
[----:B------:R-:W-:Y:S01]  /*ace0*/  @!P5 IMAD.IADD R187, R187, 0x1, -R3 ;  /* 0x00000001bbbbd824 */ /* 0x000fe200078e0a03 */
[----:B------:R-:W-:Y:S01]  /*acf0*/  ISETP.GT.U32.AND P5, PT, R3, R190, PT ;  /* 0x000000be0300720c */ /* 0x000fe20003fa4070 */
[----:B------:R-:W-:Y:S02]  /*ad00*/  VIADD R8, R6, 0x7e ;  /* 0x0000007e06087836 */ /* 0x000fe40000000000 */
[----:B------:R-:W-:-:S03]  /*ad10*/  IMAD.HI.U32 R7, R2, R191, RZ ;  /* 0x000000bf02077227 */ /* 0x000fc600078e00ff */
[----:B------:R-:W-:Y:S01]  /*ad20*/  IABS R192, R8 ;  /* 0x0000000800c07213 */ /* 0x000fe20000000000 */
[--C-:B------:R-:W-:Y:S01]  /*ad30*/  @!P1 IMAD.IADD R186, R186, 0x1, -R3.reuse ;  /* 0x00000001baba9824 */ /* 0x100fe200078e0a03 */
[----:B------:R-:W-:Y:S01]  /*ad40*/  ISETP.GE.AND P1, PT, R8, RZ, PT ;  /* 0x000000ff0800720c */ /* 0x000fe20003f26270 */
[--C-:B------:R-:W-:Y:S01]  /*ad50*/  @!P2 IMAD.IADD R188, R188, 0x1, -R3.reuse ;  /* 0x00000001bcbca824 */ /* 0x100fe200078e0a03 */
[----:B------:R-:W-:Y:S01]  /*ad60*/  ISETP.GE.AND P2, PT, R193, RZ, PT ;  /* 0x000000ffc100720c */ /* 0x000fe20003f46270 */
[--C-:B------:R-:W-:Y:S02]  /*ad70*/  @!P3 IMAD.IADD R189, R189, 0x1, -R3.reuse ;  /* 0x00000001bdbdb824 */ /* 0x100fe400078e0a03 */
[----:B------:R-:W-:Y:S01]  /*ad80*/  @!P4 IMAD.MOV R186, RZ, RZ, -R186 ;  /* 0x000000ffffbac224 */ /* 0x000fe200078e0aba */
[C---:B------:R-:W-:Y:S01]  /*ad90*/  ISETP.GT.U32.AND P4, PT, R3.reuse, R188, PT ;  /* 0x000000bc0300720c */ /* 0x040fe20003f84070 */
[----:B------:R-:W-:Y:S01]  /*ada0*/  @!P5 IMAD.IADD R190, R190, 0x1, -R3 ;  /* 0x00000001bebed824 */ /* 0x000fe200078e0a03 */
[----:B------:R-:W-:Y:S01]  /*adb0*/  ISETP.GT.U32.AND P3, PT, R3, R189, PT ;  /* 0x000000bd0300720c */ /* 0x000fe20003f64070 */
[----:B------:R-:W-:-:S02]  /*adc0*/  IMAD.MOV R8, RZ, RZ, -R7 ;  /* 0x000000ffff087224 */ /* 0x000fc400078e0a07 */
[----:B------:R-:W-:Y:S01]  /*add0*/  IMAD.HI.U32 R7, R2, R192, RZ ;  /* 0x000000c002077227 */ /* 0x000fe200078e00ff */
[----:B------:R-:W-:-:S03]  /*ade0*/  ISETP.GT.U32.AND P5, PT, R3, R190, PT ;  /* 0x000000be0300720c */ /* 0x000fc60003fa4070 */
[----:B------:R-:W-:Y:S02]  /*adf0*/  IMAD.MOV R7, RZ, RZ, -R7 ;  /* 0x000000ffff077224 */ /* 0x000fe400078e0a07 */
[C---:B------:R-:W-:Y:S02]  /*ae00*/  IMAD R191, R3.reuse, R8, R191 ;  /* 0x0000000803bf7224 */ /* 0x040fe400078e02bf */
[----:B------:R-:W-:Y:S02]  /*ae10*/  IMAD R192, R3, R7, R192 ;  /* 0x0000000703c07224 */ /* 0x000fe400078e02c0 */
[----:B------:R-:W-:-:S04]  /*ae20*/  IMAD.HI.U32 R7, R2, R194, RZ ;  /* 0x000000c202077227 */ /* 0x000fc800078e00ff */
[----:B------:R-:W-:Y:S01]  /*ae30*/  @!P4 IMAD.IADD R188, R188, 0x1, -R3 ;  /* 0x00000001bcbcc824 */ /* 0x000fe200078e0a03 */
[----:B------:R-:W-:Y:S01]  /*ae40*/  ISETP.GT.U32.AND P4, PT, R3, R191, PT ;  /* 0x000000bf0300720c */ /* 0x000fe20003f84070 */
[----:B------:R-:W-:-:S04]  /*ae50*/  IMAD.HI.U32 R193, R2, R196, RZ ;  /* 0x000000c402c17227 */ /* 0x000fc800078e00ff */
[----:B------:R-:W-:-:S04]  /*ae60*/  IMAD.HI.U32 R8, R2, R195, RZ ;  /* 0x000000c302087227 */ /* 0x000fc800078e00ff */
[----:B------:R-:W-:Y:S02]  /*ae70*/  IMAD.MOV R7, RZ, RZ, -R7 ;  /* 0x000000ffff077224 */ /* 0x000fe400078e0a07 */
[--C-:B------:R-:W-:Y:S01]  /*ae80*/  @!P3 IMAD.IADD R189, R189, 0x1, -R3.reuse ;  /* 0x00000001bdbdb824 */ /* 0x100fe200078e0a03 */
[----:B------:R-:W-:Y:S01]  /*ae90*/  ISETP.GE.AND P3, PT, R197, RZ, PT ;  /* 0x000000ffc500720c */ /* 0x000fe20003f66270 */
[----:B------:R-:W-:Y:S01]  /*aea0*/  @!P5 IMAD.IADD R190, R190, 0x1, -R3 ;  /* 0x00000001bebed824 */ /* 0x000fe200078e0a03 */
[C---:B------:R-:W-:Y:S01]  /*aeb0*/  ISETP.GT.U32.AND P5, PT, R3.reuse, R192, PT ;  /* 0x000000c00300720c */ /* 0x040fe20003fa4070 */
[----:B------:R-:W-:Y:S02]  /*aec0*/  IMAD.MOV R197, RZ, RZ, -R193 ;  /* 0x000000ffffc57224 */ /* 0x000fe400078e0ac1 */
[----:B------:R-:W-:Y:S02]  /*aed0*/  IMAD.MOV R8, RZ, RZ, -R8 ;  /* 0x000000ffff087224 */ /* 0x000fe400078e0a08 */
[----:B------:R-:W-:-:S02]  /*aee0*/  IMAD R193, R3, R7, R194 ;  /* 0x0000000703c17224 */ /* 0x000fc400078e02c2 */
[C---:B------:R-:W-:Y:S02]  /*aef0*/  IMAD R194, R3.reuse, R8, R195 ;  /* 0x0000000803c27224 */ /* 0x040fe400078e02c3 */
[----:B------:R-:W-:Y:S01]  /*af00*/  @!P0 IMAD.MOV R188, RZ, RZ, -R188 ;  /* 0x000000ffffbc8224 */ /* 0x000fe200078e0abc */
[----:B------:R-:W-:Y:S01]  /*af10*/  ISETP.GT.U32.AND P0, PT, R3, R193, PT ;  /* 0x000000c10300720c */ /* 0x000fe20003f04070 */
[----:B------:R-:W-:Y:S01]  /*af20*/  @!P4 IMAD.IADD R191, R191, 0x1, -R3 ;  /* 0x00000001bfbfc824 */ /* 0x000fe200078e0a03 */
[----:B------:R-:W-:Y:S01]  /*af30*/  ISETP.GE.AND P4, PT, R198, RZ, PT ;  /* 0x000000ffc600720c */ /* 0x000fe20003f86270 */
[----:B------:R-:W-:Y:S01]  /*af40*/  @!P2 IMAD.MOV R189, RZ, RZ, -R189 ;  /* 0x000000ffffbda224 */ /* 0x000fe200078e0abd */
[C---:B------:R-:W-:Y:S01]  /*af50*/  ISETP.GT.U32.AND P2, PT, R3.reuse, R194, PT ;  /* 0x000000c20300720c */ /* 0x040fe20003f44070 */
[----:B------:R-:W-:Y:S01]  /*af60*/  @!P5 IMAD.IADD R192, R192, 0x1, -R3 ;  /* 0x00000001c0c0d824 */ /* 0x000fe200078e0a03 */
[C---:B------:R-:W-:Y:S01]  /*af70*/  ISETP.GT.U32.AND P5, PT, R3.reuse, R191, PT ;  /* 0x000000bf0300720c */ /* 0x040fe20003fa4070 */
[----:B------:R-:W-:Y:S01]  /*af80*/  IMAD R195, R3, R197, R196 ;  /* 0x000000c503c37224 */ /* 0x000fe200078e02c4 */
[----:B------:R-:W-:Y:S01]  /*af90*/  LOP3.LUT R198, R5, 0x76, RZ, 0xfc, !PT ;  /* 0x0000007605c67812 */ /* 0x000fe200078efcff */
[----:B------:R-:W-:Y:S01]  /*afa0*/  @!P6 IMAD.MOV R187, RZ, RZ, -R187 ;  /* 0x000000ffffbbe224 */ /* 0x000fe200078e0abb */
[----:B------:R-:W-:Y:S01]  /*afb0*/  ISETP.GT.U32.AND P6, PT, R3, R192, PT ;  /* 0x000000c00300720c */ /* 0x000fe20003fc4070 */
[----:B------:R-:W-:Y:S01]  /*afc0*/  @!P3 IMAD.MOV R190, RZ, RZ, -R190 ;  /* 0x000000ffffbeb224 */ /* 0x000fe200078e0abe */
[----:B------:R-:W-:Y:S01]  /*afd0*/  IABS R196, R198 ;  /* 0x000000c600c47213 */ /* 0x000fe20000000000 */
[----:B------:R-:W-:Y:S01]  /*afe0*/  @!P0 IMAD.IADD R193, R193, 0x1, -R3 ;  /* 0x00000001c1c18824 */ /* 0x000fe200078e0a03 */
[----:B------:R-:W-:-:S02]  /*aff0*/  IABS R197, R202 ;  /* 0x000000ca00c57213 */ /* 0x000fc40000000000 */
[----:B------:R-:W-:Y:S01]  /*b000*/  ISETP.GE.AND P3, PT, R199, RZ, PT ;  /* 0x000000ffc700720c */ /* 0x000fe20003f66270 */
[----:B------:R-:W-:Y:S01]  /*b010*/  @!P2 IMAD.IADD R194, R194, 0x1, -R3 ;  /* 0x00000001c2c2a824 */ /* 0x000fe200078e0a03 */
[----:B------:R-:W-:Y:S01]  /*b020*/  ISETP.GT.U32.AND P2, PT, R3, R193, PT ;  /* 0x000000c10300720c */ /* 0x000fe20003f44070 */
[----:B------:R-:W-:Y:S01]  /*b030*/  IMAD.HI.U32 R7, R2, R196, RZ ;  /* 0x000000c402077227 */ /* 0x000fe200078e00ff */
[----:B------:R-:W-:-:S03]  /*b040*/  ISETP.GE.AND P0, PT, R201, RZ, PT ;  /* 0x000000ffc900720c */ /* 0x000fc60003f06270 */
[----:B------:R-:W-:Y:S01]  /*b050*/  @!P5 IMAD.IADD R191, R191, 0x1, -R3 ;  /* 0x00000001bfbfd824 */ /* 0x000fe200078e0a03 */
[C---:B------:R-:W-:Y:S01]  /*b060*/  ISETP.GT.U32.AND P5, PT, R3.reuse, R195, PT ;  /* 0x000000c30300720c */ /* 0x040fe20003fa4070 */
[----:B------:R-:W-:Y:S02]  /*b070*/  IMAD.MOV R7, RZ, RZ, -R7 ;  /* 0x000000ffff077224 */ /* 0x000fe400078e0a07 */
[----:B------:R-:W-:Y:S01]  /*b080*/  @!P4 IMAD.MOV R191, RZ, RZ, -R191 ;  /* 0x000000ffffbfc224 */ /* 0x000fe200078e0abf */
[C---:B------:R-:W-:Y:S01]  /*b090*/  ISETP.GT.U32.AND P4, PT, R3.reuse, R194, PT ;  /* 0x000000c20300720c */ /* 0x040fe20003f84070 */
[----:B------:R-:W-:Y:S02]  /*b0a0*/  IMAD R196, R3, R7, R196 ;  /* 0x0000000703c47224 */ /* 0x000fe400078e02c4 */
[--C-:B------:R-:W-:Y:S02]  /*b0b0*/  @!P2 IMAD.IADD R193, R193, 0x1, -R3.reuse ;  /* 0x00000001c1c1a824 */ /* 0x100fe400078e0a03 */
[--C-:B------:R-:W-:Y:S01]  /*b0c0*/  @!P6 IMAD.IADD R192, R192, 0x1, -R3.reuse ;  /* 0x00000001c0c0e824 */ /* 0x100fe200078e0a03 */
[----:B------:R-:W-:Y:S01]  /*b0d0*/  ISETP.GT.U32.AND P2, PT, R3, R196, PT ;  /* 0x000000c40300720c */ /* 0x000fe20003f44070 */
[----:B------:R-:W-:Y:S01]  /*b0e0*/  VIADD R7, R6, 0x6e ;  /* 0x0000006e06077836 */ /* 0x000fe20000000000 */
[----:B------:R-:W-:Y:S01]  /*b0f0*/  ISETP.GE.AND P6, PT, R200, RZ, PT ;  /* 0x000000ffc800720c */ /* 0x000fe20003fc6270 */
[--C-:B------:R-:W-:Y:S01]  /*b100*/  @!P5 IMAD.IADD R195, R195, 0x1, -R3.reuse ;  /* 0x00000001c3c3d824 */ /* 0x100fe200078e0a03 */
[----:B------:R-:W-:Y:S01]  /*b110*/  ISETP.GE.AND P5, PT, R198, RZ, PT ;  /* 0x000000ffc600720c */ /* 0x000fe20003fa6270 */
[----:B------:R-:W-:Y:S01]  /*b120*/  @!P1 IMAD.MOV R192, RZ, RZ, -R192 ;  /* 0x000000ffffc09224 */ /* 0x000fe200078e0ac0 */
[----:B------:R-:W-:Y:S01]  /*b130*/  IABS R198, R203 ;  /* 0x000000cb00c67213 */ /* 0x000fe20000000000 */
[----:B------:R-:W-:Y:S01]  /*b140*/  @!P4 IMAD.IADD R194, R194, 0x1, -R3 ;  /* 0x00000001c2c2c824 */ /* 0x000fe200078e0a03 */
[----:B------:R-:W-:Y:S01]  /*b150*/  ISETP.GT.U32.AND P1, PT, R3, R195, PT ;  /* 0x000000c30300720c */ /* 0x000fe20003f24070 */
[----:B------:R-:W-:Y:S01]  /*b160*/  IMAD.HI.U32 R8, R2, R197, RZ ;  /* 0x000000c502087227 */ /* 0x000fe200078e00ff */
[----:B------:R-:W-:-:S02]  /*b170*/  ISETP.GE.AND P4, PT, R7, RZ, PT ;  /* 0x000000ff0700720c */ /* 0x000fc40003f86270 */
[----:B------:R-:W-:Y:S01]  /*b180*/  IABS R201, R7 ;  /* 0x0000000700c97213 */ /* 0x000fe20000000000 */
[----:B------:R-:W-:Y:S01]  /*b190*/  IMAD.HI.U32 R7, R2, R198, RZ ;  /* 0x000000c602077227 */ /* 0x000fe200078e00ff */
[----:B------:R-:W-:-:S03]  /*b1a0*/  IABS R200, R204 ;  /* 0x000000cc00c87213 */ /* 0x000fc60000000000 */
[----:B------:R-:W-:Y:S02]  /*b1b0*/  IMAD.MOV R8, RZ, RZ, -R8 ;  /* 0x000000ffff087224 */ /* 0x000fe400078e0a08 */
[----:B------:R-:W-:Y:S01]  /*b1c0*/  @!P2 IMAD.IADD R196, R196, 0x1, -R3 ;  /* 0x00000001c4c4a824 */ /* 0x000fe200078e0a03 */
[----:B------:R-:W-:Y:S01]  /*b1d0*/  ISETP.GE.AND P2, PT, R202, RZ, PT ;  /* 0x000000ffca00720c */ /* 0x000fe20003f46270 */
[----:B------:R-:W-:Y:S02]  /*b1e0*/  IMAD.MOV R199, RZ, RZ, -R7 ;  /* 0x000000ffffc77224 */ /* 0x000fe400078e0a07 */
[C---:B------:R-:W-:Y:S02]  /*b1f0*/  IMAD R197, R3.reuse, R8, R197 ;  /* 0x0000000803c57224 */ /* 0x040fe400078e02c5 */
[----:B------:R-:W-:Y:S01]  /*b200*/  @!P3 IMAD.MOV R193, RZ, RZ, -R193 ;  /* 0x000000ffffc1b224 */ /* 0x000fe200078e0ac1 */
[C---:B------:R-:W-:Y:S01]  /*b210*/  ISETP.GT.U32.AND P3, PT, R3.reuse, R196, PT ;  /* 0x000000c40300720c */ /* 0x040fe20003f64070 */
[----:B------:R-:W-:-:S02]  /*b220*/  IMAD R198, R3, R199, R198 ;  /* 0x000000c703c67224 */ /* 0x000fc400078e02c6 */
[----:B------:R-:W-:Y:S01]  /*b230*/  @!P1 IMAD.IADD R195, R195, 0x1, -R3 ;  /* 0x00000001c3c39824 */ /* 0x000fe200078e0a03 */
[C---:B------:R-:W-:Y:S01]  /*b240*/  ISETP.GT.U32.AND P1, PT, R3.reuse, R197, PT ;  /* 0x000000c50300720c */ /* 0x040fe20003f24070 */
[----:B------:R-:W-:Y:S01]  /*b250*/  @!P6 IMAD.MOV R194, RZ, RZ, -R194 ;  /* 0x000000ffffc2e224 */ /* 0x000fe200078e0ac2 */
[----:B------:R-:W-:Y:S01]  /*b260*/  ISETP.GT.U32.AND P6, PT, R3, R198, PT ;  /* 0x000000c60300720c */ /* 0x000fe20003fc4070 */
[----:B------:R-:W-:-:S04]  /*b270*/  IMAD.HI.U32 R8, R2, R200, RZ ;  /* 0x000000c802087227 */ /* 0x000fc800078e00ff */
[----:B------:R-:W-:Y:S02]  /*b280*/  IMAD.MOV R8, RZ, RZ, -R8 ;  /* 0x000000ffff087224 */ /* 0x000fe400078e0a08 */
[--C-:B------:R-:W-:Y:S01]  /*b290*/  @!P3 IMAD.IADD R196, R196, 0x1, -R3.reuse ;  /* 0x00000001c4c4b824 */ /* 0x100fe200078e0a03 */
[----:B------:R-:W-:Y:S01]  /*b2a0*/  ISETP.GE.AND P3, PT, R204, RZ, PT ;  /* 0x000000ffcc00720c */ /* 0x000fe20003f66270 */
[----:B------:R-:W-:Y:S01]  /*b2b0*/  IMAD R199, R3, R8, R200 ;  /* 0x0000000803c77224 */ /* 0x000fe200078e02c8 */
[----:B------:R-:W-:Y:S01]  /*b2c0*/  LOP3.LUT R8, R5, 0x6a, RZ, 0xfc, !PT ;  /* 0x0000006a05087812 */ /* 0x000fe200078efcff */
[--C-:B------:R-:W-:Y:S02]  /*b2d0*/  @!P1 IMAD.IADD R197, R197, 0x1, -R3.reuse ;  /* 0x00000001c5c59824 */ /* 0x100fe400078e0a03 */
[----:B------:R-:W-:Y:S02]  /*b2e0*/  @!P6 IMAD.IADD R198, R198, 0x1, -R3 ;  /* 0x00000001c6c6e824 */ /* 0x000fe400078e0a03 */
[----:B------:R-:W-:Y:S01]  /*b2f0*/  @!P5 IMAD.MOV R196, RZ, RZ, -R196 ;  /* 0x000000ffffc4d224 */ /* 0x000fe200078e0ac4 */
[C---:B------:R-:W-:Y:S01]  /*b300*/  ISETP.GT.U32.AND P5, PT, R3.reuse, R199, PT ;  /* 0x000000c70300720c */ /* 0x040fe20003fa4070 */
[----:B------:R-:W-:Y:S01]  /*b310*/  IMAD.HI.U32 R7, R2, R201, RZ ;  /* 0x000000c902077227 */ /* 0x000fe200078e00ff */
[----:B------:R-:W-:-:S02]  /*b320*/  ISETP.GT.U32.AND P1, PT, R3, R197, PT ;  /* 0x000000c50300720c */ /* 0x000fc40003f24070 */
[----:B------:R-:W-:Y:S01]  /*b330*/  ISETP.GT.U32.AND P6, PT, R3, R198, PT ;  /* 0x000000c60300720c */ /* 0x000fe20003fc4070 */
[----:B------:R-:W-:Y:S01]  /*b340*/  IMAD.MOV R202, RZ, RZ, -R7 ;  /* 0x000000ffffca7224 */ /* 0x000fe200078e0a07 */
[----:B------:R-:W-:Y:S01]  /*b350*/  LOP3.LUT R7, R5, 0x6c, RZ, 0xfc, !PT ;  /* 0x0000006c05077812 */ /* 0x000fe200078efcff */
[----:B------:R-:W-:Y:S01]  /*b360*/  @!P0 IMAD.MOV R195, RZ, RZ, -R195 ;  /* 0x000000ffffc38224 */ /* 0x000fe200078e0ac3 */
[----:B------:R-:W-:Y:S01]  /*b370*/  ISETP.GE.AND P0, PT, R203, RZ, PT ;  /* 0x000000ffcb00720c */ /* 0x000fe20003f06270 */
[----:B------:R-:W-:Y:S01]  /*b380*/  IMAD R200, R3, R202, R201 ;  /* 0x000000ca03c87224 */ /* 0x000fe200078e02c9 */
[----:B------:R-:W-:Y:S02]  /*b390*/  IABS R201, R7 ;  /* 0x0000000700c97213 */ /* 0x000fe40000000000 */
[----:B------:R-:W-:Y:S01]  /*b3a0*/  IABS R203, R8 ;  /* 0x0000000800cb7213 */ /* 0x000fe20000000000 */
[--C-:B------:R-:W-:Y:S02]  /*b3b0*/  @!P5 IMAD.IADD R199, R199, 0x1, -R3.reuse ;  /* 0x00000001c7c7d824 */ /* 0x100fe400078e0a03 */
[--C-:B------:R-:W-:Y:S01]  /*b3c0*/  @!P1 IMAD.IADD R197, R197, 0x1, -R3.reuse ;  /* 0x00000001c5c59824 */ /* 0x100fe200078e0a03 */
[----:B------:R-:W-:Y:S01]  /*b3d0*/  ISETP.GE.AND P1, PT, R7, RZ, PT ;  /* 0x000000ff0700720c */ /* 0x000fe20003f26270 */
[----:B------:R-:W-:Y:S01]  /*b3e0*/  @!P6 IMAD.IADD R198, R198, 0x1, -R3 ;  /* 0x00000001c6c6e824 */ /* 0x000fe200078e0a03 */
[C---:B------:R-:W-:Y:S01]  /*b3f0*/  ISETP.GT.U32.AND P6, PT, R3.reuse, R200, PT ;  /* 0x000000c80300720c */ /* 0x040fe20003fc4070 */
[----:B------:R-:W-:Y:S01]  /*b400*/  IMAD.HI.U32 R7, R2, R201, RZ ;  /* 0x000000c902077227 */ /* 0x000fe200078e00ff */
[----:B------:R-:W-:-:S03]  /*b410*/  ISETP.GT.U32.AND P5, PT, R3, R199, PT ;  /* 0x000000c70300720c */ /* 0x000fc60003fa4070 */
[----:B------:R-:W-:Y:S01]  /*b420*/  @!P2 IMAD.MOV R197, RZ, RZ, -R197 ;  /* 0x000000ffffc5a224 */ /* 0x000fe200078e0ac5 */
[----:B------:R-:W-:Y:S01]  /*b430*/  ISETP.GE.AND P2, PT, R8, RZ, PT ;  /* 0x000000ff0800720c */ /* 0x000fe20003f46270 */
[----:B------:R-:W-:-:S04]  /*b440*/  IMAD.HI.U32 R8, R2, R203, RZ ;  /* 0x000000cb02087227 */ /* 0x000fc800078e00ff */
[----:B------:R-:W-:Y:S02]  /*b450*/  IMAD.MOV R202, RZ, RZ, -R7 ;  /* 0x000000ffffca7224 */ /* 0x000fe400078e0a07 */
[----:B------:R-:W-:-:S04]  /*b460*/  IMAD.HI.U32 R7, R2, R205, RZ ;  /* 0x000000cd02077227 */ /* 0x000fc800078e00ff */
[----:B------:R-:W-:Y:S02]  /*b470*/  IMAD.MOV R204, RZ, RZ, -R8 ;  /* 0x000000ffffcc7224 */ /* 0x000fe400078e0a08 */
[----:B------:R-:W-:Y:S02]  /*b480*/  IMAD.MOV R206, RZ, RZ, -R7 ;  /* 0x000000ffffce7224 */ /* 0x000fe400078e0a07 */
[C---:B------:R-:W-:Y:S02]  /*b490*/  IMAD R201, R3.reuse, R202, R201 ;  /* 0x000000ca03c97224 */ /* 0x040fe400078e02c9 */
[C---:B------:R-:W-:Y:S02]  /*b4a0*/  IMAD R202, R3.reuse, R204, R203 ;  /* 0x000000cc03ca7224 */ /* 0x040fe400078e02cb */
[----:B------:R-:W-:Y:S02]  /*b4b0*/  @!P6 IMAD.IADD R200, R200, 0x1, -R3 ;  /* 0x00000001c8c8e824 */ /* 0x000fe400078e0a03 */
[----:B------:R-:W-:Y:S01]  /*b4c0*/  IMAD R203, R3, R206, R205 ;  /* 0x000000ce03cb7224 */ /* 0x000fe200078e02cd */
[----:B------:R-:W-:Y:S01]  /*b4d0*/  IABS R206, R213 ;  /* 0x000000d500ce7213 */ /* 0x000fe20000000000 */
[----:B------:R-:W-:Y:S01]  /*b4e0*/  @!P5 IMAD.IADD R199, R199, 0x1, -R3 ;  /* 0x00000001c7c7d824 */ /* 0x000fe200078e0a03 */
[C---:B------:R-:W-:Y:S01]  /*b4f0*/  ISETP.GT.U32.AND P6, PT, R3.reuse, R200, PT ;  /* 0x000000c80300720c */ /* 0x040fe20003fc4070 */
[----:B------:R-:W-:Y:S01]  /*b500*/  IMAD.HI.U32 R7, R2, R207, RZ ;  /* 0x000000cf02077227 */ /* 0x000fe200078e00ff */
[----:B------:R-:W-:-:S03]  /*b510*/  ISETP.GT.U32.AND P5, PT, R3, R201, PT ;  /* 0x000000c90300720c */ /* 0x000fc60003fa4070 */
[----:B------:R-:W-:Y:S01]  /*b520*/  @!P3 IMAD.MOV R199, RZ, RZ, -R199 ;  /* 0x000000ffffc7b224 */ /* 0x000fe200078e0ac7 */
[C---:B------:R-:W-:Y:S01]  /*b530*/  ISETP.GT.U32.AND P3, PT, R3.reuse, R203, PT ;  /* 0x000000cb0300720c */ /* 0x040fe20003f64070 */
[----:B------:R-:W-:Y:S02]  /*b540*/  IMAD.MOV R204, RZ, RZ, -R7 ;  /* 0x000000ffffcc7224 */ /* 0x000fe400078e0a07 */
[----:B------:R-:W-:Y:S01]  /*b550*/  @!P0 IMAD.MOV R198, RZ, RZ, -R198 ;  /* 0x000000ffffc68224 */ /* 0x000fe200078e0ac6 */
[C---:B------:R-:W-:Y:S01]  /*b560*/  ISETP.GT.U32.AND P0, PT, R3.reuse, R202, PT ;  /* 0x000000ca0300720c */ /* 0x040fe20003f04070 */
[C---:B------:R-:W-:Y:S01]  /*b570*/  IMAD R204, R3.reuse, R204, R207 ;  /* 0x000000cc03cc7224 */ /* 0x040fe200078e02cf */
[----:B------:R-:W-:Y:S01]  /*b580*/  IABS R207, R214 ;  /* 0x000000d600cf7213 */ /* 0x000fe20000000000 */
[----:B------:R-:W-:Y:S02]  /*b590*/  @!P6 IMAD.IADD R200, R200, 0x1, -R3 ;  /* 0x00000001c8c8e824 */ /* 0x000fe400078e0a03 */
[----:B------:R-:W-:Y:S01]  /*b5a0*/  IMAD.HI.U32 R7, R2, R206, RZ ;  /* 0x000000ce02077227 */ /* 0x000fe200078e00ff */
[----:B------:R-:W-:-:S03]  /*b5b0*/  ISETP.GT.U32.AND P6, PT, R3, R204, PT ;  /* 0x000000cc0300720c */ /* 0x000fc60003fc4070 */
[----:B------:R-:W-:Y:S02]  /*b5c0*/  @!P3 IMAD.IADD R203, R203, 0x1, -R3 ;  /* 0x00000001cbcbb824 */ /* 0x000fe400078e0a03 */
[----:B------:R-:W-:Y:S02]  /*b5d0*/  @!P4 IMAD.MOV R200, RZ, RZ, -R200 ;  /* 0x000000ffffc8c224 */ /* 0x000fe400078e0ac8 */
[----:B------:R-:W-:Y:S01]  /*b5e0*/  IMAD.HI.U32 R8, R2, R208, RZ ;  /* 0x000000d002087227 */ /* 0x000fe200078e00ff */
[----:B------:R-:W-:-:S03]  /*b5f0*/  ISETP.GT.U32.AND P4, PT, R3, R203, PT ;  /* 0x000000cb0300720c */ /* 0x000fc60003f84070 */
[----:B------:R-:W-:Y:S02]  /*b600*/  @!P0 IMAD.IADD R202, R202, 0x1, -R3 ;  /* 0x00000001caca8824 */ /* 0x000fe400078e0a03 */
[----:B------:R-:W-:Y:S02]  /*b610*/  IMAD.MOV R7, RZ, RZ, -R7 ;  /* 0x000000ffff077224 */ /* 0x000fe400078e0a07 */
[--C-:B------:R-:W-:Y:S01]  /*b620*/  @!P5 IMAD.IADD R201, R201, 0x1, -R3.reuse ;  /* 0x00000001c9c9d824 */ /* 0x100fe200078e0a03 */
[C---:B------:R-:W-:Y:S01]  /*b630*/  ISETP.GT.U32.AND P3, PT, R3.reuse, R202, PT ;  /* 0x000000ca0300720c */ /* 0x040fe20003f64070 */
[----:B------:R-:W-:Y:S02]  /*b640*/  IMAD.MOV R8, RZ, RZ, -R8 ;  /* 0x000000ffff087224 */ /* 0x000fe400078e0a08 */
[----:B------:R-:W-:Y:S01]  /*b650*/  @!P6 IMAD.IADD R204, R204, 0x1, -R3 ;  /* 0x00000001cccce824 */ /* 0x000fe200078e0a03 */
[C---:B------:R-:W-:Y:S01]  /*b660*/  ISETP.GT.U32.AND P0, PT, R3.reuse, R201, PT ;  /* 0x000000c90300720c */ /* 0x040fe20003f04070 */
[----:B------:R-:W-:-:S02]  /*b670*/  IMAD R206, R3, R7, R206 ;  /* 0x0000000703ce7224 */ /* 0x000fc400078e02ce */
[C---:B------:R-:W-:Y:S01]  /*b680*/  IMAD R205, R3.reuse, R8, R208 ;  /* 0x0000000803cd7224 */ /* 0x040fe200078e02d0 */
[----:B------:R-:W-:Y:S01]  /*b690*/  ISETP.GT.U32.AND P6, PT, R3, R204, PT ;  /* 0x000000cc0300720c */ /* 0x000fe20003fc4070 */
[----:B------:R-:W-:Y:S02]  /*b6a0*/  VIADD R8, R6, 0x5e ;  /* 0x0000005e06087836 */ /* 0x000fe40000000000 */
[--C-:B------:R-:W-:Y:S01]  /*b6b0*/  @!P4 IMAD.IADD R203, R203, 0x1, -R3.reuse ;  /* 0x00000001cbcbc824 */ /* 0x100fe200078e0a03 */
[----:B------:R-:W-:Y:S01]  /*b6c0*/  ISETP.GT.U32.AND P4, PT, R3, R206, PT ;  /* 0x000000ce0300720c */ /* 0x000fe20003f84070 */
[----:B------:R-:W-:Y:S01]  /*b6d0*/  @!P3 IMAD.IADD R202, R202, 0x1, -R3 ;  /* 0x00000001cacab824 */ /* 0x000fe200078e0a03 */
[----:B------:R-:W-:Y:S01]  /*b6e0*/  IABS R209, R8 ;  /* 0x0000000800d17213 */ /* 0x000fe20000000000 */
[----:B------:R-:W-:Y:S01]  /*b6f0*/  IMAD.HI.U32 R7, R2, R207, RZ ;  /* 0x000000cf02077227 */ /* 0x000fe200078e00ff */
[----:B------:R-:W-:Y:S02]  /*b700*/  ISETP.GE.AND P5, PT, R8, RZ, PT ;  /* 0x000000ff0800720c */ /* 0x000fe40003fa6270 */
[----:B------:R-:W-:Y:S01]  /*b710*/  ISETP.GE.AND P3, PT, R212, RZ, PT ;  /* 0x000000ffd400720c */ /* 0x000fe20003f66270 */
[----:B------:R-:W-:Y:S01]  /*b720*/  IMAD.HI.U32 R8, R2, R209, RZ ;  /* 0x000000d102087227 */ /* 0x000fe200078e00ff */
[----:B------:R-:W-:-:S03]  /*b730*/  LOP3.LUT R212, R5, 0x5c, RZ, 0xfc, !PT ;  /* 0x0000005c05d47812 */ /* 0x000fc600078efcff */
[----:B------:R-:W-:Y:S01]  /*b740*/  @!P0 IMAD.IADD R201, R201, 0x1, -R3 ;  /* 0x00000001c9c98824 */ /* 0x000fe200078e0a03 */
[----:B------:R-:W-:Y:S01]  /*b750*/  ISETP.GT.U32.AND P0, PT, R3, R205, PT ;  /* 0x000000cd0300720c */ /* 0x000fe20003f04070 */
[----:B------:R-:W-:Y:S02]  /*b760*/  IMAD.MOV R208, RZ, RZ, -R7 ;  /* 0x000000ffffd07224 */ /* 0x000fe400078e0a07 */
[----:B------:R-:W-:Y:S02]  /*b770*/  IMAD.MOV R8, RZ, RZ, -R8 ;  /* 0x000000ffff087224 */ /* 0x000fe400078e0a08 */
[--C-:B------:R-:W-:Y:S01]  /*b780*/  @!P6 IMAD.IADD R204, R204, 0x1, -R3.reuse ;  /* 0x00000001cccce824 */ /* 0x100fe200078e0a03 */
[----:B------:R-:W-:Y:S01]  /*b790*/  ISETP.GE.AND P6, PT, R211, RZ, PT ;  /* 0x000000ffd300720c */ /* 0x000fe20003fc6270 */
[----:B------:R-:W-:Y:S01]  /*b7a0*/  @!P4 IMAD.IADD R206, R206, 0x1, -R3 ;  /* 0x00000001cecec824 */ /* 0x000fe200078e0a03 */
[----:B------:R-:W-:Y:S01]  /*b7b0*/  IABS R211, R215 ;  /* 0x000000d700d37213 */ /* 0x000fe20000000000 */
[----:B------:R-:W-:-:S02]  /*b7c0*/  IMAD R207, R3, R208, R207 ;  /* 0x000000d003cf7224 */ /* 0x000fc400078e02cf */
[C---:B------:R-:W-:Y:S01]  /*b7d0*/  IMAD R208, R3.reuse, R8, R209 ;  /* 0x0000000803d07224 */ /* 0x040fe200078e02d1 */
[----:B------:R-:W-:Y:S01]  /*b7e0*/  IABS R209, R212 ;  /* 0x000000d400d17213 */ /* 0x000fe20000000000 */
[----:B------:R-:W-:Y:S01]  /*b7f0*/  @!P2 IMAD.MOV R202, RZ, RZ, -R202 ;  /* 0x000000ffffcaa224 */ /* 0x000fe200078e0aca */
[----:B------:R-:W-:Y:S01]  /*b800*/  ISETP.GT.U32.AND P2, PT, R3, R206, PT ;  /* 0x000000ce0300720c */ /* 0x000fe20003f44070 */
[----:B------:R-:W-:Y:S01]  /*b810*/  @!P3 IMAD.MOV R203, RZ, RZ, -R203 ;  /* 0x000000ffffcbb224 */ /* 0x000fe200078e0acb */
[----:B------:R-:W-:Y:S01]  /*b820*/  ISETP.GE.AND P3, PT, R213, RZ, PT ;  /* 0x000000ffd500720c */ /* 0x000fe20003f66270 */
[C---:B------:R-:W-:Y:S01]  /*b830*/  IMAD.HI.U32 R7, R2.reuse, R209, RZ ;  /* 0x000000d102077227 */ /* 0x040fe200078e00ff */
[----:B------:R-:W-:Y:S02]  /*b840*/  ISETP.GT.U32.AND P4, PT, R3, R207, PT ;  /* 0x000000cf0300720c */ /* 0x000fe40003f84070 */
[----:B------:R-:W-:Y:S01]  /*b850*/  LOP3.LUT R213, R5, 0x58, RZ, 0xfc, !PT ;  /* 0x0000005805d57812 */ /* 0x000fe200078efcff */
[----:B------:R-:W-:-:S04]  /*b860*/  IMAD.HI.U32 R8, R2, R211, RZ ;  /* 0x000000d302087227 */ /* 0x000fc800078e00ff */
[----:B------:R-:W-:Y:S01]  /*b870*/  @!P0 IMAD.IADD R205, R205, 0x1, -R3 ;  /* 0x00000001cdcd8824 */ /* 0x000fe200078e0a03 */
[----:B------:R-:W-:Y:S01]  /*b880*/  ISETP.GE.AND P0, PT, R210, RZ, PT ;  /* 0x000000ffd200720c */ /* 0x000fe20003f06270 */
[----:B------:R-:W-:Y:S01]  /*b890*/  IMAD.MOV R210, RZ, RZ, -R7 ;  /* 0x000000ffffd27224 */ /* 0x000fe200078e0a07 */
[----:B------:R-:W-:Y:S01]  /*b8a0*/  IABS R7, R213 ;  /* 0x000000d500077213 */ /* 0x000fe20000000000 */
[----:B------:R-:W-:Y:S01]  /*b8b0*/  @!P6 IMAD.MOV R204, RZ, RZ, -R204 ;  /* 0x000000ffffcce224 */ /* 0x000fe200078e0acc */
[C---:B------:R-:W-:Y:S01]  /*b8c0*/  ISETP.GT.U32.AND P6, PT, R3.reuse, R208, PT ;  /* 0x000000d00300720c */ /* 0x040fe20003fc4070 */
[----:B------:R-:W-:Y:S02]  /*b8d0*/  IMAD.MOV R8, RZ, RZ, -R8 ;  /* 0x000000ffff087224 */ /* 0x000fe400078e0a08 */
[----:B------:R-:W-:Y:S01]  /*b8e0*/  @!P1 IMAD.MOV R201, RZ, RZ, -R201 ;  /* 0x000000ffffc99224 */ /* 0x000fe200078e0ac9 */
[C---:B------:R-:W-:Y:S01]  /*b8f0*/  ISETP.GT.U32.AND P1, PT, R3.reuse, R205, PT ;  /* 0x000000cd0300720c */ /* 0x040fe20003f24070 */
[----:B------:R-:W-:-:S02]  /*b900*/  IMAD R209, R3, R210, R209 ;  /* 0x000000d203d17224 */ /* 0x000fc400078e02d1 */
[----:B------:R-:W-:Y:S01]  /*b910*/  @!P2 IMAD.IADD R206, R206, 0x1, -R3 ;  /* 0x00000001cecea824 */ /* 0x000fe200078e0a03 */
[----:B------:R-:W-:Y:S01]  /*b920*/  ISETP.GE.AND P2, PT, R212, RZ, PT ;  /* 0x000000ffd400720c */ /* 0x000fe20003f46270 */
[----:B------:R-:W-:Y:S02]  /*b930*/  IMAD R210, R3, R8, R211 ;  /* 0x0000000803d27224 */ /* 0x000fe400078e02d3 */
[----:B------:R-:W-:Y:S02]  /*b940*/  @!P3 IMAD.MOV R206, RZ, RZ, -R206 ;  /* 0x000000ffffceb224 */ /* 0x000fe400078e0ace */
[--C-:B------:R-:W-:Y:S01]  /*b950*/  @!P4 IMAD.IADD R207, R207, 0x1, -R3.reuse ;  /* 0x00000001cfcfc824 */ /* 0x100fe200078e0a03 */
[----:B------:R-:W-:Y:S01]  /*b960*/  ISETP.GT.U32.AND P3, PT, R3, R210, PT ;  /* 0x000000d20300720c */ /* 0x000fe20003f64070 */
[--C-:B------:R-:W-:Y:S02]  /*b970*/  @!P6 IMAD.IADD R208, R208, 0x1, -R3.reuse ;  /* 0x00000001d0d0e824 */ /* 0x100fe400078e0a03 */
[----:B------:R-:W-:Y:S01]  /*b980*/  @!P1 IMAD.IADD R205, R205, 0x1, -R3 ;  /* 0x00000001cdcd9824 */ /* 0x000fe200078e0a03 */
[----:B------:R-:W-:Y:S01]  /*b990*/  ISETP.GE.AND P1, PT, R214, RZ, PT ;  /* 0x000000ffd600720c */ /* 0x000fe20003f26270 */
[----:B------:R-:W-:Y:S01]  /*b9a0*/  IMAD.MOV.U32 R211, RZ, RZ, R7 ;  /* 0x000000ffffd37224 */ /* 0x000fe200078e0007 */
[C---:B------:R-:W-:Y:S01]  /*b9b0*/  ISETP.GT.U32.AND P4, PT, R3.reuse, R207, PT ;  /* 0x000000cf0300720c */ /* 0x040fe20003f84070 */
[----:B------:R-:W-:Y:S01]  /*b9c0*/  @!P0 IMAD.MOV R205, RZ, RZ, -R205 ;  /* 0x000000ffffcd8224 */ /* 0x000fe200078e0acd */
[----:B------:R-:W-:Y:S01]  /*b9d0*/  ISETP.GT.U32.AND P6, PT, R3, R208, PT ;  /* 0x000000d00300720c */ /* 0x000fe20003fc4070 */
[----:B------:R-:W-:Y:S01]  /*b9e0*/  IMAD.HI.U32 R7, R2, R211, RZ ;  /* 0x000000d302077227 */ /* 0x000fe200078e00ff */
[----:B------:R-:W-:-:S02]  /*b9f0*/  LOP3.LUT R214, R5, 0x56, RZ, 0xfc, !PT ;  /* 0x0000005605d67812 */ /* 0x000fc400078efcff */
[----:B------:R-:W-:Y:S01]  /*ba00*/  ISETP.GT.U32.AND P0, PT, R3, R209, PT ;  /* 0x000000d10300720c */ /* 0x000fe20003f04070 */
[----:B------:R-:W-:Y:S01]  /*ba10*/  @!P3 IMAD.IADD R210, R210, 0x1, -R3 ;  /* 0x00000001d2d2b824 */ /* 0x000fe200078e0a03 */
[----:B------:R-:W-:Y:S01]  /*ba20*/  IABS R212, R214 ;  /* 0x000000d600d47213 */ /* 0x000fe20000000000 */
[----:B------:R-:W-:-:S03]  /*ba30*/  IMAD.MOV R8, RZ, RZ, -R7 ;  /* 0x000000ffff087224 */ /* 0x000fc600078e0a07 */
[----:B------:R-:W-:Y:S01]  /*ba40*/  ISETP.GT.U32.AND P3, PT, R3, R210, PT ;  /* 0x000000d20300720c */ /* 0x000fe20003f64070 */
        /* <DEDUP_REMOVED lines=9> */
[--C-:B------:R-:W-:Y:S02]  /*bae0*/  @!P0 IMAD.IADD R209, R209, 0x1, -R3.reuse ;  /* 0x00000001d1d18824 */ /* 0x100fe400078e0a03 */
        /* <DEDUP_REMOVED lines=13> */
[--C-:B------:R-:W-:Y:S01]  /*bbc0*/  @!P0 IMAD.IADD R209, R209, 0x1, -R3.reuse ;  /* 0x00000001d1d18824 */ /* 0x100fe200078e0a03 */
[----:B------:R-:W-:Y:S01]  /*bbd0*/  ISETP.GE.AND P0, PT, R215, RZ, PT ;  /* 0x000000ffd700720c */ /* 0x000fe20003f06270 */
[----:B------:R-:W-:Y:S01]  /*bbe0*/  VIADD R7, R6, 0x4e ;  /* 0x0000004e06077836 */ /* 0x000fe20000000000 */
[----:B------:R-:W-:Y:S01]  /*bbf0*/  IABS R215, R218 ;  /* 0x000000da00d77213 */ /* 0x000fe20000000000 */
[----:B------:R-:W-:Y:S01]  /*bc00*/  @!P3 IMAD.IADD R212, R212, 0x1, -R3 ;  /* 0x00000001d4d4b824 */ /* 0x000fe200078e0a03 */
[C---:B------:R-:W-:Y:S01]  /*bc10*/  ISETP.GT.U32.AND P5, PT, R3.reuse, R211, PT ;  /* 0x000000d30300720c */ /* 0x040fe20003fa4070 */
[----:B------:R-:W-:Y:S01]  /*bc20*/  @!P4 IMAD.MOV R210, RZ, RZ, -R210 ;  /* 0x000000ffffd2c224 */ /* 0x000fe200078e0ad2 */
[----:B------:R-:W-:Y:S01]  /*bc30*/  ISETP.GT.U32.AND P4, PT, R3, R213, PT ;  /* 0x000000d50300720c */ /* 0x000fe20003f84070 */
[----:B------:R-:W-:Y:S01]  /*bc40*/  @!P2 IMAD.MOV R209, RZ, RZ, -R209 ;  /* 0x000000ffffd1a224 */ /* 0x000fe200078e0ad1 */
[----:B------:R-:W-:Y:S01]  /*bc50*/  ISETP.GE.AND P2, PT, R7, RZ, PT ;  /* 0x000000ff0700720c */ /* 0x000fe20003f46270 */
[----:B------:R-:W-:Y:S01]  /*bc60*/  IMAD.HI.U32 R8, R2, R215, RZ ;  /* 0x000000d702087227 */ /* 0x000fe200078e00ff */
[----:B------:R-:W-:-:S02]  /*bc70*/  IABS R216, R7 ;  /* 0x0000000700d87213 */ /* 0x000fc40000000000 */
[----:B------:R-:W-:Y:S01]  /*bc80*/  ISETP.GT.U32.AND P3, PT, R3, R212, PT ;  /* 0x000000d40300720c */ /* 0x000fe20003f64070 */
[----:B------:R-:W-:-:S04]  /*bc90*/  IMAD.HI.U32 R7, R2, R214, RZ ;  /* 0x000000d602077227 */ /* 0x000fc800078e00ff */
[----:B------:R-:W-:Y:S02]  /*bca0*/  IMAD.MOV R7, RZ, RZ, -R7 ;  /* 0x000000ffff077224 */ /* 0x000fe400078e0a07 */
[----:B------:R-:W-:Y:S02]  /*bcb0*/  IMAD.MOV R8, RZ, RZ, -R8 ;  /* 0x000000ffff087224 */ /* 0x000fe400078e0a08 */
[----:B------:R-:W-:Y:S01]  /*bcc0*/  @!P5 IMAD.IADD R211, R211, 0x1, -R3 ;  /* 0x00000001d3d3d824 */ /* 0x000fe200078e0a03 */
[----:B------:R-:W-:Y:S01]  /*bcd0*/  ISETP.GE.AND P5, PT, R217, RZ, PT ;  /* 0x000000ffd900720c */ /* 0x000fe20003fa6270 */
[C---:B------:R-:W-:Y:S01]  /*bce0*/  IMAD R214, R3.reuse, R7, R214 ;  /* 0x0000000703d67224 */ /* 0x040fe200078e02d6 */
[----:B------:R-:W-:Y:S01]  /*bcf0*/  IABS R217, R220 ;  /* 0x000000dc00d97213 */ /* 0x000fe20000000000 */
[----:B------:R-:W-:Y:S02]  /*bd00*/  IMAD R215, R3, R8, R215 ;  /* 0x0000000803d77224 */ /* 0x000fe400078e02d7 */
[----:B------:R-:W-:-:S02]  /*bd10*/  @!P4 IMAD.IADD R213, R213, 0x1, -R3 ;  /* 0x00000001d5d5c824 */ /* 0x000fc400078e0a03 */
[----:B------:R-:W-:Y:S01]  /*bd20*/  @!P3 IMAD.IADD R212, R212, 0x1, -R3 ;  /* 0x00000001d4d4b824 */ /* 0x000fe200078e0a03 */
[C---:B------:R-:W-:Y:S01]  /*bd30*/  ISETP.GT.U32.AND P3, PT, R3.reuse, R214, PT ;  /* 0x000000d60300720c */ /* 0x040fe20003f64070 */
[----:B------:R-:W-:Y:S01]  /*bd40*/  @!P6 IMAD.MOV R211, RZ, RZ, -R211 ;  /* 0x000000ffffd3e224 */ /* 0x000fe200078e0ad3 */
[C---:B------:R-:W-:Y:S01]  /*bd50*/  ISETP.GT.U32.AND P4, PT, R3.reuse, R213, PT ;  /* 0x000000d50300720c */ /* 0x040fe20003f84070 */
[----:B------:R-:W-:Y:S01]  /*bd60*/  IMAD.HI.U32 R8, R2, R217, RZ ;  /* 0x000000d902087227 */ /* 0x000fe200078e00ff */
[----:B------:R-:W-:-:S03]  /*bd70*/  ISETP.GT.U32.AND P6, PT, R3, R215, PT ;  /* 0x000000d70300720c */ /* 0x000fc60003fc4070 */
[----:B------:R-:W-:Y:S02]  /*bd80*/  IMAD.MOV R8, RZ, RZ, -R8 ;  /* 0x000000ffff087224 */ /* 0x000fe400078e0a08 */
[----:B------:R-:W-:-:S04]  /*bd90*/  IMAD.HI.U32 R7, R2, R216, RZ ;  /* 0x000000d802077227 */ /* 0x000fc800078e00ff */
[----:B------:R-:W-:Y:S01]  /*bda0*/  @!P1 IMAD.MOV R212, RZ, RZ, -R212 ;  /* 0x000000ffffd49224 */ /* 0x000fe200078e0ad4 */
[----:B------:R-:W-:Y:S01]  /*bdb0*/  ISETP.GE.AND P1, PT, R218, RZ, PT ;  /* 0x000000ffda00720c */ /* 0x000fe20003f26270 */
[----:B------:R-:W-:Y:S01]  /*bdc0*/  @!P3 IMAD.IADD R214, R214, 0x1, -R3 ;  /* 0x00000001d6d6b824 */ /* 0x000fe200078e0a03 */
[----:B------:R-:W-:Y:S01]  /*bdd0*/  IABS R218, R221 ;  /* 0x000000dd00da7213 */ /* 0x000fe20000000000 */
[----:B------:R-:W-:Y:S02]  /*bde0*/  IMAD R217, R3, R8, R217 ;  /* 0x0000000803d97224 */ /* 0x000fe400078e02d9 */
[--C-:B------:R-:W-:Y:S01]  /*bdf0*/  @!P4 IMAD.IADD R213, R213, 0x1, -R3.reuse ;  /* 0x00000001d5d5c824 */ /* 0x100fe200078e0a03 */
[----:B------:R-:W-:Y:S01]  /*be00*/  ISETP.GT.U32.AND P3, PT, R3, R214, PT ;  /* 0x000000d60300720c */ /* 0x000fe20003f64070 */
[----:B------:R-:W-:Y:S02]  /*be10*/  @!P6 IMAD.IADD R215, R215, 0x1, -R3 ;  /* 0x00000001d7d7e824 */ /* 0x000fe400078e0a03 */
[----:B------:R-:W-:-:S02]  /*be20*/  IMAD.MOV R7, RZ, RZ, -R7 ;  /* 0x000000ffff077224 */ /* 0x000fc400078e0a07 */
[----:B------:R-:W-:Y:S01]  /*be30*/  @!P0 IMAD.MOV R213, RZ, RZ, -R213 ;  /* 0x000000ffffd58224 */ /* 0x000fe200078e0ad5 */
[C---:B------:R-:W-:Y:S01]  /*be40*/  ISETP.GT.U32.AND P6, PT, R3.reuse, R215, PT ;  /* 0x000000d70300720c */ /* 0x040fe20003fc4070 */
[C---:B------:R-:W-:Y:S01]  /*be50*/  IMAD R216, R3.reuse, R7, R216 ;  /* 0x0000000703d87224 */ /* 0x040fe200078e02d8 */
[----:B------:R-:W-:Y:S01]  /*be60*/  ISETP.GT.U32.AND P0, PT, R3, R217, PT ;  /* 0x000000d90300720c */ /* 0x000fe20003f04070 */
[----:B------:R-:W-:-:S03]  /*be70*/  IMAD.HI.U32 R7, R2, R218, RZ ;  /* 0x000000da02077227 */ /* 0x000fc600078e00ff */
[C---:B------:R-:W-:Y:S01]  /*be80*/  ISETP.GT.U32.AND P4, PT, R3.reuse, R216, PT ;  /* 0x000000d80300720c */ /* 0x040fe20003f84070 */
[----:B------:R-:W-:Y:S02]  /*be90*/  IMAD.MOV R7, RZ, RZ, -R7 ;  /* 0x000000ffff077224 */ /* 0x000fe400078e0a07 */
[--C-:B------:R-:W-:Y:S01]  /*bea0*/  @!P3 IMAD.IADD R214, R214, 0x1, -R3.reuse ;  /* 0x00000001d6d6b824 */ /* 0x100fe200078e0a03 */
[----:B------:R-:W-:Y:S01]  /*beb0*/  ISETP.GE.AND P3, PT, R220, RZ, PT ;  /* 0x000000ffdc00720c */ /* 0x000fe20003f66270 */
[----:B------:R-:W-:Y:S01]  /*bec0*/  IMAD R218, R3, R7, R218 ;  /* 0x0000000703da7224 */ /* 0x000fe200078e02da */
[----:B------:R-:W-:Y:S01]  /*bed0*/  IABS R220, R223 ;  /* 0x000000df00dc7213 */ /* 0x000fe20000000000 */
[--C-:B------:R-:W-:Y:S02]  /*bee0*/  @!P6 IMAD.IADD R215, R215, 0x1, -R3.reuse ;  /* 0x00000001d7d7e824 */ /* 0x100fe400078e0a03 */
[----:B------:R-:W-:Y:S01]  /*bef0*/  @!P0 IMAD.IADD R217, R217, 0x1, -R3 ;  /* 0x00000001d9d98824 */ /* 0x000fe200078e0a03 */
[----:B------:R-:W-:Y:S01]  /*bf00*/  ISETP.GT.U32.AND P6, PT, R3, R218, PT ;  /* 0x000000da0300720c */ /* 0x000fe20003fc4070 */
[----:B------:R-:W-:Y:S01]  /*bf10*/  @!P5 IMAD.MOV R214, RZ, RZ, -R214 ;  /* 0x000000ffffd6d224 */ /* 0x000fe200078e0ad6 */
[----:B------:R-:W-:Y:S01]  /*bf20*/  ISETP.GE.AND P0, PT, R221, RZ, PT ;  /* 0x000000ffdd00720c */ /* 0x000fe20003f06270 */
[----:B------:R-:W-:Y:S01]  /*bf30*/  IMAD.HI.U32 R7, R2, R219, RZ ;  /* 0x000000db02077227 */ /* 0x000fe200078e00ff */
[----:B------:R-:W-:-:S02]  /*bf40*/  ISETP.GT.U32.AND P5, PT, R3, R217, PT ;  /* 0x000000d90300720c */ /* 0x000fc40003fa4070 */
[----:B------:R-:W-:Y:S01]  /*bf50*/  LOP3.LUT R221, R5, 0x42, RZ, 0xfc, !PT ;  /* 0x0000004205dd7812 */ /* 0x000fe200078efcff */
[----:B------:R-:W-:Y:S02]  /*bf60*/  IMAD.MOV R8, RZ, RZ, -R7 ;  /* 0x000000ffff087224 */ /* 0x000fe400078e0a07 */
[----:B------:R-:W-:-:S04]  /*bf70*/  IMAD.HI.U32 R7, R2, R220, RZ ;  /* 0x000000dc02077227 */ /* 0x000fc800078e00ff */
[----:B------:R-:W-:Y:S01]  /*bf80*/  IMAD R219, R3, R8, R219 ;  /* 0x0000000803db7224 */ /* 0x000fe200078e02db */
[----:B------:R-:W-:Y:S01]  /*bf90*/  LOP3.LUT R8, R5, 0x44, RZ, 0xfc, !PT ;  /* 0x0000004405087812 */ /* 0x000fe200078efcff */
[--C-:B------:R-:W-:Y:S02]  /*bfa0*/  @!P6 IMAD.IADD R218, R218, 0x1, -R3.reuse ;  /* 0x00000001dadae824 */ /* 0x100fe400078e0a03 */
[----:B------:R-:W-:Y:S01]  /*bfb0*/  @!P5 IMAD.IADD R217, R217, 0x1, -R3 ;  /* 0x00000001d9d9d824 */ /* 0x000fe200078e0a03 */
[C---:B------:R-:W-:Y:S01]  /*bfc0*/  ISETP.GT.U32.AND P5, PT, R3.reuse, R219, PT ;  /* 0x000000db0300720c */ /* 0x040fe20003fa4070 */
[----:B------:R-:W-:Y:S01]  /*bfd0*/  IMAD.MOV R7, RZ, RZ, -R7 ;  /* 0x000000ffff077224 */ /* 0x000fe200078e0a07 */
[C---:B------:R-:W-:Y:S01]  /*bfe0*/  ISETP.GT.U32.AND P6, PT, R3.reuse, R218, PT ;  /* 0x000000da0300720c */ /* 0x040fe20003fc4070 */
[----:B------:R-:W-:Y:S02]  /*bff0*/  @!P4 IMAD.IADD R216, R216, 0x1, -R3 ;  /* 0x00000001d8d8c824 */ /* 0x000fe400078e0a03 */
[----:B------:R-:W-:-:S02]  /*c000*/  IMAD R220, R3, R7, R220 ;  /* 0x0000000703dc7224 */ /* 0x000fc400078e02dc */
[----:B------:R-:W-:Y:S01]  /*c010*/  @!P1 IMAD.MOV R215, RZ, RZ, -R215 ;  /* 0x000000ffffd79224 */ /* 0x000fe200078e0ad7 */
[----:B------:R-:W-:Y:S01]  /*c020*/  ISETP.GT.U32.AND P4, PT, R3, R216, PT ;  /* 0x000000d80300720c */ /* 0x000fe20003f84070 */
[----:B------:R-:W-:Y:S01]  /*c030*/  @!P3 IMAD.MOV R217, RZ, RZ, -R217 ;  /* 0x000000ffffd9b224 */ /* 0x000fe200078e0ad9 */
[----:B------:R-:W-:Y:S02]  /*c040*/  ISETP.GE.AND P1, PT, R222, RZ, PT ;  /* 0x000000ffde00720c */ /* 0x000fe40003f26270 */
[----:B------:R-:W-:Y:S01]  /*c050*/  IABS R222, R8 ;  /* 0x0000000800de7213 */ /* 0x000fe20000000000 */
[--C-:B------:R-:W-:Y:S01]  /*c060*/  @!P5 IMAD.IADD R219, R219, 0x1, -R3.reuse ;  /* 0x00000001dbdbd824 */ /* 0x100fe200078e0a03 */
[----:B------:R-:W-:Y:S01]  /*c070*/  ISETP.GE.AND P3, PT, R221, RZ, PT ;  /* 0x000000ffdd00720c */ /* 0x000fe20003f66270 */
[----:B------:R-:W-:Y:S01]  /*c080*/  @!P6 IMAD.IADD R218, R218, 0x1, -R3 ;  /* 0x00000001dadae824 */ /* 0x000fe200078e0a03 */
[C---:B------:R-:W-:Y:S01]  /*c090*/  ISETP.GT.U32.AND P6, PT, R3.reuse, R220, PT ;  /* 0x000000dc0300720c */ /* 0x040fe20003fc4070 */
[----:B------:R-:W-:Y:S01]  /*c0a0*/  IMAD.HI.U32 R7, R2, R222, RZ ;  /* 0x000000de02077227 */ /* 0x000fe200078e00ff */
[----:B------:R-:W-:-:S03]  /*c0b0*/  ISETP.GT.U32.AND P5, PT, R3, R219, PT ;  /* 0x000000db0300720c */ /* 0x000fc60003fa4070 */
[----:B------:R-:W-:Y:S01]  /*c0c0*/  @!P4 IMAD.IADD R216, R216, 0x1, -R3 ;  /* 0x00000001d8d8c824 */ /* 0x000fe200078e0a03 */
[----:B------:R-:W-:Y:S01]  /*c0d0*/  ISETP.GE.AND P4, PT, R223, RZ, PT ;  /* 0x000000ffdf00720c */ /* 0x000fe20003f86270 */
[----:B------:R-:W-:Y:S01]  /*c0e0*/  @!P0 IMAD.MOV R218, RZ, RZ, -R218 ;  /* 0x000000ffffda8224 */ /* 0x000fe200078e0ada */
[----:B------:R-:W-:Y:S01]  /*c0f0*/  IABS R223, R221 ;  /* 0x000000dd00df7213 */ /* 0x000fe20000000000 */
[----:B------:R-:W-:Y:S02]  /*c100*/  IMAD.MOV R221, RZ, RZ, -R7 ;  /* 0x000000ffffdd7224 */ /* 0x000fe400078e0a07 */
[----:B------:R-:W-:Y:S01]  /*c110*/  @!P2 IMAD.MOV R216, RZ, RZ, -R216 ;  /* 0x000000ffffd8a224 */ /* 0x000fe200078e0ad8 */
[----:B------:R-:W-:Y:S01]  /*c120*/  ISETP.GE.AND P2, PT, R8, RZ, PT ;  /* 0x000000ff0800720c */ /* 0x000fe20003f46270 */
[----:B------:R-:W-:Y:S01]  /*c130*/  @!P6 IMAD.IADD R220, R220, 0x1, -R3 ;  /* 0x00000001dcdce824 */ /* 0x000fe200078e0a03 */
[----:B------:R-:W-:Y:S01]  /*c140*/  LOP3.LUT R8, R5, 0x40, RZ, 0xfc, !PT ;  /* 0x0000004005087812 */ /* 0x000fe200078efcff */
[----:B------:R-:W-:-:S02]  /*c150*/  IMAD R221, R3, R221, R222 ;  /* 0x000000dd03dd7224 */ /* 0x000fc400078e02de */
[----:B------:R-:W-:Y:S01]  /*c160*/  @!P5 IMAD.IADD R219, R219, 0x1, -R3 ;  /* 0x00000001dbdbd824 */ /* 0x000fe200078e0a03 */
[C---:B------:R-:W-:Y:S01]  /*c170*/  ISETP.GT.U32.AND P6, PT, R3.reuse, R220, PT ;  /* 0x000000dc0300720c */ /* 0x040fe20003fc4070 */
[----:B------:R-:W-:Y:S01]  /*c180*/  IMAD.HI.U32 R7, R2, R223, RZ ;  /* 0x000000df02077227 */ /* 0x000fe200078e00ff */
[----:B------:R-:W-:Y:S02]  /*c190*/  ISETP.GE.AND P0, PT, R8, RZ, PT ;  /* 0x000000ff0800720c */ /* 0x000fe40003f06270 */
[----:B------:R-:W-:Y:S01]  /*c1a0*/  IABS R224, R8 ;  /* 0x0000000800e07213 */ /* 0x000fe20000000000 */
[----:B------:R-:W-:Y:S01]  /*c1b0*/  @!P1 IMAD.MOV R219, RZ, RZ, -R219 ;  /* 0x000000ffffdb9224 */ /* 0x000fe200078e0adb */
[----:B------:R-:W-:Y:S01]  /*c1c0*/  ISETP.GT.U32.AND P1, PT, R3, R221, PT ;  /* 0x000000dd0300720c */ /* 0x000fe20003f24070 */
[----:B------:R-:W-:Y:S02]  /*c1d0*/  IMAD.MOV R222, RZ, RZ, -R7 ;  /* 0x000000ffffde7224 */ /* 0x000fe400078e0a07 */
[----:B------:R-:W-:-:S02]  /*c1e0*/  VIADD R8, R6, 0x3e ;  /* 0x0000003e06087836 */ /* 0x000fc40000000000 */
[----:B------:R-:W-:Y:S02]  /*c1f0*/  IMAD R222, R3, R222, R223 ;  /* 0x000000de03de7224 */ /* 0x000fe400078e02df */
[--C-:B------:R-:W-:Y:S01]  /*c200*/  @!P6 IMAD.IADD R220, R220, 0x1, -R3.reuse ;  /* 0x00000001dcdce824 */ /* 0x100fe200078e0a03 */
[----:B------:R-:W-:Y:S01]  /*c210*/  ISETP.GE.AND P5, PT, R8, RZ, PT ;  /* 0x000000ff0800720c */ /* 0x000fe20003fa6270 */
[----:B------:R-:W-:Y:S01]  /*c220*/  IMAD.HI.U32 R7, R2, R224, RZ ;  /* 0x000000e002077227 */ /* 0x000fe200078e00ff */
[----:B------:R-:W-:Y:S02]  /*c230*/  IABS R225, R8 ;  /* 0x0000000800e17213 */ /* 0x000fe40000000000 */
[----:B------:R-:W-:Y:S01]  /*c240*/  LOP3.LUT R8, R5, 0x3c, RZ, 0xfc, !PT ;  /* 0x0000003c05087812 */ /* 0x000fe200078efcff */
[----:B------:R-:W-:Y:S01]  /*c250*/  @!P4 IMAD.MOV R220, RZ, RZ, -R220 ;  /* 0x000000ffffdcc224 */ /* 0x000fe200078e0adc */
[----:B------:R-:W-:Y:S01]  /*c260*/  ISETP.GT.U32.AND P4, PT, R3, R222, PT ;  /* 0x000000de0300720c */ /* 0x000fe20003f84070 */
[----:B------:R-:W-:Y:S01]  /*c270*/  @!P1 IMAD.IADD R221, R221, 0x1, -R3 ;  /* 0x00000001dddd9824 */ /* 0x000fe200078e0a03 */
[----:B------:R-:W-:Y:S01]  /*c280*/  IABS R226, R8 ;  /* 0x0000000800e27213 */ /* 0x000fe20000000000 */
[----:B------:R-:W-:Y:S01]  /*c290*/  IMAD.MOV R7, RZ, RZ, -R7 ;  /* 0x000000ffff077224 */ /* 0x000fe200078e0a07 */
[----:B------:R-:W-:-:S02]  /*c2a0*/  ISETP.GE.AND P6, PT, R8, RZ, PT ;  /* 0x000000ff0800720c */ /* 0x000fc40003fc6270 */
[C---:B------:R-:W-:Y:S01]  /*c2b0*/  ISETP.GT.U32.AND P1, PT, R3.reuse, R221, PT ;  /* 0x000000dd0300720c */ /* 0x040fe20003f24070 */
[----:B------:R-:W-:Y:S02]  /*c2c0*/  IMAD R223, R3, R7, R224 ;  /* 0x0000000703df7224 */ /* 0x000fe400078e02e0 */
[----:B------:R-:W-:-:S04]  /*c2d0*/  IMAD.HI.U32 R7, R2, R225, RZ ;  /* 0x000000e102077227 */ /* 0x000fc800078e00ff */
[----:B------:R-:W-:-:S04]  /*c2e0*/  IMAD.HI.U32 R8, R2, R226, RZ ;  /* 0x000000e202087227 */ /* 0x000fc800078e00ff */
[----:B------:R-:W-:Y:S02]  /*c2f0*/  @!P4 IMAD.IADD R222, R222, 0x1, -R3 ;  /* 0x00000001dedec824 */ /* 0x000fe400078e0a03 */
[----:B------:R-:W-:Y:S01]  /*c300*/  IMAD.MOV R224, RZ, RZ, -R7 ;  /* 0x000000ffffe07224 */ /* 0x000fe200078e0a07 */
[----:B------:R-:W-:Y:S01]  /*c310*/  LOP3.LUT R7, R5, 0x36, RZ, 0xfc, !PT ;  /* 0x0000003605077812 */ /* 0x000fe200078efcff */
[----:B------:R-:W-:Y:S01]  /*c320*/  IMAD.MOV R227, RZ, RZ, -R8 ;  /* 0x000000ffffe37224 */ /* 0x000fe200078e0a08 */
[----:B------:R-:W-:Y:S01]  /*c330*/  ISETP.GT.U32.AND P4, PT, R3, R222, PT ;  /* 0x000000de0300720c */ /* 0x000fe20003f84070 */
[----:B------:R-:W-:Y:S01]  /*c340*/  @!P1 IMAD.IADD R221, R221, 0x1, -R3 ;  /* 0x00000001dddd9824 */ /* 0x000fe200078e0a03 */
[C---:B------:R-:W-:Y:S01]  /*c350*/  ISETP.GT.U32.AND P1, PT, R3.reuse, R223, PT ;  /* 0x000000df0300720c */ /* 0x040fe20003f24070 */
[----:B------:R-:W-:Y:S02]  /*c360*/  IMAD R224, R3, R224, R225 ;  /* 0x000000e003e07224 */ /* 0x000fe400078e02e1 */
[----:B------:R-:W-:-:S04]  /*c370*/  IMAD.HI.U32 R8, R2, R229, RZ ;  /* 0x000000e502087227 */ /* 0x000fc800078e00ff */
[C---:B------:R-:W-:Y:S01]  /*c380*/  IMAD R225, R3.reuse, R227, R226 ;  /* 0x000000e303e17224 */ /* 0x040fe200078e02e2 */
[----:B------:R-:W-:Y:S01]  /*c390*/  IABS R226, R7 ;  /* 0x0000000700e27213 */ /* 0x000fe20000000000 */
[----:B------:R-:W-:Y:S02]  /*c3a0*/  IMAD.MOV R8, RZ, RZ, -R8 ;  /* 0x000000ffff087224 */ /* 0x000fe400078e0a08 */
[----:B------:R-:W-:Y:S02]  /*c3b0*/  IMAD.MOV.U32 R227, RZ, RZ, R228 ;  /* 0x000000ffffe37224 */ /* 0x000fe400078e00e4 */
[----:B------:R-:W-:Y:S02]  /*c3c0*/  IMAD.MOV.U32 R228, RZ, RZ, R226 ;  /* 0x000000ffffe47224 */ /* 0x000fe400078e00e2 */
[----:B------:R-:W-:Y:S01]  /*c3d0*/  @!P2 IMAD.MOV R221, RZ, RZ, -R221 ;  /* 0x000000ffffdda224 */ /* 0x000fe200078e0add */
[C---:B------:R-:W-:Y:S01]  /*c3e0*/  ISETP.GT.U32.AND P2, PT, R3.reuse, R224, PT ;  /* 0x000000e00300720c */ /* 0x040fe20003f44070 */
[----:B------:R-:W-:-:S02]  /*c3f0*/  IMAD R226, R3, R8, R229 ;  /* 0x0000000803e27224 */ /* 0x000fc400078e02e5 */
[--C-:B------:R-:W-:Y:S01]  /*c400*/  @!P4 IMAD.IADD R222, R222, 0x1, -R3.reuse ;  /* 0x00000001dedec824 */ /* 0x100fe200078e0a03 */
[----:B------:R-:W-:Y:S01]  /*c410*/  ISETP.GT.U32.AND P4, PT, R3, R225, PT ;  /* 0x000000e10300720c */ /* 0x000fe20003f84070 */
[----:B------:R-:W-:Y:S01]  /*c420*/  @!P1 IMAD.IADD R223, R223, 0x1, -R3 ;  /* 0x00000001dfdf9824 */ /* 0x000fe200078e0a03 */
[----:B------:R-:W-:Y:S01]  /*c430*/  ISETP.GT.U32.AND P1, PT, R3, R226, PT ;  /* 0x000000e20300720c */ /* 0x000fe20003f24070 */
[----:B------:R-:W-:-:S04]  /*c440*/  IMAD.HI.U32 R229, R2, R228, RZ ;  /* 0x000000e402e57227 */ /* 0x000fc800078e00ff */
[----:B------:R-:W-:-:S04]  /*c450*/  IMAD.HI.U32 R8, R2, R227, RZ ;  /* 0x000000e302087227 */ /* 0x000fc800078e00ff */
[----:B------:R-:W-:Y:S01]  /*c460*/  @!P2 IMAD.IADD R224, R224, 0x1, -R3 ;  /* 0x00000001e0e0a824 */ /* 0x000fe200078e0a03 */
[----:B------:R-:W-:Y:S01]  /*c470*/  ISETP.GT.U32.AND P2, PT, R3, R223, PT ;  /* 0x000000df0300720c */ /* 0x000fe20003f44070 */
[----:B------:R-:W-:Y:S02]  /*c480*/  IMAD.MOV R229, RZ, RZ, -R229 ;  /* 0x000000ffffe57224 */ /* 0x000fe400078e0ae5 */
[--C-:B------:R-:W-:Y:S01]  /*c490*/  @!P4 IMAD.IADD R225, R225, 0x1, -R3.reuse ;  /* 0x00000001e1e1c824 */ /* 0x100fe200078e0a03 */
[C---:B------:R-:W-:Y:S01]  /*c4a0*/  ISETP.GT.U32.AND P4, PT, R3.reuse, R224, PT ;  /* 0x000000e00300720c */ /* 0x040fe20003f84070 */
[----:B------:R-:W-:Y:S02]  /*c4b0*/  @!P1 IMAD.IADD R226, R226, 0x1, -R3 ;  /* 0x00000001e2e29824 */ /* 0x000fe400078e0a03 */
[----:B------:R-:W-:Y:S02]  /*c4c0*/  IMAD.MOV R8, RZ, RZ, -R8 ;  /* 0x000000ffff087224 */ /* 0x000fe400078e0a08 */
[C---:B------:R-:W-:Y:S01]  /*c4d0*/  IMAD R228, R3.reuse, R229, R228 ;  /* 0x000000e503e47224 */ /* 0x040fe200078e02e4 */
[----:B------:R-:W-:Y:S01]  /*c4e0*/  ISETP.GT.U32.AND P1, PT, R3, R226, PT ;  /* 0x000000e20300720c */ /* 0x000fe20003f24070 */
[----:B------:R-:W-:-:S02]  /*c4f0*/  IMAD.MOV.U32 R229, RZ, RZ, R230 ;  /* 0x000000ffffe57224 */ /* 0x000fc400078e00e6 */
[----:B------:R-:W-:Y:S01]  /*c500*/  IMAD R227, R3, R8, R227 ;  /* 0x0000000803e37224 */ /* 0x000fe200078e02e3 */
[----:B------:R-:W-:Y:S01]  /*c510*/  LOP3.LUT R8, R5, 0x30, RZ, 0xfc, !PT ;  /* 0x0000003005087812 */ /* 0x000fe200078efcff */
[----:B------:R-:W-:-:S03]  /*c520*/  IMAD.HI.U32 R230, R2, R229, RZ ;  /* 0x000000e502e67227 */ /* 0x000fc600078e00ff */
[----:B------:R-:W-:Y:S01]  /*c530*/  IABS R237, R8 ;  /* 0x0000000800ed7213 */ /* 0x000fe20000000000 */
[----:B------:R-:W-:Y:S01]  /*c540*/  @!P2 IMAD.IADD R223, R223, 0x1, -R3 ;  /* 0x00000001dfdfa824 */ /* 0x000fe200078e0a03 */
[C---:B------:R-:W-:Y:S01]  /*c550*/  ISETP.GT.U32.AND P2, PT, R3.reuse, R227, PT ;  /* 0x000000e30300720c */ /* 0x040fe20003f44070 */
[----:B------:R-:W-:Y:S02]  /*c560*/  IMAD.MOV R238, RZ, RZ, -R230 ;  /* 0x000000ffffee7224 */ /* 0x000fe400078e0ae6 */
[----:B------:R-:W-:Y:S01]  /*c570*/  @!P3 IMAD.MOV R222, RZ, RZ, -R222 ;  /* 0x000000ffffdeb224 */ /* 0x000fe200078e0ade */
[C---:B------:R-:W-:Y:S01]  /*c580*/  ISETP.GT.U32.AND P3, PT, R3.reuse, R225, PT ;  /* 0x000000e10300720c */ /* 0x040fe20003f64070 */
[C---:B------:R-:W-:Y:S02]  /*c590*/  IMAD R229, R3.reuse, R238, R229 ;  /* 0x000000ee03e57224 */ /* 0x040fe400078e02e5 */
[--C-:B------:R-:W-:Y:S01]  /*c5a0*/  @!P4 IMAD.IADD R224, R224, 0x1, -R3.reuse ;  /* 0x00000001e0e0c824 */ /* 0x100fe200078e0a03 */
[C---:B------:R-:W-:Y:S01]  /*c5b0*/  ISETP.GT.U32.AND P4, PT, R3.reuse, R228, PT ;  /* 0x000000e40300720c */ /* 0x040fe20003f84070 */
[----:B------:R-:W-:Y:S01]  /*c5c0*/  @!P1 IMAD.IADD R226, R226, 0x1, -R3 ;  /* 0x00000001e2e29824 */ /* 0x000fe200078e0a03 */
[----:B------:R-:W-:Y:S01]  /*c5d0*/  ISETP.GT.U32.AND P1, PT, R3, R229, PT ;  /* 0x000000e50300720c */ /* 0x000fe20003f24070 */
[----:B------:R-:W-:-:S02]  /*c5e0*/  IMAD.MOV.U32 R230, RZ, RZ, R231 ;  /* 0x000000ffffe67224 */ /* 0x000fc400078e00e7 */
[----:B------:R-:W-:Y:S01]  /*c5f0*/  @!P2 IMAD.IADD R227, R227, 0x1, -R3 ;  /* 0x00000001e3e3a824 */ /* 0x000fe200078e0a03 */
[----:B------:R-:W-:Y:S01]  /*c600*/  ISETP.GE.AND P2, PT, R236, RZ, PT ;  /* 0x000000ffec00720c */ /* 0x000fe20003f46270 */
[----:B------:R-:W-:Y:S02]  /*c610*/  IMAD.MOV.U32 R231, RZ, RZ, R237 ;  /* 0x000000ffffe77224 */ /* 0x000fe400078e00ed */
[----:B------:R-:W-:Y:S01]  /*c620*/  @!P0 IMAD.MOV R223, RZ, RZ, -R223 ;  /* 0x000000ffffdf8224 */ /* 0x000fe200078e0adf */
[----:B------:R-:W-:Y:S01]  /*c630*/  ISETP.GT.U32.AND P0, PT, R3, R227, PT ;  /* 0x000000e30300720c */ /* 0x000fe20003f04070 */
[--C-:B------:R-:W-:Y:S01]  /*c640*/  @!P3 IMAD.IADD R225, R225, 0x1, -R3.reuse ;  /* 0x00000001e1e1b824 */ /* 0x100fe200078e0a03 */
[----:B------:R-:W-:Y:S01]  /*c650*/  ISETP.GE.AND P3, PT, R235, RZ, PT ;  /* 0x000000ffeb00720c */ /* 0x000fe20003f66270 */
[----:B------:R-:W-:Y:S02]  /*c660*/  @!P4 IMAD.IADD R228, R228, 0x1, -R3 ;  /* 0x00000001e4e4c824 */ /* 0x000fe400078e0a03 */
[----:B------:R-:W-:-:S04]  /*c670*/  IMAD.HI.U32 R237, R2, R230, RZ ;  /* 0x000000e602ed7227 */ /* 0x000fc800078e00ff */
[----:B------:R-:W-:-:S04]  /*c680*/  IMAD.HI.U32 R238, R2, R231, RZ ;  /* 0x000000e702ee7227 */ /* 0x000fc800078e00ff */
[----:B------:R-:W-:Y:S01]  /*c690*/  @!P1 IMAD.IADD R229, R229, 0x1, -R3 ;  /* 0x00000001e5e59824 */ /* 0x000fe200078e0a03 */
[C---:B------:R-:W-:Y:S01]  /*c6a0*/  ISETP.GT.U32.AND P1, PT, R3.reuse, R228, PT ;  /* 0x000000e40300720c */ /* 0x040fe20003f24070 */
[----:B------:R-:W-:Y:S02]  /*c6b0*/  IMAD.MOV R237, RZ, RZ, -R237 ;  /* 0x000000ffffed7224 */ /* 0x000fe400078e0aed */
[----:B------:R-:W-:Y:S02]  /*c6c0*/  IMAD.MOV R238, RZ, RZ, -R238 ;  /* 0x000000ffffee7224 */ /* 0x000fe400078e0aee */
[----:B------:R-:W-:Y:S02]  /*c6d0*/  VIADD R235, R6, 0x2e ;  /* 0x0000002e06eb7836 */ /* 0x000fe40000000000 */
[C---:B------:R-:W-:Y:S02]  /*c6e0*/  IMAD R230, R3.reuse, R237, R230 ;  /* 0x000000ed03e67224 */ /* 0x040fe400078e02e6 */
[----:B------:R-:W-:Y:S01]  /*c6f0*/  IMAD R231, R3, R238, R231 ;  /* 0x000000ee03e77224 */ /* 0x000fe200078e02e7 */
[----:B------:R-:W-:Y:S01]  /*c700*/  ISETP.GE.AND P4, PT, R235, RZ, PT ;  /* 0x000000ffeb00720c */ /* 0x000fe20003f86270 */
[----:B------:R-:W-:Y:S01]  /*c710*/  @!P5 IMAD.MOV R224, RZ, RZ, -R224 ;  /* 0x000000ffffe0d224 */ /* 0x000fe200078e0ae0 */
[----:B------:R-:W-:Y:S01]  /*c720*/  ISETP.GT.U32.AND P5, PT, R3, R229, PT ;  /* 0x000000e50300720c */ /* 0x000fe20003fa4070 */
[----:B------:R-:W-:Y:S01]  /*c730*/  @!P6 IMAD.MOV R225, RZ, RZ, -R225 ;  /* 0x000000ffffe1e224 */ /* 0x000fe200078e0ae1 */
[----:B------:R-:W-:Y:S01]  /*c740*/  IABS R235, R235 ;  /* 0x000000eb00eb7213 */ /* 0x000fe20000000000 */
[--C-:B------:R-:W-:Y:S01]  /*c750*/  @!P0 IMAD.IADD R227, R227, 0x1, -R3.reuse ;  /* 0x00000001e3e38824 */ /* 0x100fe200078e0a03 */
[C---:B------:R-:W-:Y:S01]  /*c760*/  ISETP.GT.U32.AND P6, PT, R3.reuse, R230, PT ;  /* 0x000000e60300720c */ /* 0x040fe20003fc4070 */
[----:B------:R-:W-:Y:S01]  /*c770*/  @!P3 IMAD.MOV R226, RZ, RZ, -R226 ;  /* 0x000000ffffe2b224 */ /* 0x000fe200078e0ae2 */
[----:B------:R-:W-:Y:S01]  /*c780*/  ISETP.GT.U32.AND P0, PT, R3, R231, PT ;  /* 0x000000e70300720c */ /* 0x000fe20003f04070 */
[----:B------:R-:W-:Y:S01]  /*c790*/  @!P1 IMAD.IADD R228, R228, 0x1, -R3 ;  /* 0x00000001e4e49824 */ /* 0x000fe200078e0a03 */
[----:B------:R-:W-:Y:S01]  /*c7a0*/  ISETP.GE.AND P3, PT, R7, RZ, PT ;  /* 0x000000ff0700720c */ /* 0x000fe20003f66270 */
[----:B------:R-:W-:Y:S01]  /*c7b0*/  IMAD.HI.U32 R236, R2, R235, RZ ;  /* 0x000000eb02ec7227 */ /* 0x000fe200078e00ff */
[----:B------:R-:W-:-:S02]  /*c7c0*/  LOP3.LUT R7, R5, 0x2c, RZ, 0xfc, !PT ;  /* 0x0000002c05077812 */ /* 0x000fc400078efcff */
[----:B------:R-:W-:Y:S01]  /*c7d0*/  ISETP.GE.AND P1, PT, R233, RZ, PT ;  /* 0x000000ffe900720c */ /* 0x000fe20003f26270 */
[--C-:B------:R-:W-:Y:S01]  /*c7e0*/  @!P5 IMAD.IADD R229, R229, 0x1, -R3.reuse ;  /* 0x00000001e5e5d824 */ /* 0x100fe200078e0a03 */
[----:B------:R-:W-:Y:S01]  /*c7f0*/  IABS R233, R7 ;  /* 0x0000000700e97213 */ /* 0x000fe20000000000 */
[----:B------:R-:W-:Y:S01]  /*c800*/  IMAD.MOV R236, RZ, RZ, -R236 ;  /* 0x000000ffffec7224 */ /* 0x000fe200078e0aec */
[----:B------:R-:W-:Y:S01]  /*c810*/  ISETP.GE.AND P5, PT, R234, RZ, PT ;  /* 0x000000ffea00720c */ /* 0x000fe20003fa6270 */
[----:B------:R-:W-:Y:S01]  /*c820*/  @!P6 IMAD.IADD R230, R230, 0x1, -R3 ;  /* 0x00000001e6e6e824 */ /* 0x000fe200078e0a03 */
[----:B------:R-:W-:Y:S01]  /*c830*/  ISETP.GE.AND P6, PT, R8, RZ, PT ;  /* 0x000000ff0800720c */ /* 0x000fe20003fc6270 */
[----:B------:R-:W-:Y:S02]  /*c840*/  IMAD.MOV.U32 R234, RZ, RZ, R233 ;  /* 0x000000ffffea7224 */ /* 0x000fe400078e00e9 */
[----:B------:R-:W-:Y:S01]  /*c850*/  IMAD R233, R3, R236, R235 ;  /* 0x000000ec03e97224 */ /* 0x000fe200078e02eb */
[----:B------:R-:W-:Y:S01]  /*c860*/  LOP3.LUT R235, R5, 0x28, RZ, 0xfc, !PT ;  /* 0x0000002805eb7812 */ /* 0x000fe200078efcff */
[----:B------:R-:W-:Y:S01]  /*c870*/  @!P0 IMAD.IADD R231, R231, 0x1, -R3 ;  /* 0x00000001e7e78824 */ /* 0x000fe200078e0a03 */
[----:B------:R-:W-:Y:S01]  /*c880*/  ISETP.GT.U32.AND P0, PT, R3, R230, PT ;  /* 0x000000e60300720c */ /* 0x000fe20003f04070 */
[----:B------:R-:W-:Y:S01]  /*c890*/  IMAD.HI.U32 R8, R2, R234, RZ ;  /* 0x000000ea02087227 */ /* 0x000fe200078e00ff */
[----:B------:R-:W-:-:S03]  /*c8a0*/  IABS R238, R235 ;  /* 0x000000eb00ee7213 */ /* 0x000fc60000000000 */
[----:B------:R-:W-:Y:S01]  /*c8b0*/  @!P2 IMAD.MOV R227, RZ, RZ, -R227 ;  /* 0x000000ffffe3a224 */ /* 0x000fe200078e0ae3 */
[C---:B------:R-:W-:Y:S01]  /*c8c0*/  ISETP.GT.U32.AND P2, PT, R3.reuse, R231, PT ;  /* 0x000000e70300720c */ /* 0x040fe20003f44070 */
[----:B------:R-:W-:Y:S01]  /*c8d0*/  @!P3 IMAD.MOV R228, RZ, RZ, -R228 ;  /* 0x000000ffffe4b224 */ /* 0x000fe200078e0ae4 */
[----:B------:R-:W-:Y:S01]  /*c8e0*/  ISETP.GT.U32.AND P3, PT, R3, R233, PT ;  /* 0x000000e90300720c */ /* 0x000fe20003f64070 */
[----:B------:R-:W-:Y:S02]  /*c8f0*/  IMAD.MOV R8, RZ, RZ, -R8 ;  /* 0x000000ffff087224 */ /* 0x000fe400078e0a08 */
[----:B------:R-:W-:Y:S01]  /*c900*/  @!P1 IMAD.MOV R229, RZ, RZ, -R229 ;  /* 0x000000ffffe59224 */ /* 0x000fe200078e0ae5 */
[----:B------:R-:W-:Y:S01]  /*c910*/  ISETP.GE.AND P1, PT, R7, RZ, PT ;  /* 0x000000ff0700720c */ /* 0x000fe20003f26270 */
[----:B------:R-:W-:Y:S01]  /*c920*/  IMAD R234, R3, R8, R234 ;  /* 0x0000000803ea7224 */ /* 0x000fe200078e02ea */
[C---:B------:R-:W-:Y:S01]  /*c930*/  LOP3.LUT R8, R5.reuse, 0x2a, RZ, 0xfc, !PT ;  /* 0x0000002a05087812 */ /* 0x040fe200078efcff */
[----:B------:R-:W-:Y:S01]  /*c940*/  @!P0 IMAD.IADD R230, R230, 0x1, -R3 ;  /* 0x00000001e6e68824 */ /* 0x000fe200078e0a03 */
[----:B------:R-:W-:-:S02]  /*c950*/  LOP3.LUT R7, R5, 0x26, RZ, 0xfc, !PT ;  /* 0x0000002605077812 */ /* 0x000fc400078efcff */
[----:B------:R-:W-:Y:S01]  /*c960*/  IABS R236, R8 ;  /* 0x0000000800ec7213 */ /* 0x000fe20000000000 */
[--C-:B------:R-:W-:Y:S01]  /*c970*/  @!P2 IMAD.IADD R231, R231, 0x1, -R3.reuse ;  /* 0x00000001e7e7a824 */ /* 0x100fe200078e0a03 */
[----:B------:R-:W-:Y:S01]  /*c980*/  ISETP.GT.U32.AND P2, PT, R3, R234, PT ;  /* 0x000000ea0300720c */ /* 0x000fe20003f44070 */
[----:B------:R-:W-:Y:S01]  /*c990*/  @!P3 IMAD.IADD R233, R233, 0x1, -R3 ;  /* 0x00000001e9e9b824 */ /* 0x000fe200078e0a03 */
[----:B------:R-:W-:Y:S01]  /*c9a0*/  ISETP.GE.AND P3, PT, R235, RZ, PT ;  /* 0x000000ffeb00720c */ /* 0x000fe20003f66270 */
[----:B------:R-:W-:Y:S01]  /*c9b0*/  IMAD.MOV.U32 R235, RZ, RZ, R236 ;  /* 0x000000ffffeb7224 */ /* 0x000fe200078e00ec */
[----:B------:R-:W-:Y:S01]  /*c9c0*/  ISETP.GE.AND P0, PT, R8, RZ, PT ;  /* 0x000000ff0800720c */ /* 0x000fe20003f06270 */
[----:B------:R-:W-:Y:S01]  /*c9d0*/  @!P5 IMAD.MOV R230, RZ, RZ, -R230 ;  /* 0x000000ffffe6d224 */ /* 0x000fe200078e0ae6 */
[----:B------:R-:W-:Y:S01]  /*c9e0*/  ISETP.GT.U32.AND P5, PT, R3, R233, PT ;  /* 0x000000e90300720c */ /* 0x000fe20003fa4070 */
[----:B------:R-:W-:Y:S01]  /*c9f0*/  IMAD.HI.U32 R240, R2, R235, RZ ;  /* 0x000000eb02f07227 */ /* 0x000fe200078e00ff */
[----:B------:R-:W-:-:S02]  /*ca00*/  IABS R237, R7 ;  /* 0x0000000700ed7213 */ /* 0x000fc40000000000 */
[----:B------:R-:W-:Y:S01]  /*ca10*/  IABS R8, R252 ;  /* 0x000000fc00087213 */ /* 0x000fe20000000000 */
[----:B------:R-:W-:Y:S02]  /*ca20*/  IMAD.MOV R240, RZ, RZ, -R240 ;  /* 0x000000fffff07224 */ /* 0x000fe400078e0af0 */
[----:B------:R-:W-:Y:S02]  /*ca30*/  @!P2 IMAD.IADD R234, R234, 0x1, -R3 ;  /* 0x00000001eaeaa824 */ /* 0x000fe400078e0a03 */
[C---:B------:R-:W-:Y:S01]  /*ca40*/  IMAD R235, R3.reuse, R240, R235 ;  /* 0x000000f003eb7224 */ /* 0x040fe200078e02eb */
[----:B------:R-:W-:Y:S01]  /*ca50*/  IABS R240, R251 ;  /* 0x000000fb00f07213 */ /* 0x000fe20000000000 */
[----:B------:R-:W-:Y:S01]  /*ca60*/  IMAD.MOV.U32 R236, RZ, RZ, R238 ;  /* 0x000000ffffec7224 */ /* 0x000fe200078e00ee */
[----:B------:R-:W-:Y:S01]  /*ca70*/  ISETP.GT.U32.AND P2, PT, R3, R234, PT ;  /* 0x000000ea0300720c */ /* 0x000fe20003f44070 */
[----:B------:R-:W-:Y:S01]  /*ca80*/  @!P5 IMAD.IADD R233, R233, 0x1, -R3 ;  /* 0x00000001e9e9d824 */ /* 0x000fe200078e0a03 */
[----:B------:R-:W-:Y:S01]  /*ca90*/  ISETP.GT.U32.AND P5, PT, R3, R235, PT ;  /* 0x000000eb0300720c */ /* 0x000fe20003fa4070 */
[----:B------:R-:W-:-:S04]  /*caa0*/  IMAD.HI.U32 R239, R2, R236, RZ ;  /* 0x000000ec02ef7227 */ /* 0x000fc800078e00ff */
[----:B------:R-:W-:Y:S02]  /*cab0*/  IMAD.MOV R239, RZ, RZ, -R239 ;  /* 0x000000ffffef7224 */ /* 0x000fe400078e0aef */
[----:B------:R-:W-:Y:S01]  /*cac0*/  @!P6 IMAD.MOV R231, RZ, RZ, -R231 ;  /* 0x000000ffffe7e224 */ /* 0x000fe200078e0ae7 */
[----:B------:R-:W-:Y:S01]  /*cad0*/  ISETP.GE.AND P6, PT, R7, RZ, PT ;  /* 0x000000ff0700720c */ /* 0x000fe20003fc6270 */
[----:B------:R-:W-:Y:S01]  /*cae0*/  IMAD R236, R3, R239, R236 ;  /* 0x000000ef03ec7224 */ /* 0x000fe200078e02ec */
[----:B------:R-:W-:Y:S01]  /*caf0*/  LOP3.LUT R239, R5, 0x22, RZ, 0xfc, !PT ;  /* 0x0000002205ef7812 */ /* 0x000fe200078efcff */
[--C-:B------:R-:W-:Y:S01]  /*cb00*/  @!P2 IMAD.IADD R234, R234, 0x1, -R3.reuse ;  /* 0x00000001eaeaa824 */ /* 0x100fe200078e0a03 */
[----:B------:R-:W-:Y:S01]  /*cb10*/  ISETP.GE.AND P2, PT, R243, RZ, PT ;  /* 0x000000fff300720c */ /* 0x000fe20003f46270 */
[----:B------:R-:W-:Y:S01]  /*cb20*/  @!P5 IMAD.IADD R235, R235, 0x1, -R3 ;  /* 0x00000001ebebd824 */ /* 0x000fe200078e0a03 */
[----:B------:R-:W-:Y:S01]  /*cb30*/  IABS R243, R243 ;  /* 0x000000f300f37213 */ /* 0x000fe20000000000 */
[----:B------:R-:W-:Y:S01]  /*cb40*/  @!P1 IMAD.MOV R234, RZ, RZ, -R234 ;  /* 0x000000ffffea9224 */ /* 0x000fe200078e0aea */
[C---:B------:R-:W-:Y:S01]  /*cb50*/  ISETP.GT.U32.AND P1, PT, R3.reuse, R236, PT ;  /* 0x000000ec0300720c */ /* 0x040fe20003f24070 */
[----:B------:R-:W-:Y:S01]  /*cb60*/  IMAD.HI.U32 R238, R2, R237, RZ ;  /* 0x000000ed02ee7227 */ /* 0x000fe200078e00ff */
[----:B------:R-:W-:-:S03]  /*cb70*/  ISETP.GT.U32.AND P5, PT, R3, R235, PT ;  /* 0x000000eb0300720c */ /* 0x000fc60003fa4070 */
[----:B------:R-:W-:-:S04]  /*cb80*/  IMAD.HI.U32 R7, R2, R8, RZ ;  /* 0x0000000802077227 */ /* 0x000fc800078e00ff */
[----:B------:R-:W-:Y:S02]  /*cb90*/  IMAD.MOV R238, RZ, RZ, -R238 ;  /* 0x000000ffffee7224 */ /* 0x000fe400078e0aee */
[----:B------:R-:W-:Y:S02]  /*cba0*/  IMAD.MOV R7, RZ, RZ, -R7 ;  /* 0x000000ffff077224 */ /* 0x000fe400078e0a07 */
[C---:B------:R-:W-:Y:S01]  /*cbb0*/  IMAD R237, R3.reuse, R238, R237 ;  /* 0x000000ee03ed7224 */ /* 0x040fe200078e02ed */
[----:B------:R-:W-:Y:S01]  /*cbc0*/  IABS R238, R5 ;  /* 0x0000000500ee7213 */ /* 0x000fe20000000000 */
[----:B------:R-:W-:Y:S02]  /*cbd0*/  IMAD R8, R3, R7, R8 ;  /* 0x0000000703087224 */ /* 0x000fe400078e0208 */
[--C-:B------:R-:W-:Y:S01]  /*cbe0*/  @!P5 IMAD.IADD R235, R235, 0x1, -R3.reuse ;  /* 0x00000001ebebd824 */ /* 0x100fe200078e0a03 */
[----:B------:R-:W-:Y:S01]  /*cbf0*/  ISETP.GT.U32.AND P5, PT, R3, R237, PT ;  /* 0x000000ed0300720c */ /* 0x000fe20003fa4070 */
[----:B------:R-:W-:-:S02]  /*cc00*/  @!P1 IMAD.IADD R236, R236, 0x1, -R3 ;  /* 0x00000001ecec9824 */ /* 0x000fc400078e0a03 */
        /* <DEDUP_REMOVED lines=9> */
[----:B------:R-:W-:-:S04]  /*cca0*/  IMAD.HI.U32 R245, R2, R240, RZ ;  /* 0x000000f002f57227 */ /* 0x000fc800078e00ff */
[--C-:B------:R-:W-:Y:S01]  /*ccb0*/  @!P1 IMAD.IADD R236, R236, 0x1, -R3.reuse ;  /* 0x00000001ecec9824 */ /* 0x100fe200078e0a03 */
[----:B------:R-:W-:Y:S01]  /*ccc0*/  ISETP.GT.U32.AND P1, PT, R3, R238, PT ;  /* 0x000000ee0300720c */ /* 0x000fe20003f24070 */
[----:B------:R-:W-:Y:S02]  /*ccd0*/  @!P0 IMAD.IADD R8, R8, 0x1, -R3 ;  /* 0x0000000108088824 */ /* 0x000fe400078e0a03 */
[----:B------:R-:W-:-:S03]  /*cce0*/  IMAD.HI.U32 R7, R2, R239, RZ ;  /* 0x000000ef02077227 */ /* 0x000fc600078e00ff */
[----:B------:R-:W-:Y:S01]  /*ccf0*/  ISETP.GT.U32.AND P0, PT, R3, R8, PT ;  /* 0x000000080300720c */ /* 0x000fe20003f04070 */
[----:B------:R-:W-:-:S04]  /*cd00*/  IMAD.HI.U32 R246, R2, R243, RZ ;  /* 0x000000f302f67227 */ /* 0x000fc800078e00ff */
[----:B------:R-:W-:Y:S02]  /*cd10*/  IMAD.MOV R241, RZ, RZ, -R245 ;  /* 0x000000fffff17224 */ /* 0x000fe400078e0af5 */
[----:B------:R-:W-:Y:S02]  /*cd20*/  IMAD.MOV R7, RZ, RZ, -R7 ;  /* 0x000000ffff077224 */ /* 0x000fe400078e0a07 */
[----:B------:R-:W-:Y:S01]  /*cd30*/  IMAD.MOV R245, RZ, RZ, -R246 ;  /* 0x000000fffff57224 */ /* 0x000fe200078e0af6 */
[----:B------:R-:W-:Y:S01]  /*cd40*/  IABS R246, R14 ;  /* 0x0000000e00f67213 */ /* 0x000fe20000000000 */
[----:B------:R-:W-:Y:S02]  /*cd50*/  @!P5 IMAD.IADD R237, R237, 0x1, -R3 ;  /* 0x00000001ededd824 */ /* 0x000fe400078e0a03 */
[C---:B------:R-:W-:Y:S02]  /*cd60*/  IMAD R240, R3.reuse, R241, R240 ;  /* 0x000000f103f07224 */ /* 0x040fe400078e02f0 */
[C---:B------:R-:W-:Y:S01]  /*cd70*/  IMAD R239, R3.reuse, R7, R239 ;  /* 0x0000000703ef7224 */ /* 0x040fe200078e02ef */
[C---:B------:R-:W-:Y:S01]  /*cd80*/  ISETP.GT.U32.AND P5, PT, R3.reuse, R237, PT ;  /* 0x000000ed0300720c */ /* 0x040fe20003fa4070 */
[C---:B------:R-:W-:Y:S01]  /*cd90*/  IMAD R241, R3.reuse, R245, R243 ;  /* 0x000000f503f17224 */ /* 0x040fe200078e02f3 */
[----:B------:R-:W-:Y:S01]  /*cda0*/  IABS R243, R4 ;  /* 0x0000000400f37213 */ /* 0x000fe20000000000 */
[--C-:B------:R-:W-:Y:S01]  /*cdb0*/  @!P1 IMAD.IADD R238, R238, 0x1, -R3.reuse ;  /* 0x00000001eeee9824 */ /* 0x100fe200078e0a03 */
[----:B------:R-:W-:Y:S01]  /*cdc0*/  IABS R245, R16 ;  /* 0x0000001000f57213 */ /* 0x000fe20000000000 */
[----:B------:R-:W-:Y:S01]  /*cdd0*/  IMAD.MOV R7, RZ, RZ, -R244 ;  /* 0x000000ffff077224 */ /* 0x000fe200078e0af4 */
[----:B------:R-:W-:Y:S01]  /*cde0*/  IABS R244, R125 ;  /* 0x0000007d00f47213 */ /* 0x000fe20000000000 */
[----:B------:R-:W-:Y:S01]  /*cdf0*/  @!P0 IMAD.IADD R8, R8, 0x1, -R3 ;  /* 0x0000000108088824 */ /* 0x000fe200078e0a03 */
[C---:B------:R-:W-:Y:S01]  /*ce00*/  ISETP.GT.U32.AND P1, PT, R3.reuse, R238, PT ;  /* 0x000000ee0300720c */ /* 0x040fe20003f24070 */
[C---:B------:R-:W-:Y:S01]  /*ce10*/  IMAD R242, R3.reuse, R7, R242 ;  /* 0x0000000703f27224 */ /* 0x040fe200078e02f2 */
[----:B------:R-:W-:Y:S01]  /*ce20*/  ISETP.GT.U32.AND P0, PT, R3, R240, PT ;  /* 0x000000f00300720c */ /* 0x000fe20003f04070 */
[----:B------:R-:W-:-:S04]  /*ce30*/  IMAD.HI.U32 R7, R2, R243, RZ ;  /* 0x000000f302077227 */ /* 0x000fc800078e00ff */
[----:B------:R-:W-:Y:S02]  /*ce40*/  IMAD.MOV R7, RZ, RZ, -R7 ;  /* 0x000000ffff077224 */ /* 0x000fe400078e0a07 */
[----:B------:R-:W-:Y:S01]  /*ce50*/  @!P5 IMAD.IADD R237, R237, 0x1, -R3 ;  /* 0x00000001ededd824 */ /* 0x000fe200078e0a03 */
[C---:B------:R-:W-:Y:S01]  /*ce60*/  ISETP.GT.U32.AND P5, PT, R3.reuse, R239, PT ;  /* 0x000000ef0300720c */ /* 0x040fe20003fa4070 */
[C---:B------:R-:W-:Y:S02]  /*ce70*/  IMAD R243, R3.reuse, R7, R243 ;  /* 0x0000000703f37224 */ /* 0x040fe400078e02f3 */
[--C-:B------:R-:W-:Y:S01]  /*ce80*/  @!P1 IMAD.IADD R238, R238, 0x1, -R3.reuse ;  /* 0x00000001eeee9824 */ /* 0x100fe200078e0a03 */
[C---:B------:R-:W-:Y:S01]  /*ce90*/  ISETP.GT.U32.AND P1, PT, R3.reuse, R241, PT ;  /* 0x000000f10300720c */ /* 0x040fe20003f24070 */
[----:B------:R-:W-:Y:S01]  /*cea0*/  @!P0 IMAD.IADD R240, R240, 0x1, -R3 ;  /* 0x00000001f0f08824 */ /* 0x000fe200078e0a03 */
[----:B------:R-:W-:Y:S01]  /*ceb0*/  ISETP.GT.U32.AND P0, PT, R3, R243, PT ;  /* 0x000000f30300720c */ /* 0x000fe20003f04070 */
[----:B------:R-:W-:-:S04]  /*cec0*/  IMAD.HI.U32 R247, R2, R245, RZ ;  /* 0x000000f502f77227 */ /* 0x000fc800078e00ff */
[----:B------:R-:W-:-:S04]  /*ced0*/  IMAD.HI.U32 R248, R2, R244, RZ ;  /* 0x000000f402f87227 */ /* 0x000fc800078e00ff */
[--C-:B------:R-:W-:Y:S02]  /*cee0*/  @!P5 IMAD.IADD R239, R239, 0x1, -R3.reuse ;  /* 0x00000001efefd824 */ /* 0x100fe400078e0a03 */
[--C-:B------:R-:W-:Y:S01]  /*cef0*/  @!P1 IMAD.IADD R241, R241, 0x1, -R3.reuse ;  /* 0x00000001f1f19824 */ /* 0x100fe200078e0a03 */
[----:B------:R-:W-:Y:S01]  /*cf00*/  ISETP.GE.AND P1, PT, R5, RZ, PT ;  /* 0x000000ff0500720c */ /* 0x000fe20003f26270 */
[----:B------:R-:W-:Y:S01]  /*cf10*/  @!P0 IMAD.IADD R243, R243, 0x1, -R3 ;  /* 0x00000001f3f38824 */ /* 0x000fe200078e0a03 */
[C---:B------:R-:W-:Y:S01]  /*cf20*/  ISETP.GT.U32.AND P0, PT, R3.reuse, R240, PT ;  /* 0x000000f00300720c */ /* 0x040fe20003f04070 */
[----:B------:R-:W-:Y:S01]  /*cf30*/  IMAD.MOV R247, RZ, RZ, -R247 ;  /* 0x000000fffff77224 */ /* 0x000fe200078e0af7 */
[----:B------:R-:W-:Y:S01]  /*cf40*/  ISETP.GT.U32.AND P5, PT, R3, R239, PT ;  /* 0x000000ef0300720c */ /* 0x000fe20003fa4070 */
[----:B------:R-:W-:-:S04]  /*cf50*/  IMAD.HI.U32 R249, R2, R246, RZ ;  /* 0x000000f602f97227 */ /* 0x000fc800078e00ff */
[----:B------:R-:W-:Y:S02]  /*cf60*/  IMAD.MOV R7, RZ, RZ, -R248 ;  /* 0x000000ffff077224 */ /* 0x000fe400078e0af8 */
[C---:B------:R-:W-:Y:S01]  /*cf70*/  IMAD R245, R3.reuse, R247, R245 ;  /* 0x000000f703f57224 */ /* 0x040fe200078e02f5 */
[----:B------:R-:W-:Y:S01]  /*cf80*/  IABS R247, R13 ;  /* 0x0000000d00f77213 */ /* 0x000fe20000000000 */
[----:B------:R-:W-:Y:S01]  /*cf90*/  IMAD.MOV R248, RZ, RZ, -R249 ;  /* 0x000000fffff87224 */ /* 0x000fe200078e0af9 */
[----:B------:R-:W-:Y:S01]  /*cfa0*/  IABS R249, R15 ;  /* 0x0000000f00f97213 */ /* 0x000fe20000000000 */
[----:B------:R-:W-:Y:S01]  /*cfb0*/  @!P1 IMAD.MOV R238, RZ, RZ, -R238 ;  /* 0x000000ffffee9224 */ /* 0x000fe200078e0aee */
[C---:B------:R-:W-:Y:S01]  /*cfc0*/  ISETP.GT.U32.AND P1, PT, R3.reuse, R243, PT ;  /* 0x000000f30300720c */ /* 0x040fe20003f24070 */
[----:B------:R-:W-:Y:S01]  /*cfd0*/  IMAD R246, R3, R248, R246 ;  /* 0x000000f803f67224 */ /* 0x000fe200078e02f6 */
[----:B------:R-:W-:Y:S01]  /*cfe0*/  IABS R248, R11 ;  /* 0x0000000b00f87213 */ /* 0x000fe20000000000 */
[----:B------:R-:W-:-:S04]  /*cff0*/  IMAD.HI.U32 R6, R2, R247, RZ ;  /* 0x000000f702067227 */ /* 0x000fc800078e00ff */
[--C-:B------:R-:W-:Y:S01]  /*d000*/  @!P0 IMAD.IADD R240, R240, 0x1, -R3.reuse ;  /* 0x00000001f0f08824 */ /* 0x100fe200078e0a03 */
[C---:B------:R-:W-:Y:S01]  /*d010*/  ISETP.GT.U32.AND P0, PT, R3.reuse, R245, PT ;  /* 0x000000f50300720c */ /* 0x040fe20003f04070 */
[----:B------:R-:W-:Y:S02]  /*d020*/  IMAD R244, R3, R7, R244 ;  /* 0x0000000703f47224 */ /* 0x000fe400078e02f4 */
[----:B------:R-:W-:Y:S02]  /*d030*/  IMAD.MOV R6, RZ, RZ, -R6 ;  /* 0x000000ffff067224 */ /* 0x000fe400078e0a06 */
[----:B------:R-:W-:Y:S01]  /*d040*/  @!P5 IMAD.IADD R239, R239, 0x1, -R3 ;  /* 0x00000001efefd824 */ /* 0x000fe200078e0a03 */
[----:B------:R-:W-:Y:S01]  /*d050*/  ISETP.GT.U32.AND P5, PT, R3, R242, PT ;  /* 0x000000f20300720c */ /* 0x000fe20003fa4070 */
[----:B------:R-:W-:-:S04]  /*d060*/  IMAD.HI.U32 R7, R2, R248, RZ ;  /* 0x000000f802077227 */ /* 0x000fc800078e00ff */
[----:B------:R-:W-:Y:S02]  /*d070*/  IMAD R247, R3, R6, R247 ;  /* 0x0000000603f77224 */ /* 0x000fe400078e02f7 */
[----:B------:R-:W-:Y:S02]  /*d080*/  IMAD.MOV R6, RZ, RZ, -R7 ;  /* 0x000000ffff067224 */ /* 0x000fe400078e0a07 */
[--C-:B------:R-:W-:Y:S01]  /*d090*/  @!P1 IMAD.IADD R243, R243, 0x1, -R3.reuse ;  /* 0x00000001f3f39824 */ /* 0x100fe200078e0a03 */
[----:B------:R-:W-:Y:S01]  /*d0a0*/  ISETP.GE.AND P1, PT, R251, RZ, PT ;  /* 0x000000fffb00720c */ /* 0x000fe20003f26270 */
[----:B------:R-:W-:Y:S02]  /*d0b0*/  IMAD R248, R3, R6, R248 ;  /* 0x0000000603f87224 */ /* 0x000fe400078e02f8 */
[--C-:B------:R-:W-:Y:S02]  /*d0c0*/  @!P0 IMAD.IADD R245, R245, 0x1, -R3.reuse ;  /* 0x00000001f5f58824 */ /* 0x100fe400078e0a03 */
[----:B------:R-:W-:Y:S01]  /*d0d0*/  @!P5 IMAD.IADD R242, R242, 0x1, -R3 ;  /* 0x00000001f2f2d824 */ /* 0x000fe200078e0a03 */
[C---:B------:R-:W-:Y:S01]  /*d0e0*/  ISETP.GT.U32.AND P0, PT, R3.reuse, R248, PT ;  /* 0x000000f80300720c */ /* 0x040fe20003f04070 */
[----:B------:R-:W-:Y:S01]  /*d0f0*/  IMAD.HI.U32 R251, R2, R249, RZ ;  /* 0x000000f902fb7227 */ /* 0x000fe200078e00ff */
[----:B------:R-:W-:-:S03]  /*d100*/  ISETP.GT.U32.AND P5, PT, R3, R244, PT ;  /* 0x000000f40300720c */ /* 0x000fc60003fa4070 */
[----:B------:R-:W-:Y:S01]  /*d110*/  @!P3 IMAD.MOV R236, RZ, RZ, -R236 ;  /* 0x000000ffffecb224 */ /* 0x000fe200078e0aec */
[----:B------:R-:W-:Y:S01]  /*d120*/  ISETP.GT.U32.AND P3, PT, R3, R241, PT ;  /* 0x000000f10300720c */ /* 0x000fe20003f64070 */
[----:B------:R-:W-:Y:S02]  /*d130*/  IMAD.MOV R251, RZ, RZ, -R251 ;  /* 0x000000fffffb7224 */ /* 0x000fe400078e0afb */
[----:B------:R-:W-:-:S04]  /*d140*/  IMAD.HI.U32 R7, R2, R250, RZ ;  /* 0x000000fa02077227 */ /* 0x000fc800078e00ff */
[C---:B------:R-:W-:Y:S01]  /*d150*/  IMAD R249, R3.reuse, R251, R249 ;  /* 0x000000fb03f97224 */ /* 0x040fe200078e02f9 */
[----:B------:R-:W-:Y:S01]  /*d160*/  IABS R251, R9 ;  /* 0x0000000900fb7213 */ /* 0x000fe20000000000 */
[--C-:B------:R-:W-:Y:S02]  /*d170*/  @!P0 IMAD.IADD R248, R248, 0x1, -R3.reuse ;  /* 0x00000001f8f88824 */ /* 0x100fe400078e0a03 */
[----:B------:R-:W-:Y:S01]  /*d180*/  @!P5 IMAD.IADD R244, R244, 0x1, -R3 ;  /* 0x00000001f4f4d824 */ /* 0x000fe200078e0a03 */
[C---:B------:R-:W-:Y:S01]  /*d190*/  ISETP.GT.U32.AND P0, PT, R3.reuse, R249, PT ;  /* 0x000000f90300720c */ /* 0x040fe20003f04070 */
[----:B------:R-:W-:Y:S01]  /*d1a0*/  @!P6 IMAD.MOV R237, RZ, RZ, -R237 ;  /* 0x000000ffffede224 */ /* 0x000fe200078e0aed */
[----:B------:R-:W-:Y:S01]  /*d1b0*/  ISETP.GT.U32.AND P6, PT, R3, R242, PT ;  /* 0x000000f20300720c */ /* 0x000fe20003fc4070 */
[----:B------:R-:W-:Y:S01]  /*d1c0*/  @!P3 IMAD.IADD R241, R241, 0x1, -R3 ;  /* 0x00000001f1f1b824 */ /* 0x000fe200078e0a03 */
[C---:B------:R-:W-:Y:S01]  /*d1d0*/  ISETP.GT.U32.AND P3, PT, R3.reuse, R246, PT ;  /* 0x000000f60300720c */ /* 0x040fe20003f64070 */
[----:B------:R-:W-:Y:S01]  /*d1e0*/  IMAD.MOV R6, RZ, RZ, -R7 ;  /* 0x000000ffff067224 */ /* 0x000fe200078e0a07 */
[----:B------:R-:W-:Y:S01]  /*d1f0*/  ISETP.GT.U32.AND P5, PT, R3, R244, PT ;  /* 0x000000f40300720c */ /* 0x000fe20003fa4070 */
[----:B------:R-:W-:-:S02]  /*d200*/  @!P1 IMAD.MOV R240, RZ, RZ, -R240 ;  /* 0x000000fffff09224 */ /* 0x000fc400078e0af0 */
[----:B------:R-:W-:Y:S02]  /*d210*/  IMAD R250, R3, R6, R250 ;  /* 0x0000000603fa7224 */ /* 0x000fe400078e02fa */
[----:B--2---:R-:W-:-:S04]  /*d220*/  IMAD.HI.U32 R21, R2, R251, RZ ;  /* 0x000000fb02157227 */ /* 0x004fc800078e00ff */
[--C-:B------:R-:W-:Y:S01]  /*d230*/  @!P0 IMAD.IADD R249, R249, 0x1, -R3.reuse ;  /* 0x00000001f9f98824 */ /* 0x100fe200078e0a03 */
[C---:B------:R-:W-:Y:S01]  /*d240*/  ISETP.GT.U32.AND P0, PT, R3.reuse, R250, PT ;  /* 0x000000fa0300720c */ /* 0x040fe20003f04070 */
[--C-:B------:R-:W-:Y:S01]  /*d250*/  @!P6 IMAD.IADD R242, R242, 0x1, -R3.reuse ;  /* 0x00000001f2f2e824 */ /* 0x100fe200078e0a03 */
[----:B------:R-:W-:Y:S01]  /*d260*/  ISETP.GT.U32.AND P6, PT, R3, R247, PT ;  /* 0x000000f70300720c */ /* 0x000fe20003fc4070 */
[--C-:B------:R-:W-:Y:S01]  /*d270*/  @!P3 IMAD.IADD R246, R246, 0x1, -R3.reuse ;  /* 0x00000001f6f6b824 */ /* 0x100fe200078e0a03 */
[----:B------:R-:W-:Y:S01]  /*d280*/  ISETP.GE.AND P3, PT, R4, RZ, PT ;  /* 0x000000ff0400720c */ /* 0x000fe20003f66270 */
[----:B------:R-:W-:Y:S01]  /*d290*/  @!P5 IMAD.IADD R244, R244, 0x1, -R3 ;  /* 0x00000001f4f4d824 */ /* 0x000fe200078e0a03 */
[----:B------:R-:W-:Y:S01]  /*d2a0*/  ISETP.GE.AND P5, PT, R0, RZ, PT ;  /* 0x000000ff0000720c */ /* 0x000fe20003fa6270 */
[----:B------:R-:W-:Y:S01]  /*d2b0*/  @!P2 IMAD.MOV R241, RZ, RZ, -R241 ;  /* 0x000000fffff1a224 */ /* 0x000fe200078e0af1 */
[C---:B------:R-:W-:Y:S01]  /*d2c0*/  LOP3.LUT R4, R5.reuse, 0x8, RZ, 0xfc, !PT ;  /* 0x0000000805047812 */ /* 0x040fe200078efcff */
[----:B------:R-:W-:Y:S01]  /*d2d0*/  @!P4 IMAD.MOV R239, RZ, RZ, -R239 ;  /* 0x000000ffffefc224 */ /* 0x000fe200078e0aef */
[----:B------:R-:W-:Y:S01]  /*d2e0*/  LOP3.LUT R0, R5, 0x6, RZ, 0xfc, !PT ;  /* 0x0000000605007812 */ /* 0x000fe200078efcff */
[----:B------:R-:W-:Y:S01]  /*d2f0*/  IMAD.MOV R21, RZ, RZ, -R21 ;  /* 0x000000ffff157224 */ /* 0x000fe200078e0a15 */
[----:B------:R-:W-:-:S02]  /*d300*/  IABS R7, R4 ;  /* 0x0000000400077213 */ /* 0x000fc40000000000 */
[----:B------:R-:W-:Y:S01]  /*d310*/  IABS R6, R0 ;  /* 0x0000000000067213 */ /* 0x000fe20000000000 */
[----:B------:R-:W-:Y:S01]  /*d320*/  @!P0 IMAD.IADD R250, R250, 0x1, -R3 ;  /* 0x00000001fafa8824 */ /* 0x000fe200078e0a03 */
[C---:B------:R-:W-:Y:S01]  /*d330*/  ISETP.GT.U32.AND P0, PT, R3.reuse, R245, PT ;  /* 0x000000f50300720c */ /* 0x040fe20003f04070 */
[----:B------:R-:W-:Y:S01]  /*d340*/  IMAD.HI.U32 R20, R2, R7, RZ ;  /* 0x0000000702147227 */ /* 0x000fe200078e00ff */
[----:B------:R-:W-:-:S03]  /*d350*/  ISETP.GT.U32.AND P1, PT, R3, R246, PT ;  /* 0x000000f60300720c */ /* 0x000fc60003f24070 */
[----:B------:R-:W-:Y:S01]  /*d360*/  @!P6 IMAD.IADD R247, R247, 0x1, -R3 ;  /* 0x00000001f7f7e824 */ /* 0x000fe200078e0a03 */
[----:B------:R-:W-:Y:S01]  /*d370*/  ISETP.GE.AND P6, PT, R125, RZ, PT ;  /* 0x000000ff7d00720c */ /* 0x000fe20003fc6270 */
[----:B------:R-:W-:Y:S01]  /*d380*/  IMAD.HI.U32 R19, R2, R6, RZ ;  /* 0x0000000602137227 */ /* 0x000fe200078e00ff */
[----:B------:R-:W-:Y:S02]  /*d390*/  LOP3.LUT R125, R5, 0x2, RZ, 0xfc, !PT ;  /* 0x00000002057d7812 */ /* 0x000fe400078efcff */
[----:B------:R-:W-:Y:S01]  /*d3a0*/  IABS R5, R12 ;  /* 0x0000000c00057213 */ /* 0x000fe20000000000 */
[----:B------:R-:W-:Y:S01]  /*d3b0*/  IMAD.MOV R20, RZ, RZ, -R20 ;  /* 0x000000ffff147224 */ /* 0x000fe200078e0a14 */
[----:B------:R-:W-:Y:S01]  /*d3c0*/  IABS R17, R125 ;  /* 0x0000007d00117213 */ /* 0x000fe20000000000 */
[----:B------:R-:W-:Y:S01]  /*d3d0*/  IMAD.MOV R19, RZ, RZ, -R19 ;  /* 0x000000ffff137224 */ /* 0x000fe200078e0a13 */
[C---:B------:R-:W-:Y:S01]  /*d3e0*/  ISETP.GT.U32.AND P2, PT, R3.reuse, R247, PT ;  /* 0x000000f70300720c */ /* 0x040fe20003f44070 */
[----:B------:R-:W-:-:S02]  /*d3f0*/  IMAD R7, R3, R20, R7 ;  /* 0x0000001403077224 */ /* 0x000fc400078e0207 */
[C---:B------:R-:W-:Y:S01]  /*d400*/  IMAD R6, R3.reuse, R19, R6 ;  /* 0x0000001303067224 */ /* 0x040fe200078e0206 */
[----:B------:R-:W-:Y:S01]  /*d410*/  ISETP.GT.U32.AND P4, PT, R3, R248, PT ;  /* 0x000000f80300720c */ /* 0x000fe20003f84070 */
[----:B------:R-:W-:-:S04]  /*d420*/  IMAD.HI.U32 R18, R2, R5, RZ ;  /* 0x0000000502127227 */ /* 0x000fc800078e00ff */
[----:B------:R-:W-:Y:S01]  /*d430*/  @!P3 IMAD.MOV R243, RZ, RZ, -R243 ;  /* 0x000000fffff3b224 */ /* 0x000fe200078e0af3 */
[----:B------:R-:W-:Y:S01]  /*d440*/  ISETP.GT.U32.AND P3, PT, R3, R249, PT ;  /* 0x000000f90300720c */ /* 0x000fe20003f64070 */
[----:B------:R-:W-:-:S04]  /*d450*/  IMAD.HI.U32 R2, R2, R17, RZ ;  /* 0x0000001102027227 */ /* 0x000fc800078e00ff */
[--C-:B------:R-:W-:Y:S01]  /*d460*/  @!P0 IMAD.IADD R245, R245, 0x1, -R3.reuse ;  /* 0x00000001f5f58824 */ /* 0x100fe200078e0a03 */
[C---:B------:R-:W-:Y:S01]  /*d470*/  ISETP.GT.U32.AND P0, PT, R3.reuse, R7, PT ;  /* 0x000000070300720c */ /* 0x040fe20003f04070 */
[----:B------:R-:W-:Y:S01]  /*d480*/  @!P1 IMAD.IADD R246, R246, 0x1, -R3 ;  /* 0x00000001f6f69824 */ /* 0x000fe200078e0a03 */
[C---:B------:R-:W-:Y:S01]  /*d490*/  ISETP.GT.U32.AND P1, PT, R3.reuse, R6, PT ;  /* 0x000000060300720c */ /* 0x040fe20003f24070 */
[----:B------:R-:W-:Y:S02]  /*d4a0*/  IMAD.MOV R18, RZ, RZ, -R18 ;  /* 0x000000ffff127224 */ /* 0x000fe400078e0a12 */
[----:B------:R-:W-:Y:S02]  /*d4b0*/  IMAD.MOV R2, RZ, RZ, -R2 ;  /* 0x000000ffff027224 */ /* 0x000fe400078e0a02 */
[C---:B------:R-:W-:Y:S02]  /*d4c0*/  IMAD R251, R3.reuse, R21, R251 ;  /* 0x0000001503fb7224 */ /* 0x040fe400078e02fb */
[C---:B------:R-:W-:Y:S01]  /*d4d0*/  IMAD R5, R3.reuse, R18, R5 ;  /* 0x0000001203057224 */ /* 0x040fe200078e0205 */
[----:B------:R-:W2:Y:S01]  /*d4e0*/  LDL.LU R21, [R1+0x1094] ;  /* 0x0010940001157983 */ /* 0x000ea20000300800 */
[----:B------:R-:W-:-:S02]  /*d4f0*/  IMAD R2, R3, R2, R17 ;  /* 0x0000000203027224 */ /* 0x000fc400078e0211 */
[----:B------:R-:W-:Y:S01]  /*d500*/  @!P6 IMAD.MOV R244, RZ, RZ, -R244 ;  /* 0x000000fffff4e224 */ /* 0x000fe200078e0af4 */
[----:B------:R-:W-:Y:S01]  /*d510*/  ISETP.GT.U32.AND P6, PT, R3, R251, PT ;  /* 0x000000fb0300720c */ /* 0x000fe20003fc4070 */
[--C-:B------:R-:W-:Y:S01]  /*d520*/  @!P2 IMAD.IADD R247, R247, 0x1, -R3.reuse ;  /* 0x00000001f7f7a824 */ /* 0x100fe200078e0a03 */
[C---:B------:R-:W-:Y:S01]  /*d530*/  ISETP.GT.U32.AND P2, PT, R3.reuse, R5, PT ;  /* 0x000000050300720c */ /* 0x040fe20003f44070 */
[----:B------:R-:W-:Y:S01]  /*d540*/  @!P5 IMAD.MOV R242, RZ, RZ, -R242 ;  /* 0x000000fffff2d224 */ /* 0x000fe200078e0af2 */
[C---:B------:R-:W-:Y:S01]  /*d550*/  ISETP.GT.U32.AND P5, PT, R3.reuse, R250, PT ;  /* 0x000000fa0300720c */ /* 0x040fe20003fa4070 */
[--C-:B------:R-:W-:Y:S01]  /*d560*/  @!P4 IMAD.IADD R248, R248, 0x1, -R3.reuse ;  /* 0x00000001f8f8c824 */ /* 0x100fe200078e0a03 */
[----:B------:R-:W-:Y:S01]  /*d570*/  ISETP.GT.U32.AND P4, PT, R3, R2, PT ;  /* 0x000000020300720c */ /* 0x000fe20003f84070 */
[--C-:B------:R-:W-:Y:S01]  /*d580*/  @!P3 IMAD.IADD R249, R249, 0x1, -R3.reuse ;  /* 0x00000001f9f9b824 */ /* 0x100fe200078e0a03 */
[----:B------:R-:W-:Y:S01]  /*d590*/  ISETP.GE.AND P3, PT, R16, RZ, PT ;  /* 0x000000ff1000720c */ /* 0x000fe20003f66270 */
[--C-:B------:R-:W-:Y:S01]  /*d5a0*/  @!P0 IMAD.IADD R7, R7, 0x1, -R3.reuse ;  /* 0x0000000107078824 */ /* 0x100fe200078e0a03 */
[----:B------:R-:W-:Y:S01]  /*d5b0*/  ISETP.GE.AND P0, PT, R13, RZ, PT ;  /* 0x000000ff0d00720c */ /* 0x000fe20003f06270 */
[--C-:B------:R-:W-:Y:S01]  /*d5c0*/  @!P1 IMAD.IADD R6, R6, 0x1, -R3.reuse ;  /* 0x0000000106069824 */ /* 0x100fe200078e0a03 */
[----:B------:R-:W-:Y:S01]  /*d5d0*/  ISETP.GE.AND P1, PT, R11, RZ, PT ;  /* 0x000000ff0b00720c */ /* 0x000fe20003f26270 */
[--C-:B------:R-:W-:Y:S01]  /*d5e0*/  @!P6 IMAD.IADD R251, R251, 0x1, -R3.reuse ;  /* 0x00000001fbfbe824 */ /* 0x100fe200078e0a03 */
[----:B------:R-:W3:Y:S01]  /*d5f0*/  LDL.LU R20, [R1+0x1090] ;  /* 0x0010900001147983 */ /* 0x000ee20000300800 */
[--C-:B------:R-:W-:Y:S01]  /*d600*/  @!P2 IMAD.IADD R5, R5, 0x1, -R3.reuse ;  /* 0x000000010505a824 */ /* 0x100fe200078e0a03 */
[----:B------:R-:W-:Y:S01]  /*d610*/  ISETP.GE.AND P2, PT, R10, RZ, PT ;  /* 0x000000ff0a00720c */ /* 0x000fe20003f46270 */
[--C-:B------:R-:W-:Y:S01]  /*d620*/  @!P5 IMAD.IADD R250, R250, 0x1, -R3.reuse ;  /* 0x00000001fafad824 */ /* 0x100fe200078e0a03 */
[----:B------:R-:W-:Y:S01]  /*d630*/  ISETP.GE.AND P5, PT, R15, RZ, PT ;  /* 0x000000ff0f00720c */ /* 0x000fe20003fa6270 */
[----:B------:R-:W-:Y:S01]  /*d640*/  @!P4 IMAD.IADD R2, R2, 0x1, -R3 ;  /* 0x000000010202c824 */ /* 0x000fe200078e0a03 */
[C---:B------:R-:W-:Y:S01]  /*d650*/  ISETP.GT.U32.AND P4, PT, R3.reuse, R7, PT ;  /* 0x000000070300720c */ /* 0x040fe20003f84070 */
[----:B------:R-:W-:Y:S01]  /*d660*/  @!P3 IMAD.MOV R245, RZ, RZ, -R245 ;  /* 0x000000fffff5b224 */ /* 0x000fe200078e0af5 */
[C---:B------:R-:W-:Y:S01]  /*d670*/  ISETP.GT.U32.AND P3, PT, R3.reuse, R251, PT ;  /* 0x000000fb0300720c */ /* 0x040fe20003f64070 */
[----:B------:R-:W-:Y:S01]  /*d680*/  @!P0 IMAD.MOV R247, RZ, RZ, -R247 ;  /* 0x000000fffff78224 */ /* 0x000fe200078e0af7 */
[C---:B------:R-:W-:Y:S01]  /*d690*/  ISETP.GT.U32.AND P0, PT, R3.reuse, R6, PT ;  /* 0x000000060300720c */ /* 0x040fe20003f04070 */
[----:B------:R-:W-:Y:S01]  /*d6a0*/  @!P1 IMAD.MOV R248, RZ, RZ, -R248 ;  /* 0x000000fffff89224 */ /* 0x000fe200078e0af8 */
[----:B------:R-:W-:Y:S01]  /*d6b0*/  ISETP.GT.U32.AND P1, PT, R3, R5, PT ;  /* 0x000000050300720c */ /* 0x000fe20003f24070 */
[----:B------:R-:W4:Y:S01]  /*d6c0*/  LDL.LU R19, [R1+0x108c] ;  /* 0x00108c0001137983 */ /* 0x000f220000300800 */
[----:B------:R-:W-:-:S03]  /*d6d0*/  ISETP.GE.AND P6, PT, R14, RZ, PT ;  /* 0x000000ff0e00720c */ /* 0x000fc60003fc6270 */
[----:B------:R-:W2:Y:S04]  /*d6e0*/  LDL.LU R18, [R1+0x1088] ;  /* 0x0010880001127983 */ /* 0x000ea80000300800 */
[----:B------:R-:W3:Y:S04]  /*d6f0*/  LDL.LU R17, [R1+0x1084] ;  /* 0x0010840001117983 */ /* 0x000ee80000300800 */
[----:B------:R-:W4:Y:S01]  /*d700*/  LDL.LU R16, [R1+0x1080] ;  /* 0x0010800001107983 */ /* 0x000f220000300800 */
[----:B------:R-:W-:-:S03]  /*d710*/  @!P2 IMAD.MOV R250, RZ, RZ, -R250 ;  /* 0x000000fffffaa224 */ /* 0x000fc600078e0afa */
[----:B------:R-:W2:Y:S01]  /*d720*/  LDL.LU R15, [R1+0x107c] ;  /* 0x00107c00010f7983 */ /* 0x000ea20000300800 */
[----:B------:R-:W-:-:S03]  /*d730*/  @!P5 IMAD.MOV R249, RZ, RZ, -R249 ;  /* 0x000000fffff9d224 */ /* 0x000fc600078e0af9 */
[----:B------:R-:W3:Y:S01]  /*d740*/  LDL.LU R14, [R1+0x1078] ;  /* 0x00107800010e7983 */ /* 0x000ee20000300800 */
[----:B------:R-:W-:-:S03]  /*d750*/  ISETP.GE.AND P2, PT, R9, RZ, PT ;  /* 0x000000ff0900720c */ /* 0x000fc60003f46270 */
[----:B------:R-:W4:Y:S01]  /*d760*/  LDL.LU R13, [R1+0x1074] ;  /* 0x00107400010d7983 */ /* 0x000f220000300800 */
[----:B------:R-:W-:Y:S01]  /*d770*/  ISETP.GE.AND P5, PT, R252, RZ, PT ;  /* 0x000000fffc00720c */ /* 0x000fe20003fa6270 */
[--C-:B------:R-:W-:Y:S01]  /*d780*/  @!P4 IMAD.IADD R7, R7, 0x1, -R3.reuse ;  /* 0x000000010707c824 */ /* 0x100fe200078e0a03 */
[----:B------:R-:W-:Y:S01]  /*d790*/  ISETP.GE.AND P4, PT, R0, RZ, PT ;  /* 0x000000ff0000720c */ /* 0x000fe20003f86270 */
[----:B------:R-:W2:Y:S01]  /*d7a0*/  LDL.LU R11, [R1+0x20] ;  /* 0x00002000010b7983 */ /* 0x000ea20000300800 */
[--C-:B------:R-:W-:Y:S01]  /*d7b0*/  @!P3 IMAD.IADD R251, R251, 0x1, -R3.reuse ;  /* 0x00000001fbfbb824 */ /* 0x100fe200078e0a03 */
[----:B------:R-:W-:Y:S01]  /*d7c0*/  ISETP.GE.AND P3, PT, R4, RZ, PT ;  /* 0x000000ff0400720c */ /* 0x000fe20003f66270 */
[--C-:B------:R-:W-:Y:S01]  /*d7d0*/  @!P0 IMAD.IADD R6, R6, 0x1, -R3.reuse ;  /* 0x0000000106068824 */ /* 0x100fe200078e0a03 */
[----:B------:R-:W3:Y:S01]  /*d7e0*/  LDL.LU R10, [R1+0x1c] ;  /* 0x00001c00010a7983 */ /* 0x000ee20000300800 */
[----:B------:R-:W-:Y:S01]  /*d7f0*/  ISETP.GE.AND P0, PT, R12, RZ, PT ;  /* 0x000000ff0c00720c */ /* 0x000fe20003f06270 */
[----:B------:R-:W-:-:S02]  /*d800*/  @!P1 IMAD.IADD R5, R5, 0x1, -R3 ;  /* 0x0000000105059824 */ /* 0x000fc400078e0a03 */
[----:B------:R-:W4:Y:S01]  /*d810*/  LDL.LU R9, [R1+0x18] ;  /* 0x0000180001097983 */ /* 0x000f220000300800 */
[----:B------:R-:W-:Y:S01]  /*d820*/  ISETP.GE.AND P1, PT, R125, RZ, PT ;  /* 0x000000ff7d00720c */ /* 0x000fe20003f26270 */
[----:B------:R-:W-:Y:S01]  /*d830*/  @!P6 IMAD.MOV R246, RZ, RZ, -R246 ;  /* 0x000000fffff6e224 */ /* 0x000fe200078e0af6 */
[----:B------:R-:W-:Y:S01]  /*d840*/  ISETP.GT.U32.AND P6, PT, R3, R2, PT ;  /* 0x000000020300720c */ /* 0x000fe20003fc4070 */
[----:B------:R-:W4:Y:S04]  /*d850*/  LDL.LU R252, [R1+0x14] ;  /* 0x0000140001fc7983 */ /* 0x000f280000300800 */
[----:B------:R-:W4:Y:S04]  /*d860*/  LDL.LU R0, [R1+0x10] ;  /* 0x0000100001007983 */ /* 0x000f280000300800 */
[----:B------:R-:W4:Y:S04]  /*d870*/  LDL.LU R4, [R1+0xc] ;  /* 0x00000c0001047983 */ /* 0x000f280000300800 */
[----:B------:R-:W4:Y:S04]  /*d880*/  LDL.LU R12, [R1+0x1070] ;  /* 0x00107000010c7983 */ /* 0x000f280000300800 */
[----:B------:R-:W2:Y:S01]  /*d890*/  LDL.LU R125, [R1+0x106c] ;  /* 0x00106c00017d7983 */ /* 0x000ea20000300800 */
[----:B------:R-:W-:Y:S01]  /*d8a0*/  LOP3.LUT R232, R232, 0x3f, RZ, 0xc0, !PT ;  /* 0x0000003fe8e87812 */ /* 0x000fe200078ec0ff */
[----:B------:R-:W-:-:S04]  /*d8b0*/  @!P2 IMAD.MOV R251, RZ, RZ, -R251 ;  /* 0x000000fffffba224 */ /* 0x000fc800078e0afb */
[----:B------:R-:W-:Y:S02]  /*d8c0*/  IMAD R232, R232, UR34, RZ ;  /* 0x00000022e8e87c24 */ /* 0x000fe4000f8e02ff */
[----:B------:R-:W-:-:S03]  /*d8d0*/  @!P6 IMAD.IADD R2, R2, 0x1, -R3 ;  /* 0x000000010202e824 */ /* 0x000fc600078e0a03 */
[----:B------:R-:W-:Y:S02]  /*d8e0*/  IADD3 R3, P6, R232, UR6, RZ ;  /* 0x00000006e8037c10 */ /* 0x000fe4000ffde0ff */
[----:B--2---:R-:W-:Y:S01]  /*d8f0*/  ISETP.NE.AND P2, PT, R125, RZ, PT ;  /* 0x000000ff7d00720c */ /* 0x004fe20003f45270 */
[----:B------:R-:W-:Y:S01]  /*d900*/  @!P1 IMAD.MOV R2, RZ, RZ, -R2 ;  /* 0x000000ffff029224 */ /* 0x000fe200078e0a02 */
[----:B------:R-:W-:Y:S01]  /*d910*/  LOP3.LUT R125, RZ, R125, RZ, 0x33, !PT ;  /* 0x0000007dff7d7212 */ /* 0x000fe200078e33ff */
[----:B------:R0:W-:Y:S01]  /*d920*/  STL [R1+0x1038], R3 ;  /* 0x0010380301007387 */ /* 0x0001e20000100800 */
[----:B------:R-:W-:Y:S02]  /*d930*/  ULDC UR6, c[0x0][0x240] ;  /* 0x0000900000067ab9 */ /* 0x000fe40000000800 */
[C---:B------:R-:W-:Y:S02]  /*d940*/  SEL R11, R125.reuse, R11, !P2 ;  /* 0x0000000b7d0b7207 */ /* 0x040fe40005000000 */
[----:B---3--:R-:W-:-:S02]  /*d950*/  SEL R10, R125, R10, !P2 ;  /* 0x0000000a7d0a7207 */ /* 0x008fc40005000000 */
[C---:B----4-:R-:W-:Y:S01]  /*d960*/  SEL R9, R125.reuse, R9, !P2 ;  /* 0x000000097d097207 */ /* 0x050fe20005000000 */
[----:B0-----:R-:W2:Y:S01]  /*d970*/  LDL.LU R3, [R1+0x8] ;  /* 0x0000080001037983 */ /* 0x001ea20000300800 */
[----:B------:R-:W-:-:S03]  /*d980*/  SEL R252, R125, R252, !P2 ;  /* 0x000000fc7dfc7207 */ /* 0x000fc60005000000 */
[----:B------:R0:W-:Y:S01]  /*d990*/  STL [R1+0xd0], R11 ;  /* 0x0000d00b01007387 */ /* 0x0001e20000100800 */
[C---:B------:R-:W-:Y:S02]  /*d9a0*/  SEL R0, R125.reuse, R0, !P2 ;  /* 0x000000007d007207 */ /* 0x040fe40005000000 */
[C---:B------:R-:W-:Y:S01]  /*d9b0*/  SEL R4, R125.reuse, R4, !P2 ;  /* 0x000000047d047207 */ /* 0x040fe20005000000 */
[----:B0-----:R-:W3:Y:S04]  /*d9c0*/  LDL.LU R11, [R1+0x1068] ;  /* 0x00106800010b7983 */ /* 0x001ee80000300800 */
[----:B------:R0:W-:Y:S04]  /*d9d0*/  STL [R1+0xcc], R10 ;  /* 0x0000cc0a01007387 */ /* 0x0001e80000100800 */
[----:B0-----:R-:W4:Y:S04]  /*d9e0*/  LDL.LU R10, [R1+0x1064] ;  /* 0x00106400010a7983 */ /* 0x001f280000300800 */
[----:B------:R0:W-:Y:S04]  /*d9f0*/  STL [R1+0xc8], R9 ;  /* 0x0000c80901007387 */ /* 0x0001e80000100800 */
[----:B0-----:R-:W3:Y:S04]  /*da00*/  LDL.LU R9, [R1+0x1060] ;  /* 0x0010600001097983 */ /* 0x001ee80000300800 */
[----:B------:R0:W-:Y:S04]  /*da10*/  STL [R1+0xc4], R252 ;  /* 0x0000c4fc01007387 */ /* 0x0001e80000100800 */
[----:B0-----:R-:W4:Y:S04]  /*da20*/  LDL.LU R252, [R1+0x105c] ;  /* 0x00105c0001fc7983 */ /* 0x001f280000300800 */
[----:B------:R0:W-:Y:S04]  /*da30*/  STL [R1+0xc0], R0 ;  /* 0x0000c00001007387 */ /* 0x0001e80000100800 */
[----:B0-----:R-:W4:Y:S04]  /*da40*/  LDL.LU R0, [R1+0x1058] ;  /* 0x0010580001007983 */ /* 0x001f280000300800 */
[----:B------:R0:W-:Y:S04]  /*da50*/  STL [R1+0xbc], R4 ;  /* 0x0000bc0401007387 */ /* 0x0001e80000100800 */
[----:B0-----:R-:W4:Y:S01]  /*da60*/  LDL.LU R4, [R1+0x1054] ;  /* 0x0010540001047983 */ /* 0x001f220000300800 */
[----:B--2---:R-:W-:-:S05]  /*da70*/  SEL R3, R125, R3, !P2 ;  /* 0x000000037d037207 */ /* 0x004fca0005000000 */
[----:B------:R4:W-:Y:S01]  /*da80*/  STL [R1+0xb8], R3 ;  /* 0x0000b80301007387 */ /* 0x0009e20000100800 */
[C---:B---3--:R-:W-:Y:S02]  /*da90*/  SEL R9, R125.reuse, R9, !P2 ;  /* 0x000000097d097207 */ /* 0x048fe40005000000 */
[C---:B----4-:R-:W-:Y:S02]  /*daa0*/  SEL R3, R125.reuse, R4, !P2 ;  /* 0x000000047d037207 */ /* 0x050fe40005000000 */
[----:B------:R-:W2:Y:S04]  /*dab0*/  LDL.LU R4, [R1+0x1050] ;  /* 0x0010500001047983 */ /* 0x000ea80000300800 */
[----:B------:R0:W-:Y:S02]  /*dac0*/  STL [R1+0xb4], R3 ;  /* 0x0000b40301007387 */ /* 0x0001e40000100800 */
[----:B0-----:R-:W-:-:S02]  /*dad0*/  SEL R3, R125, R0, !P2 ;  /* 0x000000007d037207 */ /* 0x001fc40005000000 */
[----:B------:R-:W-:-:S03]  /*dae0*/  SEL R0, R125, R252, !P2 ;  /* 0x000000fc7d007207 */ /* 0x000fc60005000000 */
[----:B------:R0:W-:Y:S04]  /*daf0*/  STL [R1+0xb0], R3 ;  /* 0x0000b00301007387 */ /* 0x0001e80000100800 */
[----:B------:R1:W-:Y:S01]  /*db00*/  STL [R1+0xac], R0 ;  /* 0x0000ac0001007387 */ /* 0x0003e20000100800 */
[----:B0-----:R-:W-:-:S03]  /*db10*/  SEL R3, R125, R10, !P2 ;  /* 0x0000000a7d037207 */ /* 0x001fc60005000000 */
[----:B------:R0:W-:Y:S01]  /*db20*/  STL [R1+0xa8], R9 ;  /* 0x0000a80901007387 */ /* 0x0001e20000100800 */
[----:B-1----:R-:W-:-:S03]  /*db30*/  SEL R0, R125, R11, !P2 ;  /* 0x0000000b7d007207 */ /* 0x002fc60005000000 */
[----:B------:R1:W-:Y:S04]  /*db40*/  STL [R1+0xa4], R3 ;  /* 0x0000a40301007387 */ /* 0x0003e80000100800 */
[----:B------:R3:W-:Y:S01]  /*db50*/  STL [R1+0xa0], R0 ;  /* 0x0000a00001007387 */ /* 0x0007e20000100800 */
[C---:B0-----:R-:W-:Y:S02]  /*db60*/  SEL R9, R125.reuse, R12, !P2 ;  /* 0x0000000c7d097207 */ /* 0x041fe40005000000 */
[----:B-1----:R-:W-:-:S03]  /*db70*/  SEL R3, R125, R13, !P2 ;  /* 0x0000000d7d037207 */ /* 0x002fc60005000000 */
[----:B------:R0:W-:Y:S01]  /*db80*/  STL [R1+0x9c], R9 ;  /* 0x00009c0901007387 */ /* 0x0001e20000100800 */
[----:B---3--:R-:W-:-:S03]  /*db90*/  SEL R0, R125, R14, !P2 ;  /* 0x0000000e7d007207 */ /* 0x008fc60005000000 */
        /* <DEDUP_REMOVED lines=46> */
[----:B------:R-:W-:Y:S01]  /*de80*/  STL [R1+0x3c], R9 ;  /* 0x00003c0901007387 */ /* 0x000fe20000100800 */
[----:B---3--:R-:W-:-:S03]  /*de90*/  SEL R0, R125, R38, !P2 ;  /* 0x000000267d007207 */ /* 0x008fc60005000000 */
[----:B------:R0:W-:Y:S01]  /*dea0*/  STL [R1+0x38], R3 ;  /* 0x0000380301007387 */ /* 0x0001e20000100800 */
[----:B------:R-:W-:-:S03]  /*deb0*/  SEL R38, R125, R40, !P2 ;  /* 0x000000287d267207 */ /* 0x000fc60005000000 */
[----:B------:R1:W-:Y:S01]  /*dec0*/  STL [R1+0x34], R0 ;  /* 0x0000340001007387 */ /* 0x0003e20000100800 */
[C---:B------:R-:W-:Y:S02]  /*ded0*/  SEL R40, R125.reuse, R72, !P2 ;  /* 0x000000487d287207 */ /* 0x040fe40005000000 */
[C---:B0-----:R-:W-:Y:S02]  /*dee0*/  SEL R3, R125.reuse, R70, !P2 ;  /* 0x000000467d037207 */ /* 0x041fe40005000000 */
[----:B-1----:R-:W-:-:S03]  /*def0*/  SEL R0, R125, R71, !P2 ;  /* 0x000000477d007207 */ /* 0x002fc60005000000 */
[----:B------:R0:W-:Y:S04]  /*df00*/  STL [R1+0x30], R3 ;  /* 0x0000300301007387 */ /* 0x0001e80000100800 */
[----:B------:R1:W-:Y:S01]  /*df10*/  STL [R1+0x2c], R0 ;  /* 0x00002c0001007387 */ /* 0x0003e20000100800 */
[----:B0-----:R-:W-:-:S03]  /*df20*/  SEL R3, R125, R73, !P2 ;  /* 0x000000497d037207 */ /* 0x001fc60005000000 */
[----:B------:R0:W-:Y:S01]  /*df30*/  STL [R1+0x28], R40 ;  /* 0x0000282801007387 */ /* 0x0001e20000100800 */
[----:B-1----:R-:W-:-:S03]  /*df40*/  SEL R0, R125, R74, !P2 ;  /* 0x0000004a7d007207 */ /* 0x002fc60005000000 */
[----:B------:R1:W-:Y:S01]  /*df50*/  STL [R1+0x24], R3 ;  /* 0x0000240301007387 */ /* 0x0003e20000100800 */
[----:B0-----:R-:W-:-:S03]  /*df60*/  SEL R40, R125, R75, !P2 ;  /* 0x0000004b7d287207 */ /* 0x001fc60005000000 */
[----:B------:R0:W-:Y:S01]  /*df70*/  STL [R1+0x20], R0 ;  /* 0x0000200001007387 */ /* 0x0001e20000100800 */
[----:B-1----:R-:W-:-:S03]  /*df80*/  SEL R3, R125, R76, !P2 ;  /* 0x0000004c7d037207 */ /* 0x002fc60005000000 */
[----:B------:R1:W-:Y:S01]  /*df90*/  STL [R1], R40 ;  /* 0x0000002801007387 */ /* 0x0003e20000100800 */
[----:B0-----:R-:W-:-:S03]  /*dfa0*/  SEL R0, R125, R77, !P2 ;  /* 0x0000004d7d007207 */ /* 0x001fc60005000000 */
[----:B------:R0:W-:Y:S01]  /*dfb0*/  STL [R1+0xc], R3 ;  /* 0x00000c0301007387 */ /* 0x0001e20000100800 */
[----:B-1----:R-:W-:-:S03]  /*dfc0*/  SEL R40, R125, R78, !P2 ;  /* 0x0000004e7d287207 */ /* 0x002fc60005000000 */
[----:B------:R1:W-:Y:S01]  /*dfd0*/  STL [R1+0x18], R0 ;  /* 0x0000180001007387 */ /* 0x0003e20000100800 */
[C---:B------:R-:W-:Y:S02]  /*dfe0*/  SEL R30, R125.reuse, R48, !P2 ;  /* 0x000000307d1e7207 */ /* 0x040fe40005000000 */
[C---:B0-----:R-:W-:Y:S01]  /*dff0*/  SEL R3, R125.reuse, R79, !P2 ;  /* 0x0000004f7d037207 */ /* 0x041fe20005000000 */
[----:B------:R0:W-:Y:S01]  /*e000*/  STL [R1+0x1c], R40 ;  /* 0x00001c2801007387 */ /* 0x0001e20000100800 */
[----:B-1----:R-:W-:-:S03]  /*e010*/  SEL R0, R125, R80, !P2 ;  /* 0x000000507d007207 */ /* 0x002fc60005000000 */
[----:B------:R-:W3:Y:S01]  /*e020*/  LDL.LU R48, [R1+0xd0] ;  /* 0x0000d00001307983 */ /* 0x000ee20000300800 */
[----:B------:R-:W-:-:S03]  /*e030*/  SEL R31, R125, R47, !P2 ;  /* 0x0000002f7d1f7207 */ /* 0x000fc60005000000 */
[----:B------:R1:W-:Y:S01]  /*e040*/  STL [R1+0x14], R3 ;  /* 0x0000140301007387 */ /* 0x0003e20000100800 */
[----:B------:R-:W-:-:S03]  /*e050*/  SEL R32, R125, R46, !P2 ;  /* 0x0000002e7d207207 */ /* 0x000fc60005000000 */
[----:B------:R-:W4:Y:S01]  /*e060*/  LDL.LU R47, [R1+0xcc] ;  /* 0x0000cc00012f7983 */ /* 0x000f220000300800 */
[----:B------:R-:W-:-:S03]  /*e070*/  SEL R33, R125, R45, !P2 ;  /* 0x0000002d7d217207 */ /* 0x000fc60005000000 */
[----:B------:R1:W-:Y:S01]  /*e080*/  STL [R1+0x10], R0 ;  /* 0x0000100001007387 */ /* 0x0003e20000100800 */
[----:B------:R-:W-:-:S03]  /*e090*/  SEL R34, R125, R44, !P2 ;  /* 0x0000002c7d227207 */ /* 0x000fc60005000000 */
[----:B------:R-:W4:Y:S01]  /*e0a0*/  LDL.LU R46, [R1+0xc8] ;  /* 0x0000c800012e7983 */ /* 0x000f220000300800 */
[----:B------:R-:W-:-:S03]  /*e0b0*/  SEL R35, R125, R43, !P2 ;  /* 0x0000002b7d237207 */ /* 0x000fc60005000000 */
[----:B------:R-:W4:Y:S01]  /*e0c0*/  LDL.LU R45, [R1+0xc4] ;  /* 0x0000c400012d7983 */ /* 0x000f220000300800 */
[----:B------:R-:W-:-:S03]  /*e0d0*/  SEL R36, R125, R42, !P2 ;  /* 0x0000002a7d247207 */ /* 0x000fc60005000000 */
[----:B------:R-:W4:Y:S01]  /*e0e0*/  LDL.LU R44, [R1+0xc0] ;  /* 0x0000c000012c7983 */ /* 0x000f220000300800 */
[----:B------:R-:W-:-:S03]  /*e0f0*/  SEL R37, R125, R41, !P2 ;  /* 0x000000297d257207 */ /* 0x000fc60005000000 */
[----:B------:R-:W4:Y:S04]  /*e100*/  LDL.LU R43, [R1+0xbc] ;  /* 0x0000bc00012b7983 */ /* 0x000f280000300800 */
[----:B------:R-:W4:Y:S04]  /*e110*/  LDL.LU R42, [R1+0xb8] ;  /* 0x0000b800012a7983 */ /* 0x000f280000300800 */
[----:B------:R-:W4:Y:S04]  /*e120*/  LDL.LU R41, [R1+0xb4] ;  /* 0x0000b40001297983 */ /* 0x000f280000300800 */
[----:B0-----:R-:W4:Y:S01]  /*e130*/  LDL.LU R40, [R1+0xb0] ;  /* 0x0000b00001287983 */ /* 0x001f220000300800 */
[----:B-1----:R-:W-:-:S02]  /*e140*/  SEL R3, R125, R81, !P2 ;  /* 0x000000517d037207 */ /* 0x002fc40005000000 */
[C---:B------:R-:W-:Y:S02]  /*e150*/  SEL R0, R125.reuse, R82, !P2 ;  /* 0x000000527d007207 */ /* 0x040fe40005000000 */
[C---:B------:R-:W-:Y:S02]  /*e160*/  SEL R252, R125.reuse, R83, !P2 ;  /* 0x000000537dfc7207 */ /* 0x040fe40005000000 */
[C---:B------:R-:W-:Y:S02]  /*e170*/  SEL R84, R125.reuse, R84, !P2 ;  /* 0x000000547d547207 */ /* 0x040fe40005000000 */
[C---:B------:R-:W-:Y:S01]  /*e180*/  SEL R83, R125.reuse, R2, !P2 ;  /* 0x000000027d537207 */ /* 0x040fe20005000000 */
[----:B------:R-:W-:Y:S01]  /*e190*/  STL [R1+0x103c], R3 ;  /* 0x00103c0301007387 */ /* 0x000fe20000100800 */
[C---:B------:R-:W-:Y:S02]  /*e1a0*/  SEL R85, R125.reuse, R85, !P2 ;  /* 0x000000557d557207 */ /* 0x040fe40005000000 */
[----:B------:R-:W-:Y:S01]  /*e1b0*/  LEA.HI.X.SX32 R2, R232, UR7, 0x1, P6 ;  /* 0x00000007e8027c11 */ /* 0x000fe2000b0f0eff */
[----:B------:R-:W-:Y:S04]  /*e1c0*/  STL [R1+0x1040], R0 ;  /* 0x0010400001007387 */ /* 0x000fe80000100800 */
[----:B------:R-:W-:Y:S01]  /*e1d0*/  STL [R1+0x1044], R252 ;  /* 0x001044fc01007387 */ /* 0x000fe20000100800 */
[----:B------:R-:W-:-:S03]  /*e1e0*/  SEL R9, R125, R69, !P2 ;  /* 0x000000457d097207 */ /* 0x000fc60005000000 */
[----:B------:R-:W-:Y:S01]  /*e1f0*/  STL [R1+0x1048], R84 ;  /* 0x0010485401007387 */ /* 0x000fe20000100800 */
[----:B--2---:R-:W-:-:S03]  /*e200*/  IMAD R232, R4, UR5, RZ ;  /* 0x0000000504e87c24 */ /* 0x004fc6000f8e02ff */
[----:B------:R0:W-:Y:S01]  /*e210*/  STL [R1+0x104c], R85 ;  /* 0x00104c5501007387 */ /* 0x0001e20000100800 */
[----:B------:R-:W-:-:S03]  /*e220*/  SEL R10, R125, R68, !P2 ;  /* 0x000000447d0a7207 */ /* 0x000fc60005000000 */
[----:B------:R1:W-:Y:S01]  /*e230*/  STL [R1+0x1034], R232 ;  /* 0x001034e801007387 */ /* 0x0003e20000100800 */
[----:B------:R-:W-:-:S03]  /*e240*/  SEL R11, R125, R67, !P2 ;  /* 0x000000437d0b7207 */ /* 0x000fc60005000000 */
[----:B------:R-:W2:Y:S01]  /*e250*/  LDL.LU R70, [R1+0xac] ;  /* 0x0000ac0001467983 */ /* 0x000ea20000300800 */
        /* <DEDUP_REMOVED lines=35> */
[----:B------:R-:W2:Y:S04]  /*e490*/  LDL.LU R52, [R1+0x64] ;  /* 0x0000640001347983 */ /* 0x000ea80000300800 */
[----:B------:R-:W2:Y:S04]  /*e4a0*/  LDL.LU R51, [R1+0x60] ;  /* 0x0000600001337983 */ /* 0x000ea80000300800 */
[----:B------:R-:W2:Y:S01]  /*e4b0*/  LDL.LU R50, [R1+0x5c] ;  /* 0x00005c0001327983 */ /* 0x000ea20000300800 */
[----:B------:R-:W-:-:S03]  /*e4c0*/  @!P3 IMAD.MOV R7, RZ, RZ, -R7 ;  /* 0x000000ffff07b224 */ /* 0x000fc600078e0a07 */
[----:B------:R-:W2:Y:S01]  /*e4d0*/  LDL.LU R49, [R1+0x58] ;  /* 0x0000580001317983 */ /* 0x000ea20000300800 */
[----:B------:R-:W-:Y:S01]  /*e4e0*/  @!P4 IMAD.MOV R6, RZ, RZ, -R6 ;  /* 0x000000ffff06c224 */ /* 0x000fe200078e0a06 */
[C---:B------:R-:W-:Y:S01]  /*e4f0*/  SEL R72, R125.reuse, R245, !P2 ;  /* 0x000000f57d487207 */ /* 0x040fe20005000000 */
[----:B------:R-:W-:Y:S01]  /*e500*/  @!P0 IMAD.MOV R5, RZ, RZ, -R5 ;  /* 0x000000ffff058224 */ /* 0x000fe200078e0a05 */
[C---:B------:R-:W-:Y:S01]  /*e510*/  SEL R74, R125.reuse, R247, !P2 ;  /* 0x000000f77d4a7207 */ /* 0x040fe20005000000 */
[----:B------:R-:W-:Y:S01]  /*e520*/  @!P5 IMAD.MOV R8, RZ, RZ, -R8 ;  /* 0x000000ffff08d224 */ /* 0x000fe200078e0a08 */
[C---:B------:R-:W-:Y:S02]  /*e530*/  SEL R76, R125.reuse, R249, !P2 ;  /* 0x000000f97d4c7207 */ /* 0x040fe40005000000 */
[C---:B------:R-:W-:Y:S02]  /*e540*/  SEL R78, R125.reuse, R251, !P2 ;  /* 0x000000fb7d4e7207 */ /* 0x040fe40005000000 */
[----:B------:R-:W-:-:S02]  /*e550*/  SEL R39, R125, R39, !P2 ;  /* 0x000000277d277207 */ /* 0x000fc40005000000 */
[C---:B------:R-:W-:Y:S02]  /*e560*/  SEL R86, R125.reuse, R86, !P2 ;  /* 0x000000567d567207 */ /* 0x040fe40005000000 */
[C---:B------:R-:W-:Y:S02]  /*e570*/  SEL R87, R125.reuse, R87, !P2 ;  /* 0x000000577d577207 */ /* 0x040fe40005000000 */
[C---:B------:R-:W-:Y:S02]  /*e580*/  SEL R88, R125.reuse, R88, !P2 ;  /* 0x000000587d587207 */ /* 0x040fe40005000000 */
        /* <DEDUP_REMOVED lines=56> */
[----:B------:R-:W-:Y:S01]  /*e910*/  SEL R146, R125, R146, !P2 ;  /* 0x000000927d927207 */ /* 0x000fe20005000000 */
[----:B---3--:R-:W-:-:S02]  /*e920*/  IMAD R79, R48, UR6, RZ ;  /* 0x00000006304f7c24 */ /* 0x008fc4000f8e02ff */
[----:B------:R-:W3:Y:S01]  /*e930*/  LDL.LU R48, [R1+0x54] ;  /* 0x0000540001307983 */ /* 0x000ee20000300800 */
[----:B----4-:R-:W-:-:S03]  /*e940*/  IMAD R77, R47, UR6, RZ ;  /* 0x000000062f4d7c24 */ /* 0x010fc6000f8e02ff */
[----:B------:R-:W4:Y:S01]  /*e950*/  LDL.LU R47, [R1+0x50] ;  /* 0x00005000012f7983 */ /* 0x000f220000300800 */
[----:B------:R-:W-:-:S03]  /*e960*/  IMAD R75, R46, UR6, RZ ;  /* 0x000000062e4b7c24 */ /* 0x000fc6000f8e02ff */
[----:B------:R-:W4:Y:S01]  /*e970*/  LDL.LU R46, [R1+0x4c] ;  /* 0x00004c00012e7983 */ /* 0x000f220000300800 */
[----:B------:R-:W-:-:S03]  /*e980*/  IMAD R73, R45, UR6, RZ ;  /* 0x000000062d497c24 */ /* 0x000fc6000f8e02ff */
[----:B------:R-:W4:Y:S01]  /*e990*/  LDL.LU R45, [R1+0x48] ;  /* 0x00004800012d7983 */ /* 0x000f220000300800 */
[----:B------:R-:W-:-:S03]  /*e9a0*/  IMAD R71, R44, UR6, RZ ;  /* 0x000000062c477c24 */ /* 0x000fc6000f8e02ff */
[----:B------:R-:W4:Y:S01]  /*e9b0*/  LDL.LU R44, [R1+0x44] ;  /* 0x00004400012c7983 */ /* 0x000f220000300800 */
[----:B------:R-:W-:-:S03]  /*e9c0*/  IMAD R245, R43, UR6, RZ ;  /* 0x000000062bf57c24 */ /* 0x000fc6000f8e02ff */
[----:B------:R-:W4:Y:S01]  /*e9d0*/  LDL.LU R43, [R1+0x40] ;  /* 0x00004000012b7983 */ /* 0x000f220000300800 */
[----:B------:R-:W-:Y:S01]  /*e9e0*/  IMAD R247, R42, UR6, RZ ;  /* 0x000000062af77c24 */ /* 0x000fe2000f8e02ff */
[C---:B------:R-:W-:Y:S02]  /*e9f0*/  SEL R147, R125.reuse, R147, !P2 ;  /* 0x000000937d937207 */ /* 0x040fe40005000000 */
[----:B------:R-:W4:Y:S01]  /*ea00*/  LDL.LU R42, [R1+0x3c] ;  /* 0x00003c00012a7983 */ /* 0x000f220000300800 */
[----:B------:R-:W-:Y:S01]  /*ea10*/  SEL R148, R125, R148, !P2 ;  /* 0x000000947d947207 */ /* 0x000fe20005000000 */
[----:B------:R-:W-:Y:S01]  /*ea20*/  IMAD R249, R41, UR6, RZ ;  /* 0x0000000629f97c24 */ /* 0x000fe2000f8e02ff */
[C---:B------:R-:W-:Y:S01]  /*ea30*/  SEL R149, R125.reuse, R149, !P2 ;  /* 0x000000957d957207 */ /* 0x040fe20005000000 */
[----:B------:R-:W4:Y:S01]  /*ea40*/  LDL.LU R41, [R1+0x38] ;  /* 0x0000380001297983 */ /* 0x000f220000300800 */
[C---:B------:R-:W-:Y:S01]  /*ea50*/  SEL R150, R125.reuse, R150, !P2 ;  /* 0x000000967d967207 */ /* 0x040fe20005000000 */
[----:B------:R-:W-:Y:S01]  /*ea60*/  IMAD R251, R40, UR6, RZ ;  /* 0x0000000628fb7c24 */ /* 0x000fe2000f8e02ff */
[C---:B------:R-:W-:Y:S01]  /*ea70*/  SEL R151, R125.reuse, R151, !P2 ;  /* 0x000000977d977207 */ /* 0x040fe20005000000 */
[----:B------:R-:W4:Y:S01]  /*ea80*/  LDL.LU R40, [R1+0x34] ;  /* 0x0000340001287983 */ /* 0x000f220000300800 */
        /* <DEDUP_REMOVED lines=98> */
[----:B------:R-:W-:Y:S02]  /*f0b0*/  SEL R125, R125, R8, !P2 ;  /* 0x000000087d7d7207 */ /* 0x000fe40005000000 */
[----:B------:R-:W4:Y:S04]  /*f0c0*/  LDL.LU R8, [R1+0x30] ;  /* 0x0000300001087983 */ /* 0x000f280000300800 */
[----:B------:R-:W4:Y:S04]  /*f0d0*/  LDL.LU R7, [R1+0x2c] ;  /* 0x00002c0001077983 */ /* 0x000f280000300800 */
[----:B------:R-:W4:Y:S04]  /*f0e0*/  LDL.LU R6, [R1+0x28] ;  /* 0x0000280001067983 */ /* 0x000f280000300800 */
[----:B------:R-:W4:Y:S04]  /*f0f0*/  LDL.LU R5, [R1+0x24] ;  /* 0x0000240001057983 */ /* 0x000f280000300800 */
[----:B------:R-:W4:Y:S04]  /*f100*/  LDL.LU R4, [R1+0x20] ;  /* 0x0000200001047983 */ /* 0x000f280000300800 */
[----:B0-----:R-:W2:Y:S04]  /*f110*/  LDL.LU R85, [R1] ;  /* 0x0000000001557983 */ /* 0x001ea80000300800 */
[----:B------:R-:W3:Y:S04]  /*f120*/  LDL.LU R84, [R1+0xc] ;  /* 0x00000c0001547983 */ /* 0x000ee80000300800 */
[----:B------:R-:W4:Y:S04]  /*f130*/  LDL.LU R252, [R1+0x18] ;  /* 0x0000180001fc7983 */ /* 0x000f280000300800 */
[----:B------:R-:W4:Y:S04]  /*f140*/  LDL.LU R0, [R1+0x1c] ;  /* 0x00001c0001007983 */ /* 0x000f280000300800 */
[----:B------:R-:W4:Y:S04]  /*f150*/  LDL.LU R3, [R1+0x14] ;  /* 0x0000140001037983 */ /* 0x000f280000300800 */
[----:B-1----:R-:W4:Y:S01]  /*f160*/  LDL.LU R232, [R1+0x10] ;  /* 0x0000100001e87983 */ /* 0x002f220000300800 */
[----:B--2---:R-:W-:-:S02]  /*f170*/  IMAD R85, R85, UR6, RZ ;  /* 0x0000000655557c24 */ /* 0x004fc4000f8e02ff */
[----:B---3--:R-:W-:-:S03]  /*f180*/  IMAD R84, R84, UR6, RZ ;  /* 0x0000000654547c24 */ /* 0x008fc6000f8e02ff */
[----:B------:R0:W-:Y:S01]  /*f190*/  STL [R1], R85 ;  /* 0x0000005501007387 */ /* 0x0001e20000100800 */
[----:B----4-:R-:W-:Y:S02]  /*f1a0*/  IMAD R252, R252, UR6, RZ ;  /* 0x00000006fcfc7c24 */ /* 0x010fe4000f8e02ff */
[----:B------:R-:W-:Y:S01]  /*f1b0*/  IMAD R0, R0, UR6, RZ ;  /* 0x0000000600007c24 */ /* 0x000fe2000f8e02ff */
[----:B0-----:R-:W2:Y:S01]  /*f1c0*/  LDL.LU R85, [R1+0x104c] ;  /* 0x00104c0001557983 */ /* 0x001ea20000300800 */
[----:B------:R-:W-:-:S03]  /*f1d0*/  IMAD R3, R3, UR6, RZ ;  /* 0x0000000603037c24 */ /* 0x000fc6000f8e02ff */
[----:B------:R0:W-:Y:S04]  /*f1e0*/  STL [R1+0xc], R84 ;  /* 0x00000c5401007387 */ /* 0x0001e80000100800 */
[----:B0-----:R-:W3:Y:S04]  /*f1f0*/  LDL.LU R84, [R1+0x1048] ;  /* 0x0010480001547983 */ /* 0x001ee80000300800 */
[----:B------:R0:W-:Y:S04]  /*f200*/  STL [R1+0x18], R252 ;  /* 0x000018fc01007387 */ /* 0x0001e80000100800 */
[----:B0-----:R-:W4:Y:S04]  /*f210*/  LDL.LU R252, [R1+0x1044] ;  /* 0x0010440001fc7983 */ /* 0x001f280000300800 */
[----:B------:R0:W-:Y:S04]  /*f220*/  STL [R1+0x1c], R0 ;  /* 0x00001c0001007387 */ /* 0x0001e80000100800 */
[----:B0-----:R-:W2:Y:S04]  /*f230*/  LDL.LU R0, [R1+0x1040] ;  /* 0x0010400001007983 */ /* 0x001ea80000300800 */
[----:B------:R0:W-:Y:S04]  /*f240*/  STL [R1+0x14], R3 ;  /* 0x0000140301007387 */ /* 0x0001e80000100800 */
[----:B0-----:R-:W3:Y:S01]  /*f250*/  LDL.LU R3, [R1+0x103c] ;  /* 0x00103c0001037983 */ /* 0x001ee20000300800 */
[----:B------:R-:W-:-:S05]  /*f260*/  IMAD R232, R232, UR6, RZ ;  /* 0x00000006e8e87c24 */ /* 0x000fca000f8e02ff */
[----:B------:R3:W-:Y:S02]  /*f270*/  STL [R1+0x10], R232 ;  /* 0x000010e801007387 */ /* 0x0007e40000100800 */
[----:B---3--:R-:W-:Y:S02]  /*f280*/  IMAD R232, R3, UR6, RZ ;  /* 0x0000000603e87c24 */ /* 0x008fe4000f8e02ff */
[----:B------:R-:W3:Y:S04]  /*f290*/  LDL.LU R3, [R1+0x1038] ;  /* 0x0010380001037983 */ /* 0x000ee80000300800 */
[----:B------:R2:W-:Y:S02]  /*f2a0*/  STL [R1+0x8], R232 ;  /* 0x000008e801007387 */ /* 0x0005e40000100800 */
[----:B--2---:R-:W-:-:S02]  /*f2b0*/  IMAD R232, R0, UR6, RZ ;  /* 0x0000000600e87c24 */ /* 0x004fc4000f8e02ff */
[----:B----4-:R-:W-:-:S03]  /*f2c0*/  IMAD R0, R252, UR6, RZ ;  /* 0x00000006fc007c24 */ /* 0x010fc6000f8e02ff */
[----:B------:R0:W-:Y:S04]  /*f2d0*/  STL [R1+0x4], R232 ;  /* 0x000004e801007387 */ /* 0x0001e80000100800 */
[----:B------:R1:W-:Y:S01]  /*f2e0*/  STL [R1+0x20], R0 ;  /* 0x0000200001007387 */ /* 0x0003e20000100800 */
[----:B0-----:R-:W-:Y:S02]  /*f2f0*/  IMAD R232, R237, UR6, RZ ;  /* 0x00000006ede87c24 */ /* 0x001fe4000f8e02ff */
[----:B-1----:R-:W-:Y:S02]  /*f300*/  IMAD R0, R235, UR6, RZ ;  /* 0x00000006eb007c24 */ /* 0x002fe4000f8e02ff */
[----:B------:R-:W-:-:S03]  /*f310*/  IMAD R235, R236, UR6, RZ ;  /* 0x00000006eceb7c24 */ /* 0x000fc6000f8e02ff */
[----:B------:R0:W-:Y:S04]  /*f320*/  STL [R1+0x24], R0 ;  /* 0x0000240001007387 */ /* 0x0001e80000100800 */
[----:B------:R1:W-:Y:S04]  /*f330*/  STL [R1+0x28], R235 ;  /* 0x000028eb01007387 */ /* 0x0003e80000100800 */
[----:B------:R2:W-:Y:S01]  /*f340*/  STL [R1+0x2c], R232 ;  /* 0x00002ce801007387 */ /* 0x0005e20000100800 */
[----:B0-----:R-:W-:Y:S02]  /*f350*/  IMAD R0, R238, UR6, RZ ;  /* 0x00000006ee007c24 */ /* 0x001fe4000f8e02ff */
[----:B-1----:R-:W-:-:S03]  /*f360*/  IMAD R235, R239, UR6, RZ ;  /* 0x00000006efeb7c24 */ /* 0x002fc6000f8e02ff */
[----:B------:R0:W-:Y:S01]  /*f370*/  STL [R1+0x30], R0 ;  /* 0x0000300001007387 */ /* 0x0001e20000100800 */
[----:B--2---:R-:W-:-:S03]  /*f380*/  IMAD R232, R240, UR6, RZ ;  /* 0x00000006f0e87c24 */ /* 0x004fc6000f8e02ff */
[----:B------:R1:W-:Y:S04]  /*f390*/  STL [R1+0x34], R235 ;  /* 0x000034eb01007387 */ /* 0x0003e80000100800 */
[----:B------:R2:W-:Y:S01]  /*f3a0*/  STL [R1+0x38], R232 ;  /* 0x000038e801007387 */ /* 0x0005e20000100800 */
[----:B0-----:R-:W-:Y:S02]  /*f3b0*/  IMAD R0, R241, UR6, RZ ;  /* 0x00000006f1007c24 */ /* 0x001fe4000f8e02ff */
[----:B-1----:R-:W-:-:S03]  /*f3c0*/  IMAD R235, R242, UR6, RZ ;  /* 0x00000006f2eb7c24 */ /* 0x002fc6000f8e02ff */
[----:B------:R0:W-:Y:S01]  /*f3d0*/  STL [R1+0x3c], R0 ;  /* 0x00003c0001007387 */ /* 0x0001e20000100800 */
[----:B--2---:R-:W-:-:S03]  /*f3e0*/  IMAD R232, R243, UR6, RZ ;  /* 0x00000006f3e87c24 */ /* 0x004fc6000f8e02ff */
[----:B------:R1:W-:Y:S01]  /*f3f0*/  STL [R1+0x40], R235 ;  /* 0x000040eb01007387 */ /* 0x0003e20000100800 */
[----:B------:R-:W-:Y:S02]  /*f400*/  IMAD R70, R70, UR6, RZ ;  /* 0x0000000646467c24 */ /* 0x000fe4000f8e02ff */
[----:B------:R-:W-:Y:S01]  /*f410*/  IMAD R69, R69, UR6, RZ ;  /* 0x0000000645457c24 */ /* 0x000fe2000f8e02ff */
[----:B------:R2:W-:Y:S01]  /*f420*/  STL [R1+0x44], R232 ;  /* 0x000044e801007387 */ /* 0x0005e20000100800 */
[----:B------:R-:W-:Y:S02]  /*f430*/  IMAD R68, R68, UR6, RZ ;  /* 0x0000000644447c24 */ /* 0x000fe4000f8e02ff */
[----:B0-----:R-:W-:Y:S02]  /*f440*/  IMAD R0, R244, UR6, RZ ;  /* 0x00000006f4007c24 */ /* 0x001fe4000f8e02ff */
[----:B------:R-:W-:Y:S02]  /*f450*/  IMAD R67, R67, UR6, RZ ;  /* 0x0000000643437c24 */ /* 0x000fe4000f8e02ff */
[----:B-1----:R-:W-:-:S02]  /*f460*/  IMAD R235, R248, UR6, RZ ;  /* 0x00000006f8eb7c24 */ /* 0x002fc4000f8e02ff */
[----:B--2---:R-:W-:Y:S01]  /*f470*/  IMAD R232, R246, UR6, RZ ;  /* 0x00000006f6e87c24 */ /* 0x004fe2000f8e02ff */
[----:B------:R0:W-:Y:S01]  /*f480*/  STL [R1+0x48], R0 ;  /* 0x0000480001007387 */ /* 0x0001e20000100800 */
[----:B------:R-:W-:-:S03]  /*f490*/  IMAD R66, R66, UR6, RZ ;  /* 0x0000000642427c24 */ /* 0x000fc6000f8e02ff */
[----:B------:R1:W-:Y:S01]  /*f4a0*/  STL [R1+0x50], R235 ;  /* 0x000050eb01007387 */ /* 0x0003e20000100800 */
[----:B------:R-:W-:Y:S02]  /*f4b0*/  IMAD R65, R65, UR6, RZ ;  /* 0x0000000641417c24 */ /* 0x000fe4000f8e02ff */
[----:B0-----:R-:W-:Y:S02]  /*f4c0*/  IMAD R0, R250, UR6, RZ ;  /* 0x00000006fa007c24 */ /* 0x001fe4000f8e02ff */
[----:B------:R-:W-:Y:S02]  /*f4d0*/  IMAD R64, R64, UR6, RZ ;  /* 0x0000000640407c24 */ /* 0x000fe4000f8e02ff */
[----:B------:R-:W-:Y:S02]  /*f4e0*/  IMAD R63, R63, UR6, RZ ;  /* 0x000000063f3f7c24 */ /* 0x000fe4000f8e02ff */
[----:B------:R-:W-:Y:S02]  /*f4f0*/  IMAD R62, R62, UR6, RZ ;  /* 0x000000063e3e7c24 */ /* 0x000fe4000f8e02ff */
[----:B------:R-:W-:-:S02]  /*f500*/  IMAD R61, R61, UR6, RZ ;  /* 0x000000063d3d7c24 */ /* 0x000fc4000f8e02ff */
[----:B------:R-:W-:Y:S02]  /*f510*/  IMAD R60, R60, UR6, RZ ;  /* 0x000000063c3c7c24 */ /* 0x000fe4000f8e02ff */
[----:B------:R-:W-:Y:S02]  /*f520*/  IMAD R59, R59, UR6, RZ ;  /* 0x000000063b3b7c24 */ /* 0x000fe4000f8e02ff */
        /* <DEDUP_REMOVED lines=32> */
[----:B------:R-:W-:Y:S01]  /*f730*/  IMAD R26, R26, UR6, RZ ;  /* 0x000000061a1a7c24 */ /* 0x000fe2000f8e02ff */
[-C--:B---3--:R-:W-:Y:S02]  /*f740*/  IADD3 R238, P3, R77, R3.reuse, RZ ;  /* 0x000000034dee7210 */ /* 0x088fe40007f7e0ff */
[----:B------:R-:W-:-:S02]  /*f750*/  IADD3 R240, P2, R75, R3, RZ ;  /* 0x000000034bf07210 */ /* 0x000fc40007f5e0ff */
[-C--:B------:R-:W-:Y:S02]  /*f760*/  IADD3 R242, P1, R73, R3.reuse, RZ ;  /* 0x0000000349f27210 */ /* 0x080fe40007f3e0ff */
[-C--:B------:R-:W-:Y:S02]  /*f770*/  IADD3 R244, P0, R71, R3.reuse, RZ ;  /* 0x0000000347f47210 */ /* 0x080fe40007f1e0ff */
[-C--:B------:R-:W-:Y:S02]  /*f780*/  IADD3 R246, P4, R245, R3.reuse, RZ ;  /* 0x00000003f5f67210 */ /* 0x080fe40007f9e0ff */
[----:B------:R-:W-:Y:S02]  /*f790*/  IADD3 R236, P5, R79, R3, RZ ;  /* 0x000000034fec7210 */ /* 0x000fe40007fbe0ff */
[-C--:B------:R-:W-:Y:S02]  /*f7a0*/  LEA.HI.X.SX32 R237, R77, R2.reuse, 0x1, P3 ;  /* 0x000000024ded7211 */ /* 0x080fe400018f0eff */
[----:B------:R-:W-:-:S02]  /*f7b0*/  LEA.HI.X.SX32 R239, R75, R2, 0x1, P2 ;  /* 0x000000024bef7211 */ /* 0x000fc400010f0eff */
[-C--:B------:R-:W-:Y:S02]  /*f7c0*/  IADD3 R77, P2, R70, R3.reuse, RZ ;  /* 0x00000003464d7210 */ /* 0x080fe40007f5e0ff */
[-C--:B------:R-:W-:Y:S02]  /*f7d0*/  LEA.HI.X.SX32 R241, R73, R2.reuse, 0x1, P1 ;  /* 0x0000000249f17211 */ /* 0x080fe400008f0eff */
[-C--:B------:R-:W-:Y:S02]  /*f7e0*/  IADD3 R75, P1, R69, R3.reuse, RZ ;  /* 0x00000003454b7210 */ /* 0x080fe40007f3e0ff */
[-C--:B------:R-:W-:Y:S02]  /*f7f0*/  LEA.HI.X.SX32 R243, R71, R2.reuse, 0x1, P0 ;  /* 0x0000000247f37211 */ /* 0x080fe400000f0eff */
[----:B------:R-:W-:Y:S02]  /*f800*/  IADD3 R73, P0, R68, R3, RZ ;  /* 0x0000000344497210 */ /* 0x000fe40007f1e0ff */
[----:B------:R-:W-:-:S02]  /*f810*/  LEA.HI.X.SX32 R245, R245, R2, 0x1, P4 ;  /* 0x00000002f5f57211 */ /* 0x000fc400020f0eff */
[-C--:B------:R-:W-:Y:S02]  /*f820*/  IADD3 R248, P6, R247, R3.reuse, RZ ;  /* 0x00000003f7f87210 */ /* 0x080fe40007fde0ff */
[-C--:B-1----:R-:W-:Y:S02]  /*f830*/  LEA.HI.X.SX32 R235, R79, R2.reuse, 0x1, P5 ;  /* 0x000000024feb7211 */ /* 0x082fe400028f0eff */
[-C--:B------:R-:W-:Y:S01]  /*f840*/  IADD3 R71, P4, R67, R3.reuse, RZ ;  /* 0x0000000343477210 */ /* 0x080fe20007f9e0ff */
[----:B------:R-:W-:Y:S01]  /*f850*/  STL [R1+0x604], R77 ;  /* 0x0006044d01007387 */ /* 0x000fe20000100800 */
[-C--:B------:R-:W-:Y:S02]  /*f860*/  IADD3 R250, P5, R249, R3.reuse, RZ ;  /* 0x00000003f9fa7210 */ /* 0x080fe40007fbe0ff */
[----:B------:R-:W-:Y:S01]  /*f870*/  LEA.HI.X.SX32 R247, R247, R2, 0x1, P6 ;  /* 0x00000002f7f77211 */ /* 0x000fe200030f0eff */
[----:B------:R-:W-:Y:S01]  /*f880*/  STL [R1+0x60c], R75 ;  /* 0x00060c4b01007387 */ /* 0x000fe20000100800 */
[----:B------:R-:W-:-:S02]  /*f890*/  IADD3 R252, P3, R251, R3, RZ ;  /* 0x00000003fbfc7210 */ /* 0x000fc40007f7e0ff */
[-C--:B------:R-:W-:Y:S01]  /*f8a0*/  LEA.HI.X.SX32 R249, R249, R2.reuse, 0x1, P5 ;  /* 0x00000002f9f97211 */ /* 0x080fe200028f0eff */
[----:B------:R0:W-:Y:S04]  /*f8b0*/  STL [R1+0x614], R73 ;  /* 0x0006144901007387 */ /* 0x0001e80000100800 */
[----:B------:R1:W-:Y:S01]  /*f8c0*/  STL [R1+0x61c], R71 ;  /* 0x00061c4701007387 */ /* 0x0003e20000100800 */
[----:B------:R-:W-:Y:S02]  /*f8d0*/  LEA.HI.X.SX32 R251, R251, R2, 0x1, P3 ;  /* 0x00000002fbfb7211 */ /* 0x000fe400018f0eff */
[-C--:B0-----:R-:W-:Y:S02]  /*f8e0*/  IADD3 R73, P6, R66, R3.reuse, RZ ;  /* 0x0000000342497210 */ /* 0x081fe40007fde0ff */
[----:B-1----:R-:W-:-:S03]  /*f8f0*/  IADD3 R71, P5, R65, R3, RZ ;  /* 0x0000000341477210 */ /* 0x002fc60007fbe0ff */
[----:B------:R0:W-:Y:S01]  /*f900*/  STL [R1+0x624], R73 ;  /* 0x0006244901007387 */ /* 0x0001e20000100800 */
[----:B------:R-:W-:-:S03]  /*f910*/  IADD3 R75, P3, R64, R3, RZ ;  /* 0x00000003404b7210 */ /* 0x000fc60007f7e0ff */
[----:B------:R1:W-:Y:S01]  /*f920*/  STL [R1+0x62c], R71 ;  /* 0x00062c4701007387 */ /* 0x0003e20000100800 */
[-C--:B------:R-:W-:Y:S02]  /*f930*/  LEA.HI.X.SX32 R68, R68, R2.reuse, 0x1, P0 ;  /* 0x0000000244447211 */ /* 0x080fe400000f0eff */
[-C--:B0-----:R-:W-:Y:S02]  /*f940*/  LEA.HI.X.SX32 R73, R70, R2.reuse, 0x1, P2 ;  /* 0x0000000246497211 */ /* 0x081fe400010f0eff */
[----:B------:R-:W-:Y:S02]  /*f950*/  LEA.HI.X.SX32 R70, R69, R2, 0x1, P1 ;  /* 0x0000000245467211 */ /* 0x000fe400008f0eff */
[-C--:B-1----:R-:W-:Y:S01]  /*f960*/  IADD3 R71, P2, R63, R3.reuse, RZ ;  /* 0x000000033f477210 */ /* 0x082fe20007f5e0ff */
[----:B------:R-:W-:Y:S01]  /*f970*/  STL [R1+0x634], R75 ;  /* 0x0006344b01007387 */ /* 0x000fe20000100800 */
[----:B------:R-:W-:-:S03]  /*f980*/  IADD3 R69, P1, R62, R3, RZ ;  /* 0x000000033e457210 */ /* 0x000fc60007f3e0ff */
[----:B------:R-:W-:Y:S04]  /*f990*/  STL [R1+0x600], R73 ;  /* 0x0006004901007387 */ /* 0x000fe80000100800 */
[----:B------:R-:W-:Y:S04]  /*f9a0*/  STL [R1+0x63c], R71 ;  /* 0x00063c4701007387 */ /* 0x000fe80000100800 */
[----:B------:R0:W-:Y:S04]  /*f9b0*/  STL [R1+0x608], R70 ;  /* 0x0006084601007387 */ /* 0x0001e80000100800 */
[----:B------:R1:W-:Y:S04]  /*f9c0*/  STL [R1+0x644], R69 ;  /* 0x0006444501007387 */ /* 0x0003e80000100800 */
[----:B------:R2:W-:Y:S01]  /*f9d0*/  STL [R1+0x610], R68 ;  /* 0x0006104401007387 */ /* 0x0005e20000100800 */
[----:B0-----:R-:W-:-:S02]  /*f9e0*/  IADD3 R70, P0, R61, R3, RZ ;  /* 0x000000033d467210 */ /* 0x001fc40007f1e0ff */
[-C--:B-1----:R-:W-:Y:S02]  /*f9f0*/  LEA.HI.X.SX32 R69, R67, R2.reuse, 0x1, P4 ;  /* 0x0000000243457211 */ /* 0x082fe400020f0eff */
[-C--:B------:R-:W-:Y:S02]  /*fa00*/  LEA.HI.X.SX32 R67, R66, R2.reuse, 0x1, P6 ;  /* 0x0000000242437211 */ /* 0x080fe400030f0eff */
[-C--:B--2---:R-:W-:Y:S01]  /*fa10*/  IADD3 R68, P4, R60, R3.reuse, RZ ;  /* 0x000000033c447210 */ /* 0x084fe20007f9e0ff */
[----:B------:R-:W-:Y:S01]  /*fa20*/  STL [R1+0x64c], R70 ;  /* 0x00064c4601007387 */ /* 0x000fe20000100800 */
[-C--:B------:R-:W-:Y:S02]  /*fa30*/  IADD3 R66, P6, R59, R3.reuse, RZ ;  /* 0x000000033b427210 */ /* 0x080fe40007fde0ff */
[----:B------:R-:W-:Y:S01]  /*fa40*/  LEA.HI.X.SX32 R65, R65, R2, 0x1, P5 ;  /* 0x0000000241417211 */ /* 0x000fe200028f0eff */
        /* <DEDUP_REMOVED lines=118> */
[----:B------:R-:W-:Y:S02]  /*101b0*/  IADD3 R36, P3, R29, R3, RZ ;  /* 0x000000031d247210 */ /* 0x000fe40007f7e0ff */
[----:B------:R-:W-:Y:S01]  /*101c0*/  LEA.HI.X.SX32 R35, R35, R2, 0x1, P2 ;  /* 0x0000000223237211 */ /* 0x000fe200010f0eff */
[----:B------:R-:W-:Y:S04]  /*101d0*/  STL [R1+0x708], R39 ;  /* 0x0007082701007387 */ /* 0x000fe80000100800 */
[----:B------:R-:W-:Y:S04]  /*101e0*/  STL [R1+0x744], R38 ;  /* 0x0007442601007387 */ /* 0x000fe80000100800 */
[----:B------:R0:W-:Y:S04]  /*101f0*/  STL [R1+0x710], R37 ;  /* 0x0007102501007387 */ /* 0x0001e80000100800 */
[----:B------:R1:W-:Y:S01]  /*10200*/  STL [R1+0x74c], R36 ;  /* 0x00074c2401007387 */ /* 0x0003e20000100800 */
[----:B------:R-:W-:-:S03]  /*10210*/  IMAD R25, R25, UR6, RZ ;  /* 0x0000000619197c24 */ /* 0x000fc6000f8e02ff */
[----:B------:R2:W-:Y:S01]  /*10220*/  STL [R1+0x718], R35 ;  /* 0x0007182301007387 */ /* 0x0005e20000100800 */
[-C--:B0-----:R-:W-:Y:S02]  /*10230*/  IADD3 R37, P2, R28, R3.reuse, RZ ;  /* 0x000000031c257210 */ /* 0x081fe40007f5e0ff */
[-C--:B-1----:R-:W-:Y:S02]  /*10240*/  LEA.HI.X.SX32 R36, R34, R2.reuse, 0x1, P1 ;  /* 0x0000000222247211 */ /* 0x082fe400008f0eff */
[-C--:B------:R-:W-:Y:S02]  /*10250*/  LEA.HI.X.SX32 R34, R33, R2.reuse, 0x1, P0 ;  /* 0x0000000221227211 */ /* 0x080fe400000f0eff */
[-C--:B--2---:R-:W-:Y:S01]  /*10260*/  IADD3 R35, P1, R27, R3.reuse, RZ ;  /* 0x000000031b237210 */ /* 0x084fe20007f3e0ff */
[----:B------:R-:W-:Y:S01]  /*10270*/  STL [R1+0x754], R37 ;  /* 0x0007542501007387 */ /* 0x000fe20000100800 */
[----:B------:R-:W-:Y:S01]  /*10280*/  IADD3 R33, P0, R26, R3, RZ ;  /* 0x000000031a217210 */ /* 0x000fe20007f1e0ff */
[----:B------:R-:W-:Y:S01]  /*10290*/  IMAD R24, R24, UR6, RZ ;  /* 0x0000000618187c24 */ /* 0x000fe2000f8e02ff */
[----:B------:R-:W-:Y:S01]  /*102a0*/  LEA.HI.X.SX32 R32, R32, R2, 0x1, P4 ;  /* 0x0000000220207211 */ /* 0x000fe200020f0eff */
[----:B------:R-:W-:Y:S01]  /*102b0*/  STL [R1+0x720], R36 ;  /* 0x0007202401007387 */ /* 0x000fe20000100800 */
[----:B------:R-:W-:-:S03]  /*102c0*/  IMAD R23, R23, UR6, RZ ;  /* 0x0000000617177c24 */ /* 0x000fc6000f8e02ff */
        /* <DEDUP_REMOVED lines=43> */
[----:B------:R-:W-:Y:S04]  /*10580*/  STL [R1+0x768], R27 ;  /* 0x0007681b01007387 */ /* 0x000fe80000100800 */
[----:B------:R-:W-:Y:S04]  /*10590*/  STL [R1+0x7a4], R26 ;  /* 0x0007a41a01007387 */ /* 0x000fe80000100800 */
[----:B------:R0:W-:Y:S01]  /*105a0*/  STL [R1+0x770], R25 ;  /* 0x0007701901007387 */ /* 0x0001e20000100800 */
[----:B------:R-:W-:-:S03]  /*105b0*/  IMAD R14, R14, UR6, RZ ;  /* 0x000000060e0e7c24 */ /* 0x000fc6000f8e02ff */
[----:B------:R1:W-:Y:S04]  /*105c0*/  STL [R1+0x7ac], R24 ;  /* 0x0007ac1801007387 */ /* 0x0003e80000100800 */
[----:B------:R2:W-:Y:S01]  /*105d0*/  STL [R1+0x778], R23 ;  /* 0x0007781701007387 */ /* 0x0005e20000100800 */
[----:B0-----:R-:W-:Y:S02]  /*105e0*/  IADD3 R25, P5, R16, R3, RZ ;  /* 0x0000000310197210 */ /* 0x001fe40007fbe0ff */
[----:B-1----:R-:W-:-:S03]  /*105f0*/  LEA.HI.X.SX32 R24, R22, R2, 0x1, P3 ;  /* 0x0000000216187211 */ /* 0x002fc600018f0eff */
[----:B------:R-:W-:Y:S01]  /*10600*/  STL [R1+0x7b4], R25 ;  /* 0x0007b41901007387 */ /* 0x000fe20000100800 */
[----:B------:R-:W-:Y:S02]  /*10610*/  LEA.HI.X.SX32 R22, R21, R2, 0x1, P2 ;  /* 0x0000000215167211 */ /* 0x000fe400010f0eff */
[-C--:B--2---:R-:W-:Y:S01]  /*10620*/  IADD3 R23, P3, R15, R3.reuse, RZ ;  /* 0x000000030f177210 */ /* 0x084fe20007f7e0ff */
[----:B------:R-:W-:Y:S01]  /*10630*/  STL [R1+0x780], R24 ;  /* 0x0007801801007387 */ /* 0x000fe20000100800 */
[----:B------:R-:W-:-:S03]  /*10640*/  IADD3 R21, P2, R14, R3, RZ ;  /* 0x000000030e157210 */ /* 0x000fc60007f5e0ff */
[----:B------:R-:W2:Y:S01]  /*10650*/  LDL.LU R67, [R1] ;  /* 0x0000000001437983 */ /* 0x000ea20000300800 */
[----:B------:R-:W-:-:S03]  /*10660*/  IMAD R13, R13, UR6, RZ ;  /* 0x000000060d0d7c24 */ /* 0x000fc6000f8e02ff */
[----:B------:R-:W-:Y:S01]  /*10670*/  STL [R1+0x7bc], R23 ;  /* 0x0007bc1701007387 */ /* 0x000fe20000100800 */
[----:B------:R-:W-:-:S03]  /*10680*/  LEA.HI.X.SX32 R20, R20, R2, 0x1, P1 ;  /* 0x0000000214147211 */ /* 0x000fc600008f0eff */
[----:B------:R-:W-:Y:S04]  /*10690*/  STL [R1+0x788], R22 ;  /* 0x0007881601007387 */ /* 0x000fe80000100800 */
[----:B------:R-:W3:Y:S04]  /*106a0*/  LDL.LU R68, [R1+0xc] ;  /* 0x00000c0001447983 */ /* 0x000ee80000300800 */
[----:B------:R0:W-:Y:S04]  /*106b0*/  STL [R1+0x7c4], R21 ;  /* 0x0007c41501007387 */ /* 0x0001e80000100800 */
[----:B------:R-:W4:Y:S01]  /*106c0*/  LDL.LU R69, [R1+0x18] ;  /* 0x0000180001457983 */ /* 0x000f220000300800 */
[----:B------:R-:W-:-:S03]  /*106d0*/  IMAD R12, R12, UR6, RZ ;  /* 0x000000060c0c7c24 */ /* 0x000fc6000f8e02ff */
[----:B------:R1:W-:Y:S01]  /*106e0*/  STL [R1+0x790], R20 ;  /* 0x0007901401007387 */ /* 0x0003e20000100800 */
[----:B0-----:R-:W-:-:S03]  /*106f0*/  IADD3 R21, P1, R13, R3, RZ ;  /* 0x000000030d157210 */ /* 0x001fc60007f3e0ff */
[----:B------:R-:W4:Y:S04]  /*10700*/  LDL.LU R70, [R1+0x1c] ;  /* 0x00001c0001467983 */ /* 0x000f280000300800 */
[----:B------:R-:W-:Y:S01]  /*10710*/  STL [R1+0x7cc], R21 ;  /* 0x0007cc1501007387 */ /* 0x000fe20000100800 */
[----:B-1----:R-:W-:-:S03]  /*10720*/  LEA.HI.X.SX32 R20, R19, R2, 0x1, P0 ;  /* 0x0000000213147211 */ /* 0x002fc600000f0eff */
[----:B------:R-:W4:Y:S01]  /*10730*/  LDL.LU R71, [R1+0x14] ;  /* 0x0000140001477983 */ /* 0x000f220000300800 */
[----:B------:R-:W-:Y:S01]  /*10740*/  IADD3 R19, P0, R12, R3, RZ ;  /* 0x000000030c137210 */ /* 0x000fe20007f1e0ff */
[----:B------:R-:W-:Y:S02]  /*10750*/  IMAD R11, R11, UR6, RZ ;  /* 0x000000060b0b7c24 */ /* 0x000fe4000f8e02ff */
[----:B------:R-:W-:Y:S01]  /*10760*/  STL [R1+0x798], R20 ;  /* 0x0007981401007387 */ /* 0x000fe20000100800 */
[----:B------:R-:W-:-:S03]  /*10770*/  LEA.HI.X.SX32 R18, R18, R2, 0x1, P4 ;  /* 0x0000000212127211 */ /* 0x000fc600020f0eff */
[----:B------:R-:W4:Y:S04]  /*10780*/  LDL.LU R73, [R1+0x10] ;  /* 0x0000100001497983 */ /* 0x000f280000300800 */
[----:B------:R0:W-:Y:S04]  /*10790*/  STL [R1+0x7d4], R19 ;  /* 0x0007d41301007387 */ /* 0x0001e80000100800 */
[----:B------:R-:W4:Y:S04]  /*107a0*/  LDL.LU R75, [R1+0x8] ;  /* 0x00000800014b7983 */ /* 0x000f280000300800 */
[----:B------:R1:W-:Y:S01]  /*107b0*/  STL [R1+0x7a0], R18 ;  /* 0x0007a01201007387 */ /* 0x0003e20000100800 */
[----:B0-----:R-:W-:-:S03]  /*107c0*/  IADD3 R19, P4, R11, R3, RZ ;  /* 0x000000030b137210 */ /* 0x001fc60007f9e0ff */
[----:B------:R-:W4:Y:S04]  /*107d0*/  LDL.LU R77, [R1+0x4] ;  /* 0x00000400014d7983 */ /* 0x000f280000300800 */
[----:B------:R-:W-:Y:S04]  /*107e0*/  STL [R1+0x7dc], R19 ;  /* 0x0007dc1301007387 */ /* 0x000fe80000100800 */
[----:B------:R-:W4:Y:S01]  /*107f0*/  LDL.LU R79, [R1+0x20] ;  /* 0x00002000014f7983 */ /* 0x000f220000300800 */
[----:B------:R-:W-:Y:S01]  /*10800*/  IMAD R10, R10, UR6, RZ ;  /* 0x000000060a0a7c24 */ /* 0x000fe2000f8e02ff */
[----:B-1----:R-:W-:Y:S01]  /*10810*/  LEA.HI.X.SX32 R18, R17, R2, 0x1, P6 ;  /* 0x0000000211127211 */ /* 0x002fe200030f0eff */
[----:B------:R-:W-:-:S03]  /*10820*/  IMAD R9, R9, UR6, RZ ;  /* 0x0000000609097c24 */ /* 0x000fc6000f8e02ff */
[----:B------:R-:W-:Y:S01]  /*10830*/  IADD3 R17, P6, R10, R3, RZ ;  /* 0x000000030a117210 */ /* 0x000fe20007fde0ff */
[----:B------:R-:W-:Y:S01]  /*10840*/  IMAD R8, R8, UR6, RZ ;  /* 0x0000000608087c24 */ /* 0x000fe2000f8e02ff */
[----:B------:R0:W-:Y:S01]  /*10850*/  STL [R1+0x7a8], R18 ;  /* 0x0007a81201007387 */ /* 0x0001e20000100800 */
[----:B------:R-:W-:-:S03]  /*10860*/  IMAD R7, R7, UR6, RZ ;  /* 0x0000000607077c24 */ /* 0x000fc6000f8e02ff */
[----:B------:R1:W-:Y:S01]  /*10870*/  STL [R1+0x7e4], R17 ;  /* 0x0007e41101007387 */ /* 0x0003e20000100800 */
[-C--:B0-----:R-:W-:Y:S02]  /*10880*/  LEA.HI.X.SX32 R18, R16, R2.reuse, 0x1, P5 ;  /* 0x0000000210127211 */ /* 0x081fe400028f0eff */
[-C--:B------:R-:W-:Y:S02]  /*10890*/  IADD3 R16, P5, R9, R3.reuse, RZ ;  /* 0x0000000309107210 */ /* 0x080fe40007fbe0ff */
[----:B-1----:R-:W-:Y:S01]  /*108a0*/  LEA.HI.X.SX32 R17, R15, R2, 0x1, P3 ;  /* 0x000000020f117211 */ /* 0x002fe200018f0eff */
[----:B------:R-:W-:Y:S01]  /*108b0*/  STL [R1+0x7b0], R18 ;  /* 0x0007b01201007387 */ /* 0x000fe20000100800 */
[----:B------:R-:W-:Y:S01]  /*108c0*/  IADD3 R15, P3, R8, R3, RZ ;  /* 0x00000003080f7210 */ /* 0x000fe20007f7e0ff */
[----:B------:R-:W-:Y:S02]  /*108d0*/  IMAD R6, R6, UR6, RZ ;  /* 0x0000000606067c24 */ /* 0x000fe4000f8e02ff */
[----:B------:R0:W-:Y:S01]  /*108e0*/  STL [R1+0x7ec], R16 ;  /* 0x0007ec1001007387 */ /* 0x0001e20000100800 */
[----:B------:R-:W-:-:S03]  /*108f0*/  IMAD R5, R5, UR6, RZ ;  /* 0x0000000605057c24 */ /* 0x000fc6000f8e02ff */
[----:B------:R-:W-:Y:S04]  /*10900*/  STL [R1+0x7b8], R17 ;  /* 0x0007b81101007387 */ /* 0x000fe80000100800 */
[----:B------:R1:W-:Y:S01]  /*10910*/  STL [R1+0x7f4], R15 ;  /* 0x0007f40f01007387 */ /* 0x0003e20000100800 */
[-C--:B0-----:R-:W-:Y:S02]  /*10920*/  LEA.HI.X.SX32 R16, R14, R2.reuse, 0x1, P2 ;  /* 0x000000020e107211 */ /* 0x081fe400010f0eff */
[----:B------:R-:W-:Y:S01]  /*10930*/  IADD3 R14, P2, R7, R3, RZ ;  /* 0x00000003070e7210 */ /* 0x000fe20007f5e0ff */
[----:B------:R-:W-:Y:S02]  /*10940*/  IMAD R4, R4, UR6, RZ ;  /* 0x0000000604047c24 */ /* 0x000fe4000f8e02ff */
[----:B------:R-:W-:Y:S01]  /*10950*/  STL [R1+0x7c0], R16 ;  /* 0x0007c01001007387 */ /* 0x000fe20000100800 */
[----:B-1----:R-:W-:-:S02]  /*10960*/  LEA.HI.X.SX32 R15, R13, R2, 0x1, P1 ;  /* 0x000000020d0f7211 */ /* 0x002fc400008f0eff */
[----:B------:R-:W-:Y:S01]  /*10970*/  IADD3 R13, P1, R6, R3, RZ ;  /* 0x00000003060d7210 */ /* 0x000fe20007f3e0ff */
[----:B------:R0:W-:Y:S04]  /*10980*/  STL [R1+0x7fc], R14 ;  /* 0x0007fc0e01007387 */ /* 0x0001e80000100800 */
[----:B------:R-:W-:Y:S04]  /*10990*/  STL [R1+0x7c8], R15 ;  /* 0x0007c80f01007387 */ /* 0x000fe80000100800 */
[----:B------:R1:W-:Y:S01]  /*109a0*/  STL [R1+0x804], R13 ;  /* 0x0008040d01007387 */ /* 0x0003e20000100800 */
[----:B0-----:R-:W-:-:S02]  /*109b0*/  LEA.HI.X.SX32 R14, R12, R2, 0x1, P0 ;  /* 0x000000020c0e7211 */ /* 0x001fc400000f0eff */
[----:B------:R-:W-:-:S03]  /*109c0*/  IADD3 R12, P0, R5, R3, RZ ;  /* 0x00000003050c7210 */ /* 0x000fc60007f1e0ff */
[----:B------:R-:W-:Y:S01]  /*109d0*/  STL [R1+0x7d0], R14 ;  /* 0x0007d00e01007387 */ /* 0x000fe20000100800 */
[-C--:B-1----:R-:W-:Y:S02]  /*109e0*/  LEA.HI.X.SX32 R13, R11, R2.reuse, 0x1, P4 ;  /* 0x000000020b0d7211 */ /* 0x082fe400020f0eff */
[----:B------:R-:W-:Y:S01]  /*109f0*/  IADD3 R11, P4, R4, R3, RZ ;  /* 0x00000003040b7210 */ /* 0x000fe20007f9e0ff */
[----:B------:R0:W-:Y:S04]  /*10a00*/  STL [R1+0x80c], R12 ;  /* 0x00080c0c01007387 */ /* 0x0001e80000100800 */
[----:B------:R-:W-:Y:S04]  /*10a10*/  STL [R1+0x7d8], R13 ;  /* 0x0007d80d01007387 */ /* 0x000fe80000100800 */
[----:B------:R1:W-:Y:S01]  /*10a20*/  STL [R1+0x814], R11 ;  /* 0x0008140b01007387 */ /* 0x0003e20000100800 */
[----:B0-----:R-:W-:-:S05]  /*10a30*/  LEA.HI.X.SX32 R12, R10, R2, 0x1, P6 ;  /* 0x000000020a0c7211 */ /* 0x001fca00030f0eff */
[----:B------:R-:W-:Y:S01]  /*10a40*/  STL [R1+0x7e0], R12 ;  /* 0x0007e00c01007387 */ /* 0x000fe20000100800 */
[----:B-1----:R-:W-:Y:S01]  /*10a50*/  LEA.HI.X.SX32 R11, R9, R2, 0x1, P5 ;  /* 0x00000002090b7211 */ /* 0x002fe200028f0eff */
        /* <DEDUP_REMOVED lines=19> */
[----:B------:R-:W-:Y:S01]  /*10b90*/  IMAD R103, R103, UR6, RZ ;  /* 0x0000000667677c24 */ /* 0x000fe2000f8e02ff */
[----:B--2---:R-:W-:-:S05]  /*10ba0*/  IADD3 R10, P6, R67, R3, RZ ;  /* 0x00000003430a7210 */ /* 0x004fca0007fde0ff */
[----:B------:R0:W-:Y:S01]  /*10bb0*/  STL [R1+0x81c], R10 ;  /* 0x00081c0a01007387 */ /* 0x0001e20000100800 */
[----:B---3--:R-:W-:-:S03]  /*10bc0*/  IADD3 R9, P5, R68, R3, RZ ;  /* 0x0000000344097210 */ /* 0x008fc60007fbe0ff */
[----:B------:R-:W-:Y:S01]  /*10bd0*/  STL [R1+0x7e8], R11 ;  /* 0x0007e80b01007387 */ /* 0x000fe20000100800 */
[----:B0-----:R-:W-:-:S03]  /*10be0*/  LEA.HI.X.SX32 R10, R8, R2, 0x1, P3 ;  /* 0x00000002080a7211 */ /* 0x001fc600018f0eff */
[----:B------:R0:W-:Y:S01]  /*10bf0*/  STL [R1+0x824], R9 ;  /* 0x0008240901007387 */ /* 0x0001e20000100800 */
[----:B----4-:R-:W-:-:S03]  /*10c00*/  IADD3 R8, P3, R69, R3, RZ ;  /* 0x0000000345087210 */ /* 0x010fc60007f7e0ff */
[----:B------:R-:W-:Y:S01]  /*10c10*/  STL [R1+0x7f0], R10 ;  /* 0x0007f00a01007387 */ /* 0x000fe20000100800 */
[-C--:B0-----:R-:W-:Y:S02]  /*10c20*/  LEA.HI.X.SX32 R9, R7, R2.reuse, 0x1, P2 ;  /* 0x0000000207097211 */ /* 0x081fe400010f0eff */
        /* <DEDUP_REMOVED lines=12> */
[----:B0-----:R-:W-:-:S02]  /*10cf0*/  LEA.HI.X.SX32 R6, R4, R2, 0x1, P4 ;  /* 0x0000000204067211 */ /* 0x001fc400020f0eff */
[----:B------:R-:W-:-:S03]  /*10d00*/  IADD3 R4, P4, R75, R3, RZ ;  /* 0x000000034b047210 */ /* 0x000fc60007f9e0ff */
[----:B------:R0:W-:Y:S01]  /*10d10*/  STL [R1+0x810], R6 ;  /* 0x0008100601007387 */ /* 0x0001e20000100800 */
[----:B-1----:R-:W-:-:S03]  /*10d20*/  LEA.HI.X.SX32 R5, R67, R2, 0x1, P6 ;  /* 0x0000000243057211 */ /* 0x002fc600030f0eff */
[----:B------:R1:W-:Y:S04]  /*10d30*/  STL [R1+0x84c], R4 ;  /* 0x00084c0401007387 */ /* 0x0003e80000100800 */
[----:B------:R2:W-:Y:S01]  /*10d40*/  STL [R1+0x818], R5 ;  /* 0x0008180501007387 */ /* 0x0005e20000100800 */
[----:B0-----:R-:W-:Y:S02]  /*10d50*/  IADD3 R6, P6, R77, R3, RZ ;  /* 0x000000034d067210 */ /* 0x001fe40007fde0ff */
[----:B-1----:R-:W-:-:S03]  /*10d60*/  LEA.HI.X.SX32 R4, R68, R2, 0x1, P5 ;  /* 0x0000000244047211 */ /* 0x002fc600028f0eff */
[----:B------:R0:W-:Y:S01]  /*10d70*/  STL [R1+0x854], R6 ;  /* 0x0008540601007387 */ /* 0x0001e20000100800 */
[----:B--2---:R-:W-:-:S03]  /*10d80*/  IADD3 R5, P5, R79, R3, RZ ;  /* 0x000000034f057210 */ /* 0x004fc60007fbe0ff */
[----:B------:R1:W-:Y:S04]  /*10d90*/  STL [R1+0x820], R4 ;  /* 0x0008200401007387 */ /* 0x0003e80000100800 */
[----:B------:R2:W-:Y:S01]  /*10da0*/  STL [R1+0x85c], R5 ;  /* 0x00085c0501007387 */ /* 0x0005e20000100800 */
[----:B0-----:R-:W-:Y:S02]  /*10db0*/  LEA.HI.X.SX32 R6, R69, R2, 0x1, P3 ;  /* 0x0000000245067211 */ /* 0x001fe400018f0eff */
[----:B-1----:R-:W-:-:S03]  /*10dc0*/  IADD3 R4, P3, R84, R3, RZ ;  /* 0x0000000354047210 */ /* 0x002fc60007f7e0ff */
[----:B------:R0:W-:Y:S01]  /*10dd0*/  STL [R1+0x828], R6 ;  /* 0x0008280601007387 */ /* 0x0001e20000100800 */
[----:B--2---:R-:W-:-:S03]  /*10de0*/  LEA.HI.X.SX32 R5, R70, R2, 0x1, P2 ;  /* 0x0000000246057211 */ /* 0x004fc600010f0eff */
        /* <DEDUP_REMOVED lines=66> */
[----:B------:R1:W-:Y:S01]  /*11210*/  STL [R1+0x8b0], R4 ;  /* 0x0008b00401007387 */ /* 0x0003e20000100800 */
[----:B------:R-:W-:-:S03]  /*11220*/  IMAD R104, R104, UR6, RZ ;  /* 0x0000000668687c24 */ /* 0x000fc6000f8e02ff */
[----:B------:R2:W-:Y:S01]  /*11230*/  STL [R1+0x8ec], R5 ;  /* 0x0008ec0501007387 */ /* 0x0005e20000100800 */
[----:B0-----:R-:W-:Y:S02]  /*11240*/  LEA.HI.X.SX32 R6, R95, R2, 0x1, P4 ;  /* 0x000000025f067211 */ /* 0x001fe400020f0eff */
[----:B-1----:R-:W-:-:S03]  /*11250*/  IADD3 R4, P4, R102, R3, RZ ;  /* 0x0000000366047210 */ /* 0x002fc60007f9e0ff */
[----:B------:R0:W-:Y:S01]  /*11260*/  STL [R1+0x8b8], R6 ;  /* 0x0008b80601007387 */ /* 0x0001e20000100800 */
[----:B--2---:R-:W-:-:S03]  /*11270*/  LEA.HI.X.SX32 R5, R96, R2, 0x1, P6 ;  /* 0x0000000260057211 */ /* 0x004fc600030f0eff */
[----:B------:R1:W-:Y:S01]  /*11280*/  STL [R1+0x8f4], R4 ;  /* 0x0008f40401007387 */ /* 0x0003e20000100800 */
[----:B------:R-:W-:-:S03]  /*11290*/  IMAD R105, R105, UR6, RZ ;  /* 0x0000000669697c24 */ /* 0x000fc6000f8e02ff */
[----:B------:R2:W-:Y:S01]  /*112a0*/  STL [R1+0x8c0], R5 ;  /* 0x0008c00501007387 */ /* 0x0005e20000100800 */
[----:B0-----:R-:W-:Y:S02]  /*112b0*/  IADD3 R6, P6, R103, R3, RZ ;  /* 0x0000000367067210 */ /* 0x001fe40007fde0ff */
[----:B-1----:R-:W-:-:S03]  /*112c0*/  LEA.HI.X.SX32 R4, R97, R2, 0x1, P5 ;  /* 0x0000000261047211 */ /* 0x002fc600028f0eff */
[----:B------:R0:W-:Y:S01]  /*112d0*/  STL [R1+0x8fc], R6 ;  /* 0x0008fc0601007387 */ /* 0x0001e20000100800 */
[-C--:B--2---:R-:W-:Y:S01]  /*112e0*/  IADD3 R5, P5, R104, R3.reuse, RZ ;  /* 0x0000000368057210 */ /* 0x084fe20007fbe0ff */
[----:B------:R-:W-:Y:S02]  /*112f0*/  IMAD R106, R106, UR6, RZ ;  /* 0x000000066a6a7c24 */ /* 0x000fe4000f8e02ff */
[----:B------:R1:W-:Y:S01]  /*11300*/  STL [R1+0x8c8], R4 ;  /* 0x0008c80401007387 */ /* 0x0003e20000100800 */
[----:B------:R-:W-:Y:S01]  /*11310*/  IMAD R107, R107, UR6, RZ ;  /* 0x000000066b6b7c24 */ /* 0x000fe2000f8e02ff */
[----:B0-----:R-:W-:Y:S02]  /*11320*/  LEA.HI.X.SX32 R6, R98, R2, 0x1, P3 ;  /* 0x0000000262067211 */ /* 0x001fe400018f0eff */
[----:B------:R0:W-:Y:S01]  /*11330*/  STL [R1+0x904], R5 ;  /* 0x0009040501007387 */ /* 0x0001e20000100800 */
[----:B-1----:R-:W-:-:S03]  /*11340*/  IADD3 R4, P3, R105, R3, RZ ;  /* 0x0000000369047210 */ /* 0x002fc60007f7e0ff */
[----:B------:R1:W-:Y:S01]  /*11350*/  STL [R1+0x8d0], R6 ;  /* 0x0008d00601007387 */ /* 0x0003e20000100800 */
[----:B0-----:R-:W-:-:S03]  /*11360*/  LEA.HI.X.SX32 R5, R99, R2, 0x1, P2 ;  /* 0x0000000263057211 */ /* 0x001fc600010f0eff */
[----:B------:R0:W-:Y:S01]  /*11370*/  STL [R1+0x90c], R4 ;  /* 0x00090c0401007387 */ /* 0x0001e20000100800 */
[----:B------:R-:W-:Y:S01]  /*11380*/  IMAD R108, R108, UR6, RZ ;  /* 0x000000066c6c7c24 */ /* 0x000fe2000f8e02ff */
[----:B-1----:R-:W-:Y:S02]  /*11390*/  IADD3 R6, P2, R106, R3, RZ ;  /* 0x000000036a067210 */ /* 0x002fe40007f5e0ff */
[----:B------:R1:W-:Y:S01]  /*113a0*/  STL [R1+0x8d8], R5 ;  /* 0x0008d80501007387 */ /* 0x0003e20000100800 */
[----:B0-----:R-:W-:-:S03]  /*113b0*/  LEA.HI.X.SX32 R4, R100, R2, 0x1, P1 ;  /* 0x0000000264047211 */ /* 0x001fc600008f0eff */
[----:B------:R0:W-:Y:S01]  /*113c0*/  STL [R1+0x914], R6 ;  /* 0x0009140601007387 */ /* 0x0001e20000100800 */
[----:B-1----:R-:W-:Y:S01]  /*113d0*/  IADD3 R5, P1, R107, R3, RZ ;  /* 0x000000036b057210 */ /* 0x002fe20007f3e0ff */
[----:B------:R-:W-:Y:S02]  /*113e0*/  IMAD R109, R109, UR6, RZ ;  /* 0x000000066d6d7c24 */ /* 0x000fe4000f8e02ff */
        /* <DEDUP_REMOVED lines=568> */
[----:B-1----:R-:W-:-:S03]  /*13770*/  IADD3 R5, P4, R222, R3, RZ ;  /* 0x00000003de057210 */ /* 0x002fc60007f9e0ff */
[----:B------:R1:W-:Y:S01]  /*13780*/  STL [R1+0xe88], R4 ;  /* 0x000e880401007387 */ /* 0x0003e20000100800 */
[----:B------:R-:W-:Y:S01]  /*13790*/  IMAD R224, R224, UR6, RZ ;  /* 0x00000006e0e07c24 */ /* 0x000fe2000f8e02ff */
[----:B0-----:R-:W-:Y:S02]  /*137a0*/  LEA.HI.X.SX32 R6, R216, R2, 0x1, P6 ;  /* 0x00000002d8067211 */ /* 0x001fe400030f0eff */
[----:B------:R0:W-:Y:S01]  /*137b0*/  STL [R1+0xec4], R5 ;  /* 0x000ec40501007387 */ /* 0x0001e20000100800 */
[----:B-1----:R-:W-:-:S03]  /*137c0*/  IADD3 R4, P6, R223, R3, RZ ;  /* 0x00000003df047210 */ /* 0x002fc60007fde0ff */
[----:B------:R-:W-:Y:S01]  /*137d0*/  STL [R1+0xe90], R6 ;  /* 0x000e900601007387 */ /* 0x000fe20000100800 */
[----:B0-----:R-:W-:-:S03]  /*137e0*/  LEA.HI.X.SX32 R5, R217, R2, 0x1, P5 ;  /* 0x00000002d9057211 */ /* 0x001fc600028f0eff */
[----:B------:R-:W2:Y:S04]  /*137f0*/  LDL.LU R65, [R1+0x24] ;  /* 0x0000240001417983 */ /* 0x000ea80000300800 */
[----:B------:R0:W-:Y:S04]  /*13800*/  STL [R1+0xecc], R4 ;  /* 0x000ecc0401007387 */ /* 0x0001e80000100800 */
[----:B------:R1:W-:Y:S04]  /*13810*/  STL [R1+0xe98], R5 ;  /* 0x000e980501007387 */ /* 0x0003e80000100800 */
[----:B------:R-:W3:Y:S01]  /*13820*/  LDL.LU R66, [R1+0x28] ;  /* 0x0000280001427983 */ /* 0x000ee20000300800 */
[----:B0-----:R-:W-:Y:S01]  /*13830*/  IADD3 R4, P5, R224, R3, RZ ;  /* 0x00000003e0047210 */ /* 0x001fe20007fbe0ff */
[----:B------:R-:W-:Y:S01]  /*13840*/  IMAD R225, R225, UR6, RZ ;  /* 0x00000006e1e17c24 */ /* 0x000fe2000f8e02ff */
[----:B-1----:R-:W-:-:S03]  /*13850*/  LEA.HI.X.SX32 R5, R218, R2, 0x1, P3 ;  /* 0x00000002da057211 */ /* 0x002fc600018f0eff */
[----:B------:R0:W-:Y:S01]  /*13860*/  STL [R1+0xed4], R4 ;  /* 0x000ed40401007387 */ /* 0x0001e20000100800 */
[----:B------:R-:W-:-:S03]  /*13870*/  IMAD R226, R226, UR6, RZ ;  /* 0x00000006e2e27c24 */ /* 0x000fc6000f8e02ff */
[----:B------:R-:W4:Y:S01]  /*13880*/  LDL.LU R67, [R1+0x2c] ;  /* 0x00002c0001437983 */ /* 0x000f220000300800 */
[----:B------:R-:W-:-:S03]  /*13890*/  LEA.HI.X.SX32 R6, R219, R2, 0x1, P2 ;  /* 0x00000002db067211 */ /* 0x000fc600010f0eff */
[----:B------:R1:W-:Y:S01]  /*138a0*/  STL [R1+0xea0], R5 ;  /* 0x000ea00501007387 */ /* 0x0003e20000100800 */
[----:B0-----:R-:W-:-:S03]  /*138b0*/  IADD3 R4, P3, R225, R3, RZ ;  /* 0x00000003e1047210 */ /* 0x001fc60007f7e0ff */
[----:B------:R-:W4:Y:S01]  /*138c0*/  LDL.LU R68, [R1+0x30] ;  /* 0x0000300001447983 */ /* 0x000f220000300800 */
[----:B------:R-:W-:-:S03]  /*138d0*/  IMAD R227, R227, UR6, RZ ;  /* 0x00000006e3e37c24 */ /* 0x000fc6000f8e02ff */
[----:B------:R0:W-:Y:S01]  /*138e0*/  STL [R1+0xedc], R4 ;  /* 0x000edc0401007387 */ /* 0x0001e20000100800 */
[----:B-1----:R-:W-:-:S03]  /*138f0*/  IADD3 R5, P2, R226, R3, RZ ;  /* 0x00000003e2057210 */ /* 0x002fc60007f5e0ff */
[----:B------:R-:W-:Y:S04]  /*13900*/  STL [R1+0xea8], R6 ;  /* 0x000ea80601007387 */ /* 0x000fe80000100800 */
[----:B------:R-:W4:Y:S01]  /*13910*/  LDL.LU R69, [R1+0x34] ;  /* 0x0000340001457983 */ /* 0x000f220000300800 */
[----:B0-----:R-:W-:-:S03]  /*13920*/  LEA.HI.X.SX32 R4, R220, R2, 0x1, P1 ;  /* 0x00000002dc047211 */ /* 0x001fc600008f0eff */
[----:B------:R0:W-:Y:S01]  /*13930*/  STL [R1+0xee4], R5 ;  /* 0x000ee40501007387 */ /* 0x0001e20000100800 */
[----:B------:R-:W-:-:S03]  /*13940*/  IMAD R228, R228, UR6, RZ ;  /* 0x00000006e4e47c24 */ /* 0x000fc6000f8e02ff */
[----:B------:R1:W-:Y:S04]  /*13950*/  STL [R1+0xeb0], R4 ;  /* 0x000eb00401007387 */ /* 0x0003e80000100800 */
[----:B------:R-:W4:Y:S01]  /*13960*/  LDL.LU R70, [R1+0x38] ;  /* 0x0000380001467983 */ /* 0x000f220000300800 */
[----:B0-----:R-:W-:Y:S02]  /*13970*/  IADD3 R5, P1, R227, R3, RZ ;  /* 0x00000003e3057210 */ /* 0x001fe40007f3e0ff */
[----:B-1----:R-:W-:-:S03]  /*13980*/  LEA.HI.X.SX32 R4, R221, R2, 0x1, P0 ;  /* 0x00000002dd047211 */ /* 0x002fc600000f0eff */
[----:B------:R0:W-:Y:S04]  /*13990*/  STL [R1+0xeec], R5 ;  /* 0x000eec0501007387 */ /* 0x0001e80000100800 */
[----:B------:R-:W4:Y:S04]  /*139a0*/  LDL.LU R71, [R1+0x3c] ;  /* 0x00003c0001477983 */ /* 0x000f280000300800 */
[----:B------:R1:W-:Y:S01]  /*139b0*/  STL [R1+0xeb8], R4 ;  /* 0x000eb80401007387 */ /* 0x0003e20000100800 */
[----:B0-----:R-:W-:-:S03]  /*139c0*/  IADD3 R5, P0, R228, R3, RZ ;  /* 0x00000003e4057210 */ /* 0x001fc60007f1e0ff */
[----:B------:R-:W4:Y:S01]  /*139d0*/  LDL.LU R73, [R1+0x40] ;  /* 0x0000400001497983 */ /* 0x000f220000300800 */
[----:B------:R-:W-:Y:S01]  /*139e0*/  IMAD R229, R229, UR6, RZ ;  /* 0x00000006e5e57c24 */ /* 0x000fe2000f8e02ff */
[----:B-1----:R-:W-:Y:S02]  /*139f0*/  LEA.HI.X.SX32 R4, R222, R2, 0x1, P4 ;  /* 0x00000002de047211 */ /* 0x002fe400020f0eff */
[----:B------:R0:W-:Y:S01]  /*13a00*/  STL [R1+0xef4], R5 ;  /* 0x000ef40501007387 */ /* 0x0001e20000100800 */
[----:B------:R-:W-:-:S03]  /*13a10*/  IMAD R230, R230, UR6, RZ ;  /* 0x00000006e6e67c24 */ /* 0x000fc6000f8e02ff */
[----:B------:R-:W4:Y:S04]  /*13a20*/  LDL.LU R75, [R1+0x44] ;  /* 0x00004400014b7983 */ /* 0x000f280000300800 */
[----:B------:R1:W-:Y:S04]  /*13a30*/  STL [R1+0xec0], R4 ;  /* 0x000ec00401007387 */ /* 0x0003e80000100800 */
[----:B------:R-:W4:Y:S01]  /*13a40*/  LDL.LU R77, [R1+0x48] ;  /* 0x00004800014d7983 */ /* 0x000f220000300800 */
[----:B0-----:R-:W-:Y:S01]  /*13a50*/  IADD3 R5, P4, R229, R3, RZ ;  /* 0x00000003e5057210 */ /* 0x001fe20007f9e0ff */
[----:B------:R-:W-:Y:S01]  /*13a60*/  IMAD R231, R231, UR6, RZ ;  /* 0x00000006e7e77c24 */ /* 0x000fe2000f8e02ff */
[----:B-1----:R-:W-:-:S02]  /*13a70*/  LEA.HI.X.SX32 R4, R223, R2, 0x1, P6 ;  /* 0x00000002df047211 */ /* 0x002fc400030f0eff */
[----:B------:R-:W-:Y:S01]  /*13a80*/  IADD3 R6, P6, R230, R3, RZ ;  /* 0x00000003e6067210 */ /* 0x000fe20007fde0ff */
[----:B------:R0:W-:Y:S04]  /*13a90*/  STL [R1+0xefc], R5 ;  /* 0x000efc0501007387 */ /* 0x0001e80000100800 */
[----:B------:R1:W-:Y:S04]  /*13aa0*/  STL [R1+0xec8], R4 ;  /* 0x000ec80401007387 */ /* 0x0003e80000100800 */
[----:B------:R1:W-:Y:S01]  /*13ab0*/  STL [R1+0xf04], R6 ;  /* 0x000f040601007387 */ /* 0x0003e20000100800 */
[----:B0-----:R-:W-:-:S02]  /*13ac0*/  LEA.HI.X.SX32 R5, R224, R2, 0x1, P5 ;  /* 0x00000002e0057211 */ /* 0x001fc400028f0eff */
[----:B-1----:R-:W-:-:S03]  /*13ad0*/  IADD3 R4, P5, R231, R3, RZ ;  /* 0x00000003e7047210 */ /* 0x002fc60007fbe0ff */
[----:B------:R0:W-:Y:S01]  /*13ae0*/  STL [R1+0xed0], R5 ;  /* 0x000ed00501007387 */ /* 0x0001e20000100800 */
[----:B------:R-:W-:-:S03]  /*13af0*/  LEA.HI.X.SX32 R6, R225, R2, 0x1, P3 ;  /* 0x00000002e1067211 */ /* 0x000fc600018f0eff */
[----:B------:R1:W-:Y:S04]  /*13b00*/  STL [R1+0xf0c], R4 ;  /* 0x000f0c0401007387 */ /* 0x0003e80000100800 */
[----:B------:R1:W-:Y:S04]  /*13b10*/  STL [R1+0xed8], R6 ;  /* 0x000ed80601007387 */ /* 0x0003e80000100800 */
[----:B------:R-:W4:Y:S01]  /*13b20*/  LDL.LU R79, [R1+0x50] ;  /* 0x00005000014f7983 */ /* 0x000f220000300800 */
[----:B------:R-:W-:Y:S02]  /*13b30*/  IMAD R233, R233, UR6, RZ ;  /* 0x00000006e9e97c24 */ /* 0x000fe4000f8e02ff */
[----:B------:R-:W-:-:S03]  /*13b40*/  IMAD R234, R234, UR6, RZ ;  /* 0x00000006eaea7c24 */ /* 0x000fc6000f8e02ff */
[-C--:B0-----:R-:W-:Y:S02]  /*13b50*/  IADD3 R5, P3, R233, R3.reuse, RZ ;  /* 0x00000003e9057210 */ /* 0x081fe40007f7e0ff */
[-C--:B-1----:R-:W-:Y:S02]  /*13b60*/  LEA.HI.X.SX32 R4, R226, R2.reuse, 0x1, P2 ;  /* 0x00000002e2047211 */ /* 0x082fe400010f0eff */
[----:B------:R-:W-:Y:S01]  /*13b70*/  IADD3 R6, P2, R234, R3, RZ ;  /* 0x00000003ea067210 */ /* 0x000fe20007f5e0ff */
[----:B------:R0:W-:Y:S04]  /*13b80*/  STL [R1+0xf14], R5 ;  /* 0x000f140501007387 */ /* 0x0001e80000100800 */
[----:B------:R-:W-:Y:S01]  /*13b90*/  STL [R1+0xee0], R4 ;  /* 0x000ee00401007387 */ /* 0x000fe20000100800 */
[----:B0-----:R-:W-:-:S03]  /*13ba0*/  LEA.HI.X.SX32 R5, R227, R2, 0x1, P1 ;  /* 0x00000002e3057211 */ /* 0x001fc600008f0eff */
[----:B------:R0:W-:Y:S04]  /*13bb0*/  STL [R1+0xf1c], R6 ;  /* 0x000f1c0601007387 */ /* 0x0001e80000100800 */
[----:B------:R3:W-:Y:S01]  /*13bc0*/  STL [R1+0xee8], R5 ;  /* 0x000ee80501007387 */ /* 0x0007e20000100800 */
[----:B0-----:R-:W-:Y:S01]  /*13bd0*/  LEA.HI.X.SX32 R6, R228, R2, 0x1, P0 ;  /* 0x00000002e4067211 */ /* 0x001fe200000f0eff */
        /* <DEDUP_REMOVED lines=8> */
[----:B------:R-:W-:Y:S01]  /*13c60*/  IMAD R83, R83, UR6, RZ ;  /* 0x0000000653537c24 */ /* 0x000fe2000f8e02ff */
[----:B--2---:R-:W-:-:S05]  /*13c70*/  IADD3 R4, P1, R65, R3, RZ ;  /* 0x0000000341047210 */ /* 0x004fca0007f3e0ff */
[----:B------:R0:W-:Y:S01]  /*13c80*/  STL [R1+0xf24], R4 ;  /* 0x000f240401007387 */ /* 0x0001e20000100800 */
[----:B---3--:R-:W-:-:S03]  /*13c90*/  IADD3 R5, P0, R66, R3, RZ ;  /* 0x0000000342057210 */ /* 0x008fc60007f1e0ff */
[----:B------:R4:W-:Y:S01]  /*13ca0*/  STL [R1+0xef0], R6 ;  /* 0x000ef00601007387 */ /* 0x0009e20000100800 */
[----:B0-----:R-:W-:-:S03]  /*13cb0*/  LEA.HI.X.SX32 R4, R229, R2, 0x1, P4 ;  /* 0x00000002e5047211 */ /* 0x001fc600020f0eff */
[----:B------:R0:W-:Y:S01]  /*13cc0*/  STL [R1+0xf2c], R5 ;  /* 0x000f2c0501007387 */ /* 0x0001e20000100800 */
[----:B----4-:R-:W-:-:S03]  /*13cd0*/  IADD3 R6, P4, R67, R3, RZ ;  /* 0x0000000343067210 */ /* 0x010fc60007f9e0ff */
[----:B------:R1:W-:Y:S01]  /*13ce0*/  STL [R1+0xef8], R4 ;  /* 0x000ef80401007387 */ /* 0x0003e20000100800 */
[----:B0-----:R-:W-:-:S03]  /*13cf0*/  LEA.HI.X.SX32 R5, R230, R2, 0x1, P6 ;  /* 0x00000002e6057211 */ /* 0x001fc600030f0eff */
[----:B------:R0:W-:Y:S04]  /*13d00*/  STL [R1+0xf34], R6 ;  /* 0x000f340601007387 */ /* 0x0001e80000100800 */
[----:B------:R2:W-:Y:S01]  /*13d10*/  STL [R1+0xf00], R5 ;  /* 0x000f000501007387 */ /* 0x0005e20000100800 */
[----:B-1----:R-:W-:Y:S02]  /*13d20*/  IADD3 R4, P6, R68, R3, RZ ;  /* 0x0000000344047210 */ /* 0x002fe40007fde0ff */
[----:B0-----:R-:W-:-:S03]  /*13d30*/  LEA.HI.X.SX32 R6, R231, R2, 0x1, P5 ;  /* 0x00000002e7067211 */ /* 0x001fc600028f0eff */
        /* <DEDUP_REMOVED lines=58> */
[-C--:B0-----:R-:W-:Y:S02]  /*140e0*/  IADD3 R4, P5, R80, R3.reuse, RZ ;  /* 0x0000000350047210 */ /* 0x081fe40007fbe0ff */
[----:B-1----:R-:W-:Y:S02]  /*140f0*/  LEA.HI.X.SX32 R6, R232, R2, 0x1, P3 ;  /* 0x00000002e8067211 */ /* 0x002fe400018f0eff */
[----:B------:R-:W3:Y:S01]  /*14100*/  LDL.LU R232, [R1+0x1034] ;  /* 0x0010340001e87983 */ /* 0x000ee20000300800 */
[----:B--2---:R-:W-:-:S03]  /*14110*/  IADD3 R5, P3, R81, R3, RZ ;  /* 0x0000000351057210 */ /* 0x004fc60007f7e0ff */
[----:B------:R0:W-:Y:S04]  /*14120*/  STL [R1+0xf9c], R4 ;  /* 0x000f9c0401007387 */ /* 0x0001e80000100800 */
[----:B------:R-:W-:Y:S04]  /*14130*/  STL [R1+0xf78], R6 ;  /* 0x000f780601007387 */ /* 0x000fe80000100800 */
[----:B------:R1:W-:Y:S01]  /*14140*/  STL [R1+0xfa0], R5 ;  /* 0x000fa00501007387 */ /* 0x0003e20000100800 */
[-C--:B0-----:R-:W-:Y:S02]  /*14150*/  LEA.HI.X.SX32 R4, R74, R2.reuse, 0x1, P2 ;  /* 0x000000024a047211 */ /* 0x081fe400010f0eff */
[----:B-1----:R-:W-:-:S02]  /*14160*/  LEA.HI.X.SX32 R5, R79, R2, 0x1, P1 ;  /* 0x000000024f057211 */ /* 0x002fc400008f0eff */
[----:B------:R-:W0:Y:S01]  /*14170*/  S2R R79, SR_TID.X ;  /* 0x00000000004f7919 */ /* 0x000e220000002100 */
[-C--:B------:R-:W-:Y:S01]  /*14180*/  IADD3 R6, P2, R82, R3.reuse, RZ ;  /* 0x0000000352067210 */ /* 0x080fe20007f5e0ff */
[----:B------:R1:W-:Y:S04]  /*14190*/  STL [R1+0xf80], R4 ;  /* 0x000f800401007387 */ /* 0x0003e80000100800 */
[----:B------:R-:W-:Y:S01]  /*141a0*/  STL [R1+0xfa4], R6 ;  /* 0x000fa40601007387 */ /* 0x000fe20000100800 */
[----:B-1----:R-:W-:Y:S02]  /*141b0*/  IADD3 R4, P1, R83, R3, RZ ;  /* 0x0000000353047210 */ /* 0x002fe40007f3e0ff */
[-C--:B------:R-:W-:Y:S01]  /*141c0*/  LEA.HI.X.SX32 R3, R76, R2.reuse, 0x1, P0 ;  /* 0x000000024c037211 */ /* 0x080fe200000f0eff */
[----:B------:R-:W-:Y:S04]  /*141d0*/  STL [R1+0xf88], R5 ;  /* 0x000f880501007387 */ /* 0x000fe80000100800 */
[----:B------:R1:W-:Y:S04]  /*141e0*/  STL [R1+0xbac], R4 ;  /* 0x000bac0401007387 */ /* 0x0003e80000100800 */
[----:B------:R2:W-:Y:S01]  /*141f0*/  STL [R1+0xb94], R3 ;  /* 0x000b940301007387 */ /* 0x0005e20000100800 */
[----:B-1----:R-:W-:-:S03]  /*14200*/  LEA.HI.X.SX32 R4, R0, R2, 0x1, P4 ;  /* 0x0000000200047211 */ /* 0x002fc600020f0eff */
[----:B------:R1:W5:Y:S01]  /*14210*/  LDL.LU R0, [R1+0x1030] ;  /* 0x0010300001007983 */ /* 0x0003620000300800 */
[-C--:B--2---:R-:W-:Y:S02]  /*14220*/  LEA.HI.X.SX32 R3, R78, R2.reuse, 0x1, P6 ;  /* 0x000000024e037211 */ /* 0x084fe400030f0eff */
[-C--:B------:R-:W-:Y:S01]  /*14230*/  LEA.HI.X.SX32 R5, R80, R2.reuse, 0x1, P5 ;  /* 0x0000000250057211 */ /* 0x080fe200028f0eff */
[----:B------:R2:W-:Y:S04]  /*14240*/  STL [R1+0xb98], R4 ;  /* 0x000b980401007387 */ /* 0x0005e80000100800 */
[----:B------:R4:W-:Y:S01]  /*14250*/  STL [R1+0xb9c], R3 ;  /* 0x000b9c0301007387 */ /* 0x0009e20000100800 */
[----:B--2---:R-:W-:-:S03]  /*14260*/  LEA.HI.X.SX32 R4, R81, R2, 0x1, P3 ;  /* 0x0000000251047211 */ /* 0x004fc600018f0eff */
[----:B------:R-:W-:Y:S01]  /*14270*/  STL [R1+0xba0], R5 ;  /* 0x000ba00501007387 */ /* 0x000fe20000100800 */
[-C--:B----4-:R-:W-:Y:S02]  /*14280*/  LEA.HI.X.SX32 R3, R82, R2.reuse, 0x1, P2 ;  /* 0x0000000252037211 */ /* 0x090fe400010f0eff */
[----:B------:R-:W-:Y:S01]  /*14290*/  LEA.HI.X.SX32 R2, R83, R2, 0x1, P1 ;  /* 0x0000000253027211 */ /* 0x000fe200008f0eff */
[----:B------:R-:W-:Y:S04]  /*142a0*/  STL [R1+0xba4], R4 ;  /* 0x000ba40401007387 */ /* 0x000fe80000100800 */
[----:B------:R2:W-:Y:S04]  /*142b0*/  STL [R1+0xba8], R3 ;  /* 0x000ba80301007387 */ /* 0x0005e80000100800 */
[----:B------:R0:W-:Y:S01]  /*142c0*/  STL [R1+0x998], R2 ;  /* 0x0009980201007387 */ /* 0x0001e20000100800 */
[----:B--2---:R-:W2:Y:S01]  /*142d0*/  LDC R3, c[0x0][0x238] ;  /* 0x00008e00ff037b82 */ /* 0x004ea20000000800 */
[----:B0-----:R-:W-:-:S05]  /*142e0*/  IMAD.SHL.U32 R2, R79, 0x8, RZ ;  /* 0x000000084f027824 */ /* 0x001fca00078e00ff */
[----:B------:R0:W-:Y:S04]  /*142f0*/  STL [R1+0x1028], R2 ;  /* 0x0010280201007387 */ /* 0x0001e80000100800 */
[----:B------:R-:W-:Y:S04]  /*14300*/  STL [R1+0x400], RZ ;  /* 0x000400ff01007387 */ /* 0x000fe80000100800 */
        /* <DEDUP_REMOVED lines=255> */
[----:B------:R-:W-:Y:S04]  /*15300*/  STL [R1], RZ ;  /* 0x000000ff01007387 */ /* 0x000fe80000100800 */
        /* <DEDUP_REMOVED lines=101> */
[----:B------:R-:W-:Y:S01]  /*15960*/  STL [R1+0x198], RZ ;  /* 0x000198ff01007387 */ /* 0x000fe20000100800 */
[----:B---3--:R-:W-:-:S03]  /*15970*/  IADD3 R9, P0, R232, UR8, RZ ;  /* 0x00000008e8097c10 */ /* 0x008fc6000ff1e0ff */
[----:B------:R-:W-:Y:S04]  /*15980*/  STL [R1+0x19c], RZ ;  /* 0x00019cff01007387 */ /* 0x000fe80000100800 */
[----:B------:R-:W-:Y:S04]  /*15990*/  STL [R1+0x1a0], RZ ;  /* 0x0001a0ff01007387 */ /* 0x000fe80000100800 */
[----:B------:R-:W-:Y:S04]  /*159a0*/  STL [R1+0x1a4], RZ ;  /* 0x0001a4ff01007387 */ /* 0x000fe80000100800 */
[----:B------:R-:W-:Y:S01]  /*159b0*/  STL [R1+0x1a8], RZ ;  /* 0x0001a8ff01007387 */ /* 0x000fe20000100800 */
[----:B------:R-:W-:-:S03]  /*159c0*/  LEA.HI.X.SX32 R8, R232, UR9, 0x1, P0 ;  /* 0x00000009e8087c11 */ /* 0x000fc600080f0eff */
[----:B------:R-:W-:Y:S04]  /*159d0*/  STL [R1+0x1ac], RZ ;  /* 0x0001acff01007387 */ /* 0x000fe80000100800 */
[----:B------:R-:W-:Y:S04]  /*159e0*/  STL [R1+0x1b0], RZ ;  /* 0x0001b0ff01007387 */ /* 0x000fe80000100800 */
[----:B------:R-:W-:Y:S04]  /*159f0*/  STL [R1+0x1b4], RZ ;  /* 0x0001b4ff01007387 */ /* 0x000fe80000100800 */
[----:B------:R-:W-:Y:S01]  /*15a00*/  STL [R1+0x1b8], RZ ;  /* 0x0001b8ff01007387 */ /* 0x000fe20000100800 */
[----:B------:R-:W3:Y:S03]  /*15a10*/  S2R R232, SR_TID.X ;  /* 0x0000000000e87919 */ /* 0x000ee60000002100 */
        /* <DEDUP_REMOVED lines=17> */
[----:B---3--:R-:W-:Y:S01]  /*15b30*/  LOP3.LUT R232, R232, 0x7f, RZ, 0xc0, !PT ;  /* 0x0000007fe8e87812 */ /* 0x008fe200078ec0ff */
[----:B------:R-:W-:Y:S01]  /*15b40*/  UIADD3 UR7, UR4, 0x8000, URZ ;  /* 0x0000800004077890 */ /* 0x000fe2000fffe03f */
[----:B------:R-:W-:Y:S01]  /*15b50*/  IMAD.MOV.U32 R234, RZ, RZ, RZ ;  /* 0x000000ffffea7224 */ /* 0x000fe200078e00ff */
[----:B------:R-:W-:-:S02]  /*15b60*/  CS2R R24, SRZ ;  /* 0x0000000000187805 */ /* 0x000fc4000001ff00 */
[C---:B------:R-:W-:Y:S02]  /*15b70*/  LOP3.LUT R155, R232.reuse, 0x10, RZ, 0x3c, !PT ;  /* 0x00000010e89b7812 */ /* 0x040fe400078e3cff */
[----:B------:R-:W-:Y:S02]  /*15b80*/  CS2R R26, SRZ ;  /* 0x00000000001a7805 */ /* 0x000fe4000001ff00 */
[C---:B------:R-:W-:Y:S02]  /*15b90*/  LOP3.LUT R154, R232.reuse, 0x20, RZ, 0x3c, !PT ;  /* 0x00000020e89a7812 */ /* 0x040fe400078e3cff */
[----:B------:R-:W-:Y:S02]  /*15ba0*/  CS2R R28, SRZ ;  /* 0x00000000001c7805 */ /* 0x000fe4000001ff00 */
[----:B------:R-:W-:Y:S02]  /*15bb0*/  LOP3.LUT R153, R232, 0x30, RZ, 0x3c, !PT ;  /* 0x00000030e8997812 */ /* 0x000fe400078e3cff */
[----:B------:R-:W-:-:S02]  /*15bc0*/  CS2R R30, SRZ ;  /* 0x00000000001e7805 */ /* 0x000fc4000001ff00 */
[----:B------:R-:W-:Y:S02]  /*15bd0*/  CS2R R32, SRZ ;  /* 0x0000000000207805 */ /* 0x000fe4000001ff00 */
[----:B------:R-:W-:Y:S02]  /*15be0*/  CS2R R34, SRZ ;  /* 0x0000000000227805 */ /* 0x000fe4000001ff00 */
[----:B------:R-:W-:Y:S02]  /*15bf0*/  CS2R R36, SRZ ;  /* 0x0000000000247805 */ /* 0x000fe4000001ff00 */
[----:B------:R-:W-:Y:S02]  /*15c00*/  CS2R R38, SRZ ;  /* 0x0000000000267805 */ /* 0x000fe4000001ff00 */
[----:B------:R-:W-:Y:S02]  /*15c10*/  CS2R R40, SRZ ;  /* 0x0000000000287805 */ /* 0x000fe4000001ff00 */
        /* <DEDUP_REMOVED lines=22> */
[----:B------:R-:W-:Y:S01]  /*15d80*/  CS2R R86, SRZ ;  /* 0x0000000000567805 */ /* 0x000fe2000001ff00 */
[----:B------:R-:W-:Y:S01]  /*15d90*/  IMAD.MOV.U32 R88, RZ, RZ, RZ ;  /* 0x000000ffff587224 */ /* 0x000fe200078e00ff */
[----:B------:R-:W-:Y:S01]  /*15da0*/  USHF.R.U32.HI UR22, URZ, 0x4, UR4 ;  /* 0x000000043f167899 */ /* 0x000fe20008011604 */
[----:B------:R-:W-:Y:S01]  /*15db0*/  UMOV UR5, URZ ;  /* 0x0000003f00057c82 */ /* 0x000fe20008000000 */
[----:B------:R-:W-:Y:S01]  /*15dc0*/  UMOV UR6, URZ ;  /* 0x0000003f00067c82 */ /* 0x000fe20008000000 */
[----:B------:R-:W-:-:S02]  /*15dd0*/  USHF.L.U32 UR34, UR34, 0x6, URZ ;  /* 0x0000000622227899 */ /* 0x000fc4000800063f */
[----:B------:R-:W-:Y:S01]  /*15de0*/  USHF.R.U32.HI UR7, URZ, 0x4, UR7 ;  /* 0x000000043f077899 */ /* 0x000fe20008011607 */
[----:B------:R-:W3:Y:S01]  /*15df0*/  LDL.LU R133, [R1+0x99c] ;  /* 0x00099c0001857983 */ /* 0x000ee20000300800 */
[----:B0-----:R-:W-:Y:S01]  /*15e00*/  LOP3.LUT R2, R2, 0x30, RZ, 0xc0, !PT ;  /* 0x0000003002027812 */ /* 0x001fe200078ec0ff */
[C---:B--2---:R-:W-:Y:S01]  /*15e10*/  IMAD R4, R3.reuse, 0x3f, RZ ;  /* 0x0000003f03047824 */ /* 0x044fe200078e02ff */
[----:B------:R-:W-:Y:S01]  /*15e20*/  USGXT.U32 UR22, UR22, 0xe ;  /* 0x0000000e1616789a */ /* 0x000fe20008000000 */
[C---:B------:R-:W-:Y:S02]  /*15e30*/  IMAD R5, R3.reuse, 0x3e, RZ ;  /* 0x0000003e03057824 */ /* 0x040fe400078e02ff */
[----:B------:R-:W-:Y:S02]  /*15e40*/  IMAD R2, R232, 0x40, R2 ;  /* 0x00000040e8027824 */ /* 0x000fe400078e0202 */
[----:B------:R-:W-:Y:S01]  /*15e50*/  IMAD R6, R3, 0x3d, RZ ;  /* 0x0000003d03067824 */ /* 0x000fe200078e02ff */
[----:B------:R-:W-:Y:S01]  /*15e60*/  IADD3 R134, P1, R5, R9, RZ ;  /* 0x0000000905867210 */ /* 0x000fe20007f3e0ff */
[----:B------:R-:W-:-:S02]  /*15e70*/  IMAD R7, R3, 0x3c, RZ ;  /* 0x0000003c03077824 */ /* 0x000fc400078e02ff */
[C---:B------:R-:W-:Y:S02]  /*15e80*/  IMAD R10, R3.reuse, 0x3b, RZ ;  /* 0x0000003b030a7824 */ /* 0x040fe400078e02ff */
[C---:B------:R-:W-:Y:S02]  /*15e90*/  IMAD R11, R3.reuse, 0x3a, RZ ;  /* 0x0000003a030b7824 */ /* 0x040fe400078e02ff */
[C---:B------:R-:W-:Y:S01]  /*15ea0*/  IMAD R12, R3.reuse, 0x39, RZ ;  /* 0x00000039030c7824 */ /* 0x040fe200078e02ff */
[----:B------:R-:W-:Y:S01]  /*15eb0*/  IADD3 R135, P4, R10, R9, RZ ;  /* 0x000000090a877210 */ /* 0x000fe20007f9e0ff */
[C---:B------:R-:W-:Y:S02]  /*15ec0*/  IMAD R13, R3.reuse, 0x38, RZ ;  /* 0x00000038030d7824 */ /* 0x040fe400078e02ff */
[----:B------:R-:W-:Y:S01]  /*15ed0*/  IMAD R14, R3, 0x37, RZ ;  /* 0x00000037030e7824 */ /* 0x000fe200078e02ff */
[----:B------:R-:W-:Y:S01]  /*15ee0*/  LEA.HI.X.SX32 R5, R5, R8, 0x1, P1 ;  /* 0x0000000805057211 */ /* 0x000fe200008f0eff */
[----:B------:R-:W-:-:S02]  /*15ef0*/  IMAD R15, R3, 0x36, RZ ;  /* 0x00000036030f7824 */ /* 0x000fc400078e02ff */
[C---:B------:R-:W-:Y:S02]  /*15f00*/  IMAD R16, R3.reuse, 0x35, RZ ;  /* 0x0000003503107824 */ /* 0x040fe400078e02ff */
[C---:B------:R-:W-:Y:S02]  /*15f10*/  IMAD R17, R3.reuse, 0x34, RZ ;  /* 0x0000003403117824 */ /* 0x040fe400078e02ff */
[C---:B------:R-:W-:Y:S02]  /*15f20*/  IMAD R18, R3.reuse, 0x33, RZ ;  /* 0x0000003303127824 */ /* 0x040fe400078e02ff */
[C---:B------:R-:W-:Y:S02]  /*15f30*/  IMAD R19, R3.reuse, 0x32, RZ ;  /* 0x0000003203137824 */ /* 0x040fe400078e02ff */
[C---:B------:R-:W-:Y:S02]  /*15f40*/  IMAD R20, R3.reuse, 0x31, RZ ;  /* 0x0000003103147824 */ /* 0x040fe400078e02ff */
        /* <DEDUP_REMOVED lines=16> */
[C---:B------:R-:W-:Y:S02]  /*16050*/  IMAD.SHL.U32 R102, R3.reuse, 0x20, RZ ;  /* 0x0000002003667824 */ /* 0x040fe400078e00ff */
        /* <DEDUP_REMOVED lines=15> */
[C---:B------:R-:W-:Y:S02]  /*16150*/  IMAD.SHL.U32 R118, R3.reuse, 0x10, RZ ;  /* 0x0000001003767824 */ /* 0x040fe400078e00ff */
[C---:B------:R-:W-:Y:S02]  /*16160*/  IMAD R119, R3.reuse, 0xf, RZ ;  /* 0x0000000f03777824 */ /* 0x040fe400078e02ff */
[C---:B------:R-:W-:Y:S02]  /*16170*/  IMAD R120, R3.reuse, 0xe, RZ ;  /* 0x0000000e03787824 */ /* 0x040fe400078e02ff */
[C---:B------:R-:W-:Y:S02]  /*16180*/  IMAD R121, R3.reuse, 0xd, RZ ;  /* 0x0000000d03797824 */ /* 0x040fe400078e02ff */
[----:B------:R-:W-:Y:S01]  /*16190*/  IMAD R122, R3, 0xc, RZ ;  /* 0x0000000c037a7824 */ /* 0x000fe200078e02ff */
[----:B---3--:R-:W-:-:S05]  /*161a0*/  SHF.R.S32.HI R133, RZ, 0x6, R133 ;  /* 0x00000006ff857819 */ /* 0x008fca0000011485 */
[----:B------:R0:W-:Y:S04]  /*161b0*/  STL [R1+0xfb4], R133 ;  /* 0x000fb48501007387 */ /* 0x0001e80000100800 */
[----:B------:R-:W-:Y:S01]  /*161c0*/  STL [R1+0xfb0], R2 ;  /* 0x000fb00201007387 */ /* 0x000fe20000100800 */
[----:B0-----:R-:W-:-:S05]  /*161d0*/  IADD3 R133, P0, R4, R9, RZ ;  /* 0x0000000904857210 */ /* 0x001fca0007f1e0ff */
[----:B------:R0:W-:Y:S04]  /*161e0*/  STL [R1+0x9a0], R133 ;  /* 0x0009a08501007387 */ /* 0x0001e80000100800 */
[----:B------:R2:W-:Y:S01]  /*161f0*/  STL [R1+0x9a8], R134 ;  /* 0x0009a88601007387 */ /* 0x0005e20000100800 */
[-C--:B0-----:R-:W-:Y:S02]  /*16200*/  IADD3 R133, P2, R6, R9.reuse, RZ ;  /* 0x0000000906857210 */ /* 0x081fe40007f5e0ff */
[----:B--2---:R-:W-:-:S03]  /*16210*/  IADD3 R134, P3, R7, R9, RZ ;  /* 0x0000000907867210 */ /* 0x004fc60007f7e0ff */
[----:B------:R0:W-:Y:S01]  /*16220*/  STL [R1+0x9b0], R133 ;  /* 0x0009b08501007387 */ /* 0x0001e20000100800 */
[----:B------:R-:W-:-:S03]  /*16230*/  LEA.HI.X.SX32 R4, R4, R8, 0x1, P0 ;  /* 0x0000000804047211 */ /* 0x000fc600000f0eff */
[----:B------:R2:W-:Y:S01]  /*16240*/  STL [R1+0x9b8], R134 ;  /* 0x0009b88601007387 */ /* 0x0005e20000100800 */
[----:B0-----:R-:W-:-:S03]  /*16250*/  IADD3 R133, P5, R11, R9, RZ ;  /* 0x000000090b857210 */ /* 0x001fc60007fbe0ff */
[----:B------:R-:W-:Y:S01]  /*16260*/  STL [R1+0x9c0], R135 ;  /* 0x0009c08701007387 */ /* 0x000fe20000100800 */
[----:B--2---:R-:W-:-:S03]  /*16270*/  IADD3 R134, P6, R12, R9, RZ ;  /* 0x000000090c867210 */ /* 0x004fc60007fde0ff */
[----:B------:R0:W-:Y:S04]  /*16280*/  STL [R1+0x9c8], R133 ;  /* 0x0009c88501007387 */ /* 0x0001e80000100800 */
[----:B------:R-:W-:Y:S04]  /*16290*/  STL [R1+0x9d0], R134 ;  /* 0x0009d08601007387 */ /* 0x000fe80000100800 */
[----:B------:R2:W-:Y:S01]  /*162a0*/  STL [R1+0x99c], R4 ;  /* 0x00099c0401007387 */ /* 0x0005e20000100800 */
[----:B0-----:R-:W-:Y:S02]  /*162b0*/  IADD3 R133, P0, R13, R9, RZ ;  /* 0x000000090d857210 */ /* 0x001fe40007f1e0ff */
[----:B------:R-:W-:-:S03]  /*162c0*/  LEA.HI.X.SX32 R6, R6, R8, 0x1, P2 ;  /* 0x0000000806067211 */ /* 0x000fc600010f0eff */
[----:B------:R-:W-:Y:S01]  /*162d0*/  STL [R1+0x9d8], R133 ;  /* 0x0009d88501007387 */ /* 0x000fe20000100800 */
[----:B--2---:R-:W-:-:S03]  /*162e0*/  IADD3 R4, P1, R14, R9, RZ ;  /* 0x000000090e047210 */ /* 0x004fc60007f3e0ff */
[----:B------:R0:W-:Y:S04]  /*162f0*/  STL [R1+0x9a4], R5 ;  /* 0x0009a40501007387 */ /* 0x0001e80000100800 */
[----:B------:R2:W-:Y:S01]  /*16300*/  STL [R1+0x9e0], R4 ;  /* 0x0009e00401007387 */ /* 0x0005e20000100800 */
[----:B0-----:R-:W-:-:S03]  /*16310*/  IADD3 R5, P2, R15, R9, RZ ;  /* 0x000000090f057210 */ /* 0x001fc60007f5e0ff */
[----:B------:R0:W-:Y:S01]  /*16320*/  STL [R1+0x9ac], R6 ;  /* 0x0009ac0601007387 */ /* 0x0001e20000100800 */
[----:B--2---:R-:W-:-:S03]  /*16330*/  LEA.HI.X.SX32 R4, R7, R8, 0x1, P3 ;  /* 0x0000000807047211 */ /* 0x004fc600018f0eff */
[----:B------:R2:W-:Y:S04]  /*16340*/  STL [R1+0x9e8], R5 ;  /* 0x0009e80501007387 */ /* 0x0005e80000100800 */
[----:B------:R3:W-:Y:S01]  /*16350*/  STL [R1+0x9b4], R4 ;  /* 0x0009b40401007387 */ /* 0x0007e20000100800 */
[----:B0-----:R-:W-:Y:S02]  /*16360*/  IADD3 R6, P3, R16, R9, RZ ;  /* 0x0000000910067210 */ /* 0x001fe40007f7e0ff */
[----:B--2---:R-:W-:-:S03]  /*16370*/  LEA.HI.X.SX32 R5, R10, R8, 0x1, P4 ;  /* 0x000000080a057211 */ /* 0x004fc600020f0eff */
[----:B------:R0:W-:Y:S01]  /*16380*/  STL [R1+0x9f0], R6 ;  /* 0x0009f00601007387 */ /* 0x0001e20000100800 */
[----:B---3--:R-:W-:-:S03]  /*16390*/  IADD3 R4, P4, R17, R9, RZ ;  /* 0x0000000911047210 */ /* 0x008fc60007f9e0ff */
[----:B------:R2:W-:Y:S04]  /*163a0*/  STL [R1+0x9bc], R5 ;  /* 0x0009bc0501007387 */ /* 0x0005e80000100800 */
[----:B------:R3:W-:Y:S01]  /*163b0*/  STL [R1+0x9f8], R4 ;  /* 0x0009f80401007387 */ /* 0x0007e20000100800 */
[----:B0-----:R-:W-:Y:S02]  /*163c0*/  LEA.HI.X.SX32 R6, R11, R8, 0x1, P5 ;  /* 0x000000080b067211 */ /* 0x001fe400028f0eff */
[----:B--2---:R-:W-:-:S03]  /*163d0*/  IADD3 R5, P5, R18, R9, RZ ;  /* 0x0000000912057210 */ /* 0x004fc60007fbe0ff */
[----:B------:R0:W-:Y:S01]  /*163e0*/  STL [R1+0x9c4], R6 ;  /* 0x0009c40601007387 */ /* 0x0001e20000100800 */
[----:B---3--:R-:W-:-:S03]  /*163f0*/  LEA.HI.X.SX32 R4, R12, R8, 0x1, P6 ;  /* 0x000000080c047211 */ /* 0x008fc600030f0eff */
        /* <DEDUP_REMOVED lines=150> */
[----:B------:R2:W-:Y:S01]  /*16d60*/  STL [R1+0xaf4], R5 ;  /* 0x000af40501007387 */ /* 0x0005e20000100800 */
[----:B------:R-:W-:-:S03]  /*16d70*/  IMAD R123, R3, 0xb, RZ ;  /* 0x0000000b037b7824 */ /* 0x000fc600078e02ff */
[----:B------:R3:W-:Y:S01]  /*16d80*/  STL [R1+0xb30], R4 ;  /* 0x000b300401007387 */ /* 0x0007e20000100800 */
[----:B0-----:R-:W-:Y:S01]  /*16d90*/  LEA.HI.X.SX32 R6, R115, R8, 0x1, P2 ;  /* 0x0000000873067211 */ /* 0x001fe200010f0eff */
[----:B------:R-:W-:Y:S01]  /*16da0*/  IMAD R124, R3, 0xa, RZ ;  /* 0x0000000a037c7824 */ /* 0x000fe200078e02ff */
[----:B--2---:R-:W-:-:S03]  /*16db0*/  IADD3 R5, P2, R122, R9, RZ ;  /* 0x000000097a057210 */ /* 0x004fc60007f5e0ff */
[----:B------:R0:W-:Y:S01]  /*16dc0*/  STL [R1+0xafc], R6 ;  /* 0x000afc0601007387 */ /* 0x0001e20000100800 */
[----:B---3--:R-:W-:-:S03]  /*16dd0*/  LEA.HI.X.SX32 R4, R116, R8, 0x1, P3 ;  /* 0x0000000874047211 */ /* 0x008fc600018f0eff */
[----:B------:R2:W-:Y:S01]  /*16de0*/  STL [R1+0xb38], R5 ;  /* 0x000b380501007387 */ /* 0x0005e20000100800 */
[----:B------:R-:W-:-:S03]  /*16df0*/  IMAD R125, R3, 0x9, RZ ;  /* 0x00000009037d7824 */ /* 0x000fc600078e02ff */
[----:B------:R3:W-:Y:S01]  /*16e00*/  STL [R1+0xb04], R4 ;  /* 0x000b040401007387 */ /* 0x0007e20000100800 */
[----:B0-----:R-:W-:Y:S02]  /*16e10*/  IADD3 R6, P3, R123, R9, RZ ;  /* 0x000000097b067210 */ /* 0x001fe40007f7e0ff */
[----:B--2---:R-:W-:-:S03]  /*16e20*/  LEA.HI.X.SX32 R5, R117, R8, 0x1, P4 ;  /* 0x0000000875057211 */ /* 0x004fc600020f0eff */
[----:B------:R0:W-:Y:S01]  /*16e30*/  STL [R1+0xb40], R6 ;  /* 0x000b400601007387 */ /* 0x0001e20000100800 */
[----:B---3--:R-:W-:-:S03]  /*16e40*/  IADD3 R4, P4, R124, R9, RZ ;  /* 0x000000097c047210 */ /* 0x008fc60007f9e0ff */
[----:B------:R2:W-:Y:S01]  /*16e50*/  STL [R1+0xb0c], R5 ;  /* 0x000b0c0501007387 */ /* 0x0005e20000100800 */
[----:B------:R-:W-:-:S03]  /*16e60*/  IMAD.SHL.U32 R126, R3, 0x8, RZ ;  /* 0x00000008037e7824 */ /* 0x000fc600078e00ff */
        /* <DEDUP_REMOVED lines=17> */
[----:B------:R-:W-:Y:S01]  /*16f80*/  IMAD.SHL.U32 R130, R3, 0x4, RZ ;  /* 0x0000000403827824 */ /* 0x000fe200078e00ff */
        /* <DEDUP_REMOVED lines=25> */
[-C--:B0-----:R-:W-:Y:S02]  /*17120*/  LEA.HI.X.SX32 R6, R127, R8.reuse, 0x1, P0 ;  /* 0x000000087f067211 */ /* 0x081fe400000f0eff */
[----:B--2---:R-:W-:-:S03]  /*17130*/  LEA.HI.X.SX32 R5, R128, R8, 0x1, P1 ;  /* 0x0000000880057211 */ /* 0x004fc600008f0eff */
[----:B------:R0:W-:Y:S01]  /*17140*/  STL [R1+0xb5c], R6 ;  /* 0x000b5c0601007387 */ /* 0x0001e20000100800 */
[----:B---3--:R-:W-:-:S03]  /*17150*/  LEA.HI.X.SX32 R4, R129, R8, 0x1, P2 ;  /* 0x0000000881047211 */ /* 0x008fc600010f0eff */
[----:B------:R2:W-:Y:S01]  /*17160*/  STL [R1+0xb64], R5 ;  /* 0x000b640501007387 */ /* 0x0005e20000100800 */
[C---:B------:R-:W-:Y:S01]  /*17170*/  IMAD.SHL.U32 R233, R3.reuse, 0x40, RZ ;  /* 0x0000004003e97824 */ /* 0x040fe200078e00ff */
[-C--:B------:R-:W-:Y:S02]  /*17180*/  LEA.HI.X.SX32 R3, R3, R8.reuse, 0x1, P6 ;  /* 0x0000000803037211 */ /* 0x080fe400030f0eff */
[----:B------:R3:W-:Y:S01]  /*17190*/  STL [R1+0xb6c], R4 ;  /* 0x000b6c0401007387 */ /* 0x0007e20000100800 */
[-C--:B0-----:R-:W-:Y:S02]  /*171a0*/  LEA.HI.X.SX32 R6, R130, R8.reuse, 0x1, P3 ;  /* 0x0000000882067211 */ /* 0x081fe400018f0eff */
[----:B--2---:R-:W-:-:S03]  /*171b0*/  LEA.HI.X.SX32 R5, R131, R8, 0x1, P4 ;  /* 0x0000000883057211 */ /* 0x004fc600020f0eff */
[----:B------:R-:W-:Y:S01]  /*171c0*/  STL [R1+0xb74], R6 ;  /* 0x000b740601007387 */ /* 0x000fe20000100800 */
[----:B---3--:R-:W-:-:S03]  /*171d0*/  LEA.HI.X.SX32 R4, R132, R8, 0x1, P5 ;  /* 0x0000000884047211 */ /* 0x008fc600028f0eff */
[----:B------:R-:W-:Y:S04]  /*171e0*/  STL [R1+0xb7c], R5 ;  /* 0x000b7c0501007387 */ /* 0x000fe80000100800 */
[----:B------:R0:W-:Y:S04]  /*171f0*/  STL [R1+0xb84], R4 ;  /* 0x000b840401007387 */ /* 0x0001e80000100800 */
[----:B------:R2:W-:Y:S01]  /*17200*/  STL [R1+0xb8c], R3 ;  /* 0x000b8c0301007387 */ /* 0x0005e20000100800 */
[C---:B0-----:R-:W-:Y:S02]  /*17210*/  LOP3.LUT R4, R2.reuse, 0x10, RZ, 0x3c, !PT ;  /* 0x0000001002047812 */ /* 0x041fe400078e3cff */
[----:B--2---:R-:W-:-:S02]  /*17220*/  LOP3.LUT R3, R2, 0x20, RZ, 0x3c, !PT ;  /* 0x0000002002037812 */ /* 0x004fc400078e3cff */
[----:B------:R-:W-:Y:S01]  /*17230*/  LOP3.LUT R2, R2, 0x30, RZ, 0x3c, !PT ;  /* 0x0000003002027812 */ /* 0x000fe200078e3cff */
[----:B------:R1:W-:Y:S04]  /*17240*/  STL [R1+0xfc0], R4 ;  /* 0x000fc00401007387 */ /* 0x0003e80000100800 */
[----:B------:R1:W-:Y:S04]  /*17250*/  STL [R1+0xfbc], R3 ;  /* 0x000fbc0301007387 */ /* 0x0003e80000100800 */
[----:B------:R1:W-:Y:S01]  /*17260*/  STL [R1+0xfb8], R2 ;  /* 0x000fb80201007387 */ /* 0x0003e20000100800 */
[----:B------:R-:W-:-:S02]  /*17270*/  USGXT.U32 UR20, UR7, 0xe ;  /* 0x0000000e0714789a */ /* 0x000fc40008000000 */
[----:B------:R-:W-:Y:S02]  /*17280*/  UIADD3 UR14, UP1, UR22, 0x2, URZ ;  /* 0x00000002160e7890 */ /* 0x000fe4000ff3e03f */
[----:B------:R-:W-:Y:S01]  /*17290*/  UIADD3 UR12, UP0, UR20, 0x2, URZ ;  /* 0x00000002140c7890 */ /* 0x000fe2000ff1e03f */
[----:B------:R-:W-:Y:S01]  /*172a0*/  IMAD.MOV.U32 R89, RZ, RZ, RZ ;  /* 0x000000ffff597224 */ /* 0x000fe200078e00ff */
[----:B------:R-:W-:Y:S01]  /*172b0*/  UIADD3.X UR15, UR6, -0x7fffffe0, URZ, UP1, !UPT ;  /* 0x80000020060f7890 */ /* 0x000fe20008ffe43f */
[----:B------:R-:W-:Y:S01]  /*172c0*/  CS2R R90, SRZ ;  /* 0x00000000005a7805 */ /* 0x000fe2000001ff00 */
[----:B------:R-:W-:Y:S01]  /*172d0*/  UIADD3.X UR13, UR5, -0x7fffffe0, URZ, UP0, !UPT ;  /* 0x80000020050d7890 */ /* 0x000fe200087fe43f */
        /* <DEDUP_REMOVED lines=30> */
[----:B------:R-:W-:Y:S01]  /*174c0*/  SHF.R.S32.HI R152, RZ, 0x1f, R233 ;  /* 0x0000001fff987819 */ /* 0x000fe200000114e9 */
[----:B------:R-:W-:Y:S02]  /*174d0*/  USHF.R.S32.HI UR5, URZ, 0x1f, UR34 ;  /* 0x0000001f3f057899 */ /* 0x000fe40008011422 */
[----:B------:R-:W-:Y:S02]  /*174e0*/  UIADD3.64 UR18, UR14, 0x3fe, URZ ;  /* 0x000003fe0e127897 */ /* 0x000fe4000fffe03f */
[----:B------:R-:W-:-:S02]  /*174f0*/  UIADD3.64 UR10, UR14, 0x400, URZ ;  /* 0x000004000e0a7897 */ /* 0x000fc4000fffe03f */
[----:B------:R-:W-:Y:S02]  /*17500*/  UIADD3.64 UR24, UR12, 0xfe, URZ ;  /* 0x000000fe0c187897 */ /* 0x000fe4000fffe03f */
[----:B------:R-:W-:Y:S01]  /*17510*/  UIADD3.64 UR28, UR12, 0x100, URZ ;  /* 0x000001000c1c7897 */ /* 0x000fe2000fffe03f */
[----:B------:R-:W-:Y:S01]  /*17520*/  UMOV UR23, 0x80000020 ;  /* 0x8000002000177882 */ /* 0x000fe20000000000 */
[----:B-1----:R-:W-:-:S10]  /*17530*/  UMOV UR21, 0x80000020 ;  /* 0x8000002000157882 */ /* 0x002fd40000000000 */
.L_x_2:
[----:B------:R-:W2:Y:S01]  /*17540*/  LDL R152, [R1+0xb90] ;  /* 0x000b900001987983 */ /* 0x000ea20000100800 */
[----:B------:R-:W0:Y:S03]  /*17550*/  LDC R2, c[0x0][0x230] ;  /* 0x00008c00ff027b82 */ /* 0x000e260000000800 */
[----:B------:R-:W3:Y:S04]  /*17560*/  LDL R233, [R1+0xb80] ;  /* 0x000b800001e97983 */ /* 0x000ee80000100800 */
[----:B------:R-:W4:Y:S04]  /*17570*/  LDL R154, [R1+0xb74] ;  /* 0x000b7400019a7983 */ /* 0x000f280000100800 */
[----:B------:R-:W4:Y:S04]  /*17580*/  LDL R153, [R1+0xb6c] ;  /* 0x000b6c0001997983 */ /* 0x000f280000100800 */
[----:B------:R1:W-:Y:S04]  /*17590*/  STL [R1+0x13b0], R37 ;  /* 0x0013b02501007387 */ /* 0x0003e80000100800 */
[----:B-1----:R-:W4:Y:S04]  /*175a0*/  LDL R37, [R1+0xb7c] ;  /* 0x000b7c0001257983 */ /* 0x002f280000100800 */
[----:B------:R1:W-:Y:S04]  /*175b0*/  STL [R1+0x13ac], R34 ;  /* 0x0013ac2201007387 */ /* 0x0003e80000100800 */
[----:B-1----:R-:W3:Y:S04]  /*175c0*/  LDL R34, [R1+0xb88] ;  /* 0x000b880001227983 */ /* 0x002ee80000100800 */
[----:B------:R1:W-:Y:S04]  /*175d0*/  STL [R1+0x13a8], R35 ;  /* 0x0013a82301007387 */ /* 0x0003e80000100800 */
[----:B-1----:R-:W4:Y:S04]  /*175e0*/  LDL R35, [R1+0xb84] ;  /* 0x000b840001237983 */ /* 0x002f280000100800 */
[----:B------:R1:W-:Y:S04]  /*175f0*/  STL [R1+0x13a4], R32 ;  /* 0x0013a42001007387 */ /* 0x0003e80000100800 */
[----:B-1----:R-:W3:Y:S01]  /*17600*/  LDL R32, [R1+0xb8c] ;  /* 0x000b8c0001207983 */ /* 0x002ee20000100800 */
[----:B0-----:R-:W-:Y:S01]  /*17610*/  IMAD R2, R234, -0x40, R2 ;  /* 0xffffffc0ea027824 */ /* 0x001fe200078e0202 */
[----:B------:R-:W-:-:S02]  /*17620*/  PRMT R201, RZ, 0x7610, R201 ;  /* 0x00007610ffc97816 */ /* 0x000fc400000000c9 */
[----:B------:R-:W-:Y:S02]  /*17630*/  STL [R1+0x13a0], R33 ;  /* 0x0013a02101007387 */ /* 0x000fe40000100800 */
[C---:B------:R-:W-:Y:S02]  /*17640*/  ISETP.GT.AND P0, PT, R2.reuse, RZ, PT ;  /* 0x000000ff0200720c */ /* 0x040fe40003f04270 */
[----:B------:R-:W-:Y:S01]  /*17650*/  STL [R1+0x139c], R30 ;  /* 0x00139c1e01007387 */ /* 0x000fe20000100800 */
[----:B------:R-:W-:-:S03]  /*17660*/  ISETP.GT.AND P1, PT, R2, 0x1, PT ;  /* 0x000000010200780c */ /* 0x000fc60003f24270 */
[----:B------:R-:W-:Y:S04]  /*17670*/  STL [R1+0x1398], R31 ;  /* 0x0013981f01007387 */ /* 0x000fe80000100800 */
[----:B------:R-:W-:Y:S03]  /*17680*/  STL [R1+0x1394], R28 ;  /* 0x0013941c01007387 */ /* 0x000fe60000100800 */
[----:B------:R-:W-:Y:S01]  /*17690*/  @P0 IMAD.MOV.U32 R4, RZ, RZ, R9 ;  /* 0x000000ffff040224 */ /* 0x000fe200078e0009 */
[----:B------:R-:W-:Y:S01]  /*176a0*/  STL [R1+0x1390], R29 ;  /* 0x0013901d01007387 */ /* 0x000fe20000100800 */
[----:B------:R-:W-:-:S03]  /*176b0*/  @P0 IMAD.MOV.U32 R5, RZ, RZ, R8 ;  /* 0x000000ffff050224 */ /* 0x000fc600078e0008 */
[----:B------:R-:W-:Y:S04]  /*176c0*/  STL [R1+0x138c], R26 ;  /* 0x00138c1a01007387 */ /* 0x000fe80000100800 */
        /* <DEDUP_REMOVED lines=36> */
[----:B-----5:R-:W-:Y:S04]  /*17910*/  STL [R1+0x1030], R0 ;  /* 0x0010300001007387 */ /* 0x020fe80000100800 */
[----:B------:R-:W-:Y:S04]  /*17920*/  STL [R1+0x1334], R234 ;  /* 0x001334ea01007387 */ /* 0x000fe80000100800 */
[----:B------:R0:W-:Y:S04]  /*17930*/  STL [R1+0x1330], R8 ;  /* 0x0013300801007387 */ /* 0x0001e80000100800 */
[----:B------:R2:W4:Y:S04]  /*17940*/  @P0 LDG.E.U8 R201, desc[UR32][R4.64] ;  /* 0x0000002004c90981 */ /* 0x000528000c1e1100 */
[----:B0-----:R-:W4:Y:S04]  /*17950*/  LDL.LU R8, [R1+0xb78] ;  /* 0x000b780001087983 */ /* 0x001f280000300800 */
[----:B------:R-:W4:Y:S04]  /*17960*/  LDL R33, [R1+0xb64] ;  /* 0x000b640001217983 */ /* 0x000f280000100800 */
[----:B------:R-:W4:Y:S04]  /*17970*/  LDL R26, [R1+0xb5c] ;  /* 0x000b5c00011a7983 */ /* 0x000f280000100800 */
[----:B------:R-:W4:Y:S01]  /*17980*/  LDL R24, [R1+0xb60] ;  /* 0x000b600001187983 */ /* 0x000f220000100800 */
[----:B--2---:R-:W-:-:S02]  /*17990*/  @P1 IMAD.MOV.U32 R4, RZ, RZ, R152 ;  /* 0x000000ffff041224 */ /* 0x004fc400078e0098 */
[----:B---3--:R-:W-:Y:S02]  /*179a0*/  @P1 IMAD.MOV.U32 R5, RZ, RZ, R32 ;  /* 0x000000ffff051224 */ /* 0x008fe400078e0020 */
[----:B------:R-:W2:Y:S04]  /*179b0*/  LDL R32, [R1+0xb68] ;  /* 0x000b680001207983 */ /* 0x000ea80000100800 */
[----:B------:R-:W3:Y:S01]  /*179c0*/  LDL.LU R152, [R1+0xb70] ;  /* 0x000b700001987983 */ /* 0x000ee20000300800 */
[----:B------:R-:W-:Y:S02]  /*179d0*/  ISETP.GT.AND P0, PT, R2, 0x2, PT ;  /* 0x000000020200780c */ /* 0x000fe40003f04270 */
[----:B------:R-:W-:Y:S01]  /*179e0*/  PRMT R3, RZ, 0x7610, R3 ;  /* 0x00007610ff037816 */ /* 0x000fe20000000003 */
[----:B------:R-:W2:Y:S04]  /*179f0*/  LDL R31, [R1+0xb58] ;  /* 0x000b5800011f7983 */ /* 0x000ea80000100800 */
[----:B------:R-:W2:Y:S04]  /*17a00*/  LDL R25, [R1+0xb4c] ;  /* 0x000b4c0001197983 */ /* 0x000ea80000100800 */
[----:B------:R0:W2:Y:S04]  /*17a10*/  @P1 LDG.E.U8 R3, desc[UR32][R4.64] ;  /* 0x0000002004031981 */ /* 0x0000a8000c1e1100 */
[----:B------:R-:W2:Y:S04]  /*17a20*/  LDL R0, [R1+0xb50] ;  /* 0x000b500001007983 */ /* 0x000ea80000100800 */
[----:B------:R-:W2:Y:S01]  /*17a30*/  LDL R30, [R1+0xb44] ;  /* 0x000b4400011e7983 */ /* 0x000ea20000100800 */
[----:B0-----:R-:W-:-:S03]  /*17a40*/  @P0 IMAD.MOV.U32 R4, RZ, RZ, R34 ;  /* 0x000000ffff040224 */ /* 0x001fc600078e0022 */
[----:B------:R-:W2:Y:S04]  /*17a50*/  LDL R34, [R1+0xb54] ;  /* 0x000b540001227983 */ /* 0x000ea80000100800 */
[----:B------:R-:W2:Y:S01]  /*17a60*/  LDL R29, [R1+0xb48] ;  /* 0x000b4800011d7983 */ /* 0x000ea20000100800 */
[C---:B------:R-:W-:Y:S01]  /*17a70*/  ISETP.GT.AND P1, PT, R2.reuse, 0x3, PT ;  /* 0x000000030200780c */ /* 0x040fe20003f24270 */
[----:B----4-:R-:W-:Y:S01]  /*17a80*/  @P0 IMAD.MOV.U32 R5, RZ, RZ, R35 ;  /* 0x000000ffff050224 */ /* 0x010fe200078e0023 */
[----:B------:R-:W-:Y:S01]  /*17a90*/  PRMT R200, RZ, 0x7610, R200 ;  /* 0x00007610ffc87816 */ /* 0x000fe200000000c8 */
[----:B------:R-:W4:Y:S01]  /*17aa0*/  LDL R28, [R1+0xb3c] ;  /* 0x000b3c00011c7983 */ /* 0x000f220000100800 */
[----:B------:R-:W-:Y:S02]  /*17ab0*/  PRMT R199, RZ, 0x7610, R199 ;  /* 0x00007610ffc77816 */ /* 0x000fe400000000c7 */
[----:B------:R-:W-:Y:S01]  /*17ac0*/  PRMT R198, RZ, 0x7610, R198 ;  /* 0x00007610ffc67816 */ /* 0x000fe200000000c6 */
[----:B------:R-:W4:Y:S04]  /*17ad0*/  LDL R27, [R1+0xb40] ;  /* 0x000b4000011b7983 */ /* 0x000f280000100800 */
[----:B------:R0:W4:Y:S01]  /*17ae0*/  @P0 LDG.E.U8 R200, desc[UR32][R4.64] ;  /* 0x0000002004c80981 */ /* 0x000122000c1e1100 */
[----:B------:R-:W-:Y:S01]  /*17af0*/  ISETP.GT.AND P0, PT, R2, 0x4, PT ;  /* 0x000000040200780c */ /* 0x000fe20003f04270 */
[----:B0-----:R-:W-:-:S02]  /*17b00*/  @P1 IMAD.MOV.U32 R4, RZ, RZ, R233 ;  /* 0x000000ffff041224 */ /* 0x001fc400078e00e9 */
[----:B------:R-:W-:-:S05]  /*17b10*/  @P1 IMAD.MOV.U32 R5, RZ, RZ, R37 ;  /* 0x000000ffff051224 */ /* 0x000fca00078e0025 */
[----:B------:R0:W4:Y:S01]  /*17b20*/  @P1 LDG.E.U8 R199, desc[UR32][R4.64] ;  /* 0x0000002004c71981 */ /* 0x000122000c1e1100 */
[----:B------:R-:W-:Y:S02]  /*17b30*/  ISETP.GT.AND P1, PT, R2, 0x5, PT ;  /* 0x000000050200780c */ /* 0x000fe40003f24270 */
[----:B------:R-:W-:Y:S02]  /*17b40*/  PRMT R197, RZ, 0x7610, R197 ;  /* 0x00007610ffc57816 */ /* 0x000fe400000000c5 */
[----:B0-----:R-:W-:Y:S01]  /*17b50*/  @P0 IMAD.MOV.U32 R5, RZ, RZ, R154 ;  /* 0x000000ffff050224 */ /* 0x001fe200078e009a */
[----:B------:R-:W-:Y:S01]  /*17b60*/  PRMT R196, RZ, 0x7610, R196 ;  /* 0x00007610ffc47816 */ /* 0x000fe200000000c4 */
[----:B------:R-:W-:-:S05]  /*17b70*/  @P0 IMAD.MOV.U32 R4, RZ, RZ, R8 ;  /* 0x000000ffff040224 */ /* 0x000fca00078e0008 */
[----:B------:R0:W4:Y:S01]  /*17b80*/  @P0 LDG.E.U8 R198, desc[UR32][R4.64] ;  /* 0x0000002004c60981 */ /* 0x000122000c1e1100 */
[----:B------:R-:W-:Y:S01]  /*17b90*/  ISETP.GT.AND P0, PT, R2, 0x6, PT ;  /* 0x000000060200780c */ /* 0x000fe20003f04270 */
[----:B0-----:R-:W-:Y:S02]  /*17ba0*/  @P1 IMAD.MOV.U32 R5, RZ, RZ, R153 ;  /* 0x000000ffff051224 */ /* 0x001fe400078e0099 */
[----:B---3--:R-:W-:-:S05]  /*17bb0*/  @P1 IMAD.MOV.U32 R4, RZ, RZ, R152 ;  /* 0x000000ffff041224 */ /* 0x008fca00078e0098 */
[----:B------:R2:W3:Y:S01]  /*17bc0*/  @P1 LDG.E.U8 R197, desc[UR32][R4.64] ;  /* 0x0000002004c51981 */ /* 0x0004e2000c1e1100 */
[----:B------:R-:W-:-:S04]  /*17bd0*/  ISETP.GT.AND P1, PT, R2, 0x7, PT ;  /* 0x000000070200780c */ /* 0x000fc80003f24270 */
[----:B--2---:R-:W-:Y:S02]  /*17be0*/  @P0 IMAD.MOV.U32 R4, RZ, RZ, R32 ;  /* 0x000000ffff040224 */ /* 0x004fe400078e0020 */
[----:B------:R-:W-:Y:S01]  /*17bf0*/  @P0 IMAD.MOV.U32 R5, RZ, RZ, R33 ;  /* 0x000000ffff050224 */ /* 0x000fe200078e0021 */
[----:B------:R-:W2:Y:S04]  /*17c00*/  LDL R32, [R1+0xb38] ;  /* 0x000b380001207983 */ /* 0x000ea80000100800 */
[----:B------:R-:W3:Y:S04]  /*17c10*/  LDL R33, [R1+0xb34] ;  /* 0x000b340001217983 */ /* 0x000ee80000100800 */
[----:B------:R0:W3:Y:S02]  /*17c20*/  @P0 LDG.E.U8 R196, desc[UR32][R4.64] ;  /* 0x0000002004c40981 */ /* 0x0000e4000c1e1100 */
[----:B0-----:R-:W-:-:S02]  /*17c30*/  @P1 IMAD.MOV.U32 R4, RZ, RZ, R24 ;  /* 0x000000ffff041224 */ /* 0x001fc400078e0018 */
[----:B------:R-:W3:Y:S01]  /*17c40*/  LDL R24, [R1+0xb30] ;  /* 0x000b300001187983 */ /* 0x000ee20000100800 */
[----:B------:R-:W-:Y:S01]  /*17c50*/  ISETP.GT.AND P0, PT, R2, 0x8, PT ;  /* 0x000000080200780c */ /* 0x000fe20003f04270 */
[----:B------:R-:W-:Y:S01]  /*17c60*/  @P1 IMAD.MOV.U32 R5, RZ, RZ, R26 ;  /* 0x000000ffff051224 */ /* 0x000fe200078e001a */
[----:B------:R-:W-:Y:S01]  /*17c70*/  PRMT R195, RZ, 0x7610, R195 ;  /* 0x00007610ffc37816 */ /* 0x000fe200000000c3 */
[----:B------:R-:W3:Y:S01]  /*17c80*/  LDL R26, [R1+0xb2c] ;  /* 0x000b2c00011a7983 */ /* 0x000ee20000100800 */
[----:B------:R-:W-:-:S04]  /*17c90*/  PRMT R194, RZ, 0x7610, R194 ;  /* 0x00007610ffc27816 */ /* 0x000fc800000000c2 */
[----:B------:R0:W3:Y:S01]  /*17ca0*/  @P1 LDG.E.U8 R195, desc[UR32][R4.64] ;  /* 0x0000002004c31981 */ /* 0x0000e2000c1e1100 */
[----:B------:R-:W-:-:S04]  /*17cb0*/  ISETP.GT.AND P1, PT, R2, 0x9, PT ;  /* 0x000000090200780c */ /* 0x000fc80003f24270 */
[----:B0-----:R-:W-:Y:S02]  /*17cc0*/  @P0 IMAD.MOV.U32 R4, RZ, RZ, R31 ;  /* 0x000000ffff040224 */ /* 0x001fe400078e001f */
[----:B------:R-:W-:Y:S01]  /*17cd0*/  @P0 IMAD.MOV.U32 R5, RZ, RZ, R34 ;  /* 0x000000ffff050224 */ /* 0x000fe200078e0022 */
[----:B------:R-:W3:Y:S04]  /*17ce0*/  LDL R31, [R1+0xb28] ;  /* 0x000b2800011f7983 */ /* 0x000ee80000100800 */
[----:B------:R-:W3:Y:S04]  /*17cf0*/  LDL R34, [R1+0xb24] ;  /* 0x000b240001227983 */ /* 0x000ee80000100800 */
[----:B------:R0:W3:Y:S01]  /*17d00*/  @P0 LDG.E.U8 R194, desc[UR32][R4.64] ;  /* 0x0000002004c20981 */ /* 0x0000e2000c1e1100 */
[----:B------:R-:W-:-:S02]  /*17d10*/  ISETP.GT.AND P0, PT, R2, 0xa, PT ;  /* 0x0000000a0200780c */ /* 0x000fc40003f04270 */
[----:B------:R-:W-:Y:S01]  /*17d20*/  PRMT R193, RZ, 0x7610, R193 ;  /* 0x00007610ffc17816 */ /* 0x000fe200000000c1 */
[----:B0-----:R-:W-:Y:S02]  /*17d30*/  @P1 IMAD.MOV.U32 R4, RZ, RZ, R0 ;  /* 0x000000ffff041224 */ /* 0x001fe400078e0000 */
[----:B------:R-:W-:Y:S01]  /*17d40*/  @P1 IMAD.MOV.U32 R5, RZ, RZ, R25 ;  /* 0x000000ffff051224 */ /* 0x000fe200078e0019 */
[----:B------:R-:W3:Y:S04]  /*17d50*/  LDL R0, [R1+0xb20] ;  /* 0x000b200001007983 */ /* 0x000ee80000100800 */
[----:B------:R-:W3:Y:S04]  /*17d60*/  LDL R25, [R1+0xb1c] ;  /* 0x000b1c0001197983 */ /* 0x000ee80000100800 */
[----:B------:R0:W3:Y:S02]  /*17d70*/  @P1 LDG.E.U8 R193, desc[UR32][R4.64] ;  /* 0x0000002004c11981 */ /* 0x0000e4000c1e1100 */
[----:B0-----:R-:W-:-:S02]  /*17d80*/  @P0 IMAD.MOV.U32 R4, RZ, RZ, R29 ;  /* 0x000000ffff040224 */ /* 0x001fc400078e001d */
[----:B------:R-:W-:Y:S01]  /*17d90*/  @P0 IMAD.MOV.U32 R5, RZ, RZ, R30 ;  /* 0x000000ffff050224 */ /* 0x000fe200078e001e */
[----:B------:R-:W3:Y:S04]  /*17da0*/  LDL R29, [R1+0xb18] ;  /* 0x000b1800011d7983 */ /* 0x000ee80000100800 */
[----:B------:R-:W3:Y:S01]  /*17db0*/  LDL R30, [R1+0xb14] ;  /* 0x000b1400011e7983 */ /* 0x000ee20000100800 */
[----:B------:R-:W-:Y:S02]  /*17dc0*/  ISETP.GT.AND P1, PT, R2, 0xb, PT ;  /* 0x0000000b0200780c */ /* 0x000fe40003f24270 */
[----:B------:R-:W-:Y:S02]  /*17dd0*/  PRMT R192, RZ, 0x7610, R192 ;  /* 0x00007610ffc07816 */ /* 0x000fe400000000c0 */
[----:B------:R-:W-:-:S04]  /*17de0*/  PRMT R191, RZ, 0x7610, R191 ;  /* 0x00007610ffbf7816 */ /* 0x000fc800000000bf */
[----:B------:R4:W3:Y:S01]  /*17df0*/  @P0 LDG.E.U8 R192, desc[UR32][R4.64] ;  /* 0x0000002004c00981 */ /* 0x0008e2000c1e1100 */
[----:B------:R-:W-:-:S04]  /*17e00*/  ISETP.GT.AND P0, PT, R2, 0xc, PT ;  /* 0x0000000c0200780c */ /* 0x000fc80003f04270 */
[----:B----4-:R-:W-:Y:S02]  /*17e10*/  @P1 IMAD.MOV.U32 R4, RZ, RZ, R27 ;  /* 0x000000ffff041224 */ /* 0x010fe400078e001b */
[----:B------:R-:W-:Y:S01]  /*17e20*/  @P1 IMAD.MOV.U32 R5, RZ, RZ, R28 ;  /* 0x000000ffff051224 */ /* 0x000fe200078e001c */
[----:B------:R-:W4:Y:S04]  /*17e30*/  LDL R27, [R1+0xb10] ;  /* 0x000b1000011b7983 */ /* 0x000f280000100800 */
[----:B------:R-:W4:Y:S04]  /*17e40*/  LDL R28, [R1+0xb0c] ;  /* 0x000b0c00011c7983 */ /* 0x000f280000100800 */
[----:B------:R2:W4:Y:S01]  /*17e50*/  @P1 LDG.E.U8 R191, desc[UR32][R4.64] ;  /* 0x0000002004bf1981 */ /* 0x000522000c1e1100 */
[----:B------:R-:W-:-:S02]  /*17e60*/  ISETP.GT.AND P1, PT, R2, 0xd, PT ;  /* 0x0000000d0200780c */ /* 0x000fc40003f24270 */
[----:B------:R-:W-:Y:S01]  /*17e70*/  PRMT R190, RZ, 0x7610, R190 ;  /* 0x00007610ffbe7816 */ /* 0x000fe200000000be */
[----:B--2---:R-:W-:Y:S02]  /*17e80*/  @P0 IMAD.MOV.U32 R4, RZ, RZ, R32 ;  /* 0x000000ffff040224 */ /* 0x004fe400078e0020 */
[----:B------:R-:W2:Y:S01]  /*17e90*/  LDL R32, [R1+0xb08] ;  /* 0x000b080001207983 */ /* 0x000ea20000100800 */
[----:B---3--:R-:W-:-:S03]  /*17ea0*/  @P0 IMAD.MOV.U32 R5, RZ, RZ, R33 ;  /* 0x000000ffff050224 */ /* 0x008fc600078e0021 */
[----:B------:R-:W3:Y:S04]  /*17eb0*/  LDL R33, [R1+0xb04] ;  /* 0x000b040001217983 */ /* 0x000ee80000100800 */
[----:B------:R0:W3:Y:S02]  /*17ec0*/  @P0 LDG.E.U8 R190, desc[UR32][R4.64] ;  /* 0x0000002004be0981 */ /* 0x0000e4000c1e1100 */
[----:B0-----:R-:W-:Y:S02]  /*17ed0*/  @P1 IMAD.MOV.U32 R4, RZ, RZ, R24 ;  /* 0x000000ffff041224 */ /* 0x001fe400078e0018 */
        /* <DEDUP_REMOVED lines=9> */
[----:B------:R-:W3:Y:S01]  /*17f70*/  LDL R31, [R1+0xaf8] ;  /* 0x000af800011f7983 */ /* 0x000ee20000100800 */
[----:B------:R-:W-:-:S03]  /*17f80*/  @P0 IMAD.MOV.U32 R5, RZ, RZ, R34 ;  /* 0x000000ffff050224 */ /* 0x000fc600078e0022 */
[----:B------:R-:W3:Y:S04]  /*17f90*/  LDL R34, [R1+0xaf4] ;  /* 0x000af40001227983 */ /* 0x000ee80000100800 */
[----:B------:R0:W3:Y:S01]  /*17fa0*/  @P0 LDG.E.U8 R7, desc[UR32][R4.64] ;  /* 0x0000002004070981 */ /* 0x0000e2000c1e1100 */
[----:B------:R-:W-:Y:S02]  /*17fb0*/  ISETP.GT.AND P0, PT, R2, 0x10, PT ;  /* 0x000000100200780c */ /* 0x000fe40003f04270 */
[----:B------:R-:W-:Y:S01]  /*17fc0*/  PRMT R6, RZ, 0x7610, R6 ;  /* 0x00007610ff067816 */ /* 0x000fe20000000006 */
[----:B0-----:R-:W-:Y:S02]  /*17fd0*/  @P1 IMAD.MOV.U32 R4, RZ, RZ, R0 ;  /* 0x000000ffff041224 */ /* 0x001fe400078e0000 */
[----:B------:R-:W3:Y:S01]  /*17fe0*/  LDL R0, [R1+0xaf0] ;  /* 0x000af00001007983 */ /* 0x000ee20000100800 */
[----:B------:R-:W-:-:S03]  /*17ff0*/  @P1 IMAD.MOV.U32 R5, RZ, RZ, R25 ;  /* 0x000000ffff051224 */ /* 0x000fc600078e0019 */
[----:B------:R-:W3:Y:S04]  /*18000*/  LDL R25, [R1+0xaec] ;  /* 0x000aec0001197983 */ /* 0x000ee80000100800 */
[----:B------:R0:W3:Y:S02]  /*18010*/  @P1 LDG.E.U8 R6, desc[UR32][R4.64] ;  /* 0x0000002004061981 */ /* 0x0000e4000c1e1100 */
[----:B0-----:R-:W-:Y:S02]  /*18020*/  @P0 IMAD.MOV.U32 R4, RZ, RZ, R29 ;  /* 0x000000ffff040224 */ /* 0x001fe400078e001d */
[----:B------:R-:W3:Y:S01]  /*18030*/  LDL R29, [R1+0xae8] ;  /* 0x000ae800011d7983 */ /* 0x000ee20000100800 */
[----:B------:R-:W-:-:S03]  /*18040*/  @P0 IMAD.MOV.U32 R5, RZ, RZ, R30 ;  /* 0x000000ffff050224 */ /* 0x000fc600078e001e */
[----:B------:R-:W3:Y:S01]  /*18050*/  LDL R30, [R1+0xae4] ;  /* 0x000ae400011e7983 */ /* 0x000ee20000100800 */
[----:B------:R-:W-:Y:S02]  /*18060*/  ISETP.GT.AND P1, PT, R2, 0x11, PT ;  /* 0x000000110200780c */ /* 0x000fe40003f24270 */
[----:B------:R-:W-:Y:S02]  /*18070*/  PRMT R188, RZ, 0x7610, R188 ;  /* 0x00007610ffbc7816 */ /* 0x000fe400000000bc */
[----:B------:R-:W-:-:S04]  /*18080*/  PRMT R187, RZ, 0x7610, R187 ;  /* 0x00007610ffbb7816 */ /* 0x000fc800000000bb */
[----:B------:R4:W3:Y:S01]  /*18090*/  @P0 LDG.E.U8 R188, desc[UR32][R4.64] ;  /* 0x0000002004bc0981 */ /* 0x0008e2000c1e1100 */
[----:B------:R-:W-:-:S04]  /*180a0*/  ISETP.GT.AND P0, PT, R2, 0x12, PT ;  /* 0x000000120200780c */ /* 0x000fc80003f04270 */
[----:B----4-:R-:W-:Y:S02]  /*180b0*/  @P1 IMAD.MOV.U32 R4, RZ, RZ, R27 ;  /* 0x000000ffff041224 */ /* 0x010fe400078e001b */
[----:B------:R-:W4:Y:S01]  /*180c0*/  LDL R27, [R1+0xae0] ;  /* 0x000ae000011b7983 */ /* 0x000f220000100800 */
[----:B------:R-:W-:-:S03]  /*180d0*/  @P1 IMAD.MOV.U32 R5, RZ, RZ, R28 ;  /* 0x000000ffff051224 */ /* 0x000fc600078e001c */
[----:B------:R-:W4:Y:S04]  /*180e0*/  LDL R28, [R1+0xadc] ;  /* 0x000adc00011c7983 */ /* 0x000f280000100800 */
[----:B------:R2:W4:Y:S01]  /*180f0*/  @P1 LDG.E.U8 R187, desc[UR32][R4.64] ;  /* 0x0000002004bb1981 */ /* 0x000522000c1e1100 */
[----:B------:R-:W-:Y:S02]  /*18100*/  ISETP.GT.AND P1, PT, R2, 0x13, PT ;  /* 0x000000130200780c */ /* 0x000fe40003f24270 */
        /* <DEDUP_REMOVED lines=183> */
[----:B0-----:R-:W-:Y:S01]  /*18c80*/  @P0 IMAD.MOV.U32 R4, RZ, RZ, R31 ;  /* 0x000000ffff040224 */ /* 0x001fe200078e001f */
[----:B------:R-:W-:Y:S01]  /*18c90*/  PRMT R159, RZ, 0x7610, R159 ;  /* 0x00007610ff9f7816 */ /* 0x000fe2000000009f */
[----:B------:R-:W3:Y:S01]  /*18ca0*/  LDL R31, [R1+0xa08] ;  /* 0x000a0800011f7983 */ /* 0x000ee20000100800 */
[----:B------:R-:W-:-:S05]  /*18cb0*/  @P0 IMAD.MOV.U32 R5, RZ, RZ, R34 ;  /* 0x000000ffff050224 */ /* 0x000fca00078e0022 */
[----:B------:R0:W3:Y:S01]  /*18cc0*/  @P0 LDG.E.U8 R160, desc[UR32][R4.64] ;  /* 0x0000002004a00981 */ /* 0x0000e2000c1e1100 */
[----:B------:R-:W-:Y:S01]  /*18cd0*/  ISETP.GT.AND P0, PT, R2, 0x2e, PT ;  /* 0x0000002e0200780c */ /* 0x000fe20003f04270 */
        /* <DEDUP_REMOVED lines=8> */
[----:B------:R-:W3:Y:S04]  /*18d60*/  LDL R30, [R1+0x9f4] ;  /* 0x0009f400011e7983 */ /* 0x000ee80000100800 */
[----:B------:R-:W3:Y:S01]  /*18d70*/  LDL.LU R35, [R1+0xa04] ;  /* 0x000a040001237983 */ /* 0x000ee20000300800 */
[C---:B------:R-:W-:Y:S02]  /*18d80*/  ISETP.GT.AND P1, PT, R2.reuse, 0x2f, PT ;  /* 0x0000002f0200780c */ /* 0x040fe40003f24270 */
[----:B------:R-:W-:Y:S01]  /*18d90*/  PRMT R158, RZ, 0x7610, R158 ;  /* 0x00007610ff9e7816 */ /* 0x000fe2000000009e */
[----:B------:R-:W3:Y:S01]  /*18da0*/  LDL R127, [R1+0x9dc] ;  /* 0x0009dc00017f7983 */ /* 0x000ee20000100800 */
[----:B------:R-:W-:Y:S02]  /*18db0*/  PRMT R156, RZ, 0x7610, R156 ;  /* 0x00007610ff9c7816 */ /* 0x000fe4000000009c */
[----:B------:R-:W-:Y:S01]  /*18dc0*/  PRMT R157, RZ, 0x7610, R157 ;  /* 0x00007610ff9d7816 */ /* 0x000fe2000000009d */
[----:B------:R-:W3:Y:S04]  /*18dd0*/  LDL R126, [R1+0x9e0] ;  /* 0x0009e000017e7983 */ /* 0x000ee80000100800 */
[----:B------:R4:W3:Y:S01]  /*18de0*/  @P0 LDG.E.U8 R158, desc[UR32][R4.64] ;  /* 0x00000020049e0981 */ /* 0x0008e2000c1e1100 */
[----:B------:R-:W-:-:S02]  /*18df0*/  ISETP.GT.AND P0, PT, R2, 0x30, PT ;  /* 0x000000300200780c */ /* 0x000fc40003f04270 */
[----:B------:R-:W-:Y:S01]  /*18e00*/  PRMT R23, RZ, 0x7610, R23 ;  /* 0x00007610ff177816 */ /* 0x000fe20000000017 */
[----:B------:R-:W3:Y:S01]  /*18e10*/  LDL R125, [R1+0x9cc] ;  /* 0x0009cc00017d7983 */ /* 0x000ee20000100800 */
[----:B------:R-:W-:-:S03]  /*18e20*/  PRMT R22, RZ, 0x7610, R22 ;  /* 0x00007610ff167816 */ /* 0x000fc60000000016 */
[----:B------:R-:W3:Y:S01]  /*18e30*/  LDL R37, [R1+0x9d0] ;  /* 0x0009d00001257983 */ /* 0x000ee20000100800 */
[----:B----4-:R-:W-:Y:S02]  /*18e40*/  @P1 IMAD.MOV.U32 R4, RZ, RZ, R27 ;  /* 0x000000ffff041224 */ /* 0x010fe400078e001b */
[----:B------:R-:W-:Y:S01]  /*18e50*/  @P1 IMAD.MOV.U32 R5, RZ, RZ, R28 ;  /* 0x000000ffff051224 */ /* 0x000fe200078e001c */
[----:B------:R-:W4:Y:S04]  /*18e60*/  LDL R27, [R1+0x9f0] ;  /* 0x0009f000011b7983 */ /* 0x000f280000100800 */
[----:B------:R2:W4:Y:S01]  /*18e70*/  @P1 LDG.E.U8 R156, desc[UR32][R4.64] ;  /* 0x00000020049c1981 */ /* 0x000522000c1e1100 */
[----:B------:R-:W-:-:S03]  /*18e80*/  ISETP.GT.AND P1, PT, R2, 0x31, PT ;  /* 0x000000310200780c */ /* 0x000fc60003f24270 */
[----:B------:R-:W4:Y:S04]  /*18e90*/  LDL R28, [R1+0x9ec] ;  /* 0x0009ec00011c7983 */ /* 0x000f280000100800 */
[----:B------:R-:W4:Y:S01]  /*18ea0*/  LDL R34, [R1+0x9c4] ;  /* 0x0009c40001227983 */ /* 0x000f220000100800 */
[----:B--2---:R-:W-:Y:S01]  /*18eb0*/  @P0 IMAD.MOV.U32 R4, RZ, RZ, R32 ;  /* 0x000000ffff040224 */ /* 0x004fe200078e0020 */
[----:B------:R-:W-:Y:S02]  /*18ec0*/  PRMT R21, RZ, 0x7610, R21 ;  /* 0x00007610ff157816 */ /* 0x000fe40000000015 */
[----:B------:R-:W2:Y:S01]  /*18ed0*/  LDL R32, [R1+0x9bc] ;  /* 0x0009bc0001207983 */ /* 0x000ea20000100800 */
[----:B---3--:R-:W-:-:S03]  /*18ee0*/  @P0 IMAD.MOV.U32 R5, RZ, RZ, R33 ;  /* 0x000000ffff050224 */ /* 0x008fc600078e0021 */
[----:B------:R-:W3:Y:S04]  /*18ef0*/  LDL R33, [R1+0x9c8] ;  /* 0x0009c80001217983 */ /* 0x000ee80000100800 */
[----:B------:R0:W2:Y:S02]  /*18f00*/  @P0 LDG.E.U8 R157, desc[UR32][R4.64] ;  /* 0x00000020049d0981 */ /* 0x0000a4000c1e1100 */
[----:B0-----:R-:W-:Y:S02]  /*18f10*/  @P1 IMAD.MOV.U32 R4, RZ, RZ, R24 ;  /* 0x000000ffff041224 */ /* 0x001fe400078e0018 */
[----:B------:R-:W3:Y:S01]  /*18f20*/  LDL R24, [R1+0x9e8] ;  /* 0x0009e80001187983 */ /* 0x000ee20000100800 */
[----:B------:R-:W-:Y:S01]  /*18f30*/  ISETP.GT.AND P0, PT, R2, 0x32, PT ;  /* 0x000000320200780c */ /* 0x000fe20003f04270 */
[----:B------:R-:W-:-:S02]  /*18f40*/  @P1 IMAD.MOV.U32 R5, RZ, RZ, R26 ;  /* 0x000000ffff051224 */ /* 0x000fc400078e001a */
[----:B------:R-:W2:Y:S04]  /*18f50*/  LDL R26, [R1+0x9e4] ;  /* 0x0009e400011a7983 */ /* 0x000ea80000100800 */
[----:B------:R0:W2:Y:S01]  /*18f60*/  @P1 LDG.E.U8 R23, desc[UR32][R4.64] ;  /* 0x0000002004171981 */ /* 0x0000a2000c1e1100 */
[----:B------:R-:W-:-:S05]  /*18f70*/  ISETP.GT.AND P1, PT, R2, 0x33, PT ;  /* 0x000000330200780c */ /* 0x000fca0003f24270 */
[----:B0-----:R-:W-:Y:S02]  /*18f80*/  @P0 IMAD.MOV.U32 R4, RZ, RZ, R31 ;  /* 0x000000ffff040224 */ /* 0x001fe400078e001f */
[----:B------:R-:W2:Y:S01]  /*18f90*/  LDL R31, [R1+0x9c0] ;  /* 0x0009c000011f7983 */ /* 0x000ea20000100800 */
[----:B------:R-:W-:Y:S01]  /*18fa0*/  PRMT R20, RZ, 0x7610, R20 ;  /* 0x00007610ff147816 */ /* 0x000fe20000000014 */
[----:B------:R-:W-:-:S05]  /*18fb0*/  @P0 IMAD.MOV.U32 R5, RZ, RZ, R35 ;  /* 0x000000ffff050224 */ /* 0x000fca00078e0023 */
[----:B------:R0:W2:Y:S02]  /*18fc0*/  @P0 LDG.E.U8 R22, desc[UR32][R4.64] ;  /* 0x0000002004160981 */ /* 0x0000a4000c1e1100 */
[----:B0-----:R-:W-:Y:S02]  /*18fd0*/  @P1 IMAD.MOV.U32 R4, RZ, RZ, R0 ;  /* 0x000000ffff041224 */ /* 0x001fe400078e0000 */
[----:B------:R-:W-:Y:S01]  /*18fe0*/  @P1 IMAD.MOV.U32 R5, RZ, RZ, R25 ;  /* 0x000000ffff051224 */ /* 0x000fe200078e0019 */
[----:B------:R-:W2:Y:S04]  /*18ff0*/  LDL R0, [R1+0x9d8] ;  /* 0x0009d80001007983 */ /* 0x000ea80000100800 */
[----:B------:R-:W2:Y:S01]  /*19000*/  LDL R25, [R1+0x9d4] ;  /* 0x0009d40001197983 */ /* 0x000ea20000100800 */
[----:B------:R-:W-:-:S03]  /*19010*/  ISETP.GT.AND P0, PT, R2, 0x34, PT ;  /* 0x000000340200780c */ /* 0x000fc60003f04270 */
[----:B------:R0:W2:Y:S01]  /*19020*/  @P1 LDG.E.U8 R21, desc[UR32][R4.64] ;  /* 0x0000002004151981 */ /* 0x0000a2000c1e1100 */
[----:B------:R-:W-:-:S09]  /*19030*/  ISETP.GT.AND P1, PT, R2, 0x35, PT ;  /* 0x000000350200780c */ /* 0x000fd20003f24270 */
[----:B0-----:R-:W-:Y:S02]  /*19040*/  @P0 IMAD.MOV.U32 R4, RZ, RZ, R29 ;  /* 0x000000ffff040224 */ /* 0x001fe400078e001d */
[----:B------:R-:W-:Y:S01]  /*19050*/  @P0 IMAD.MOV.U32 R5, RZ, RZ, R30 ;  /* 0x000000ffff050224 */ /* 0x000fe200078e001e */
[----:B------:R-:W2:Y:S04]  /*19060*/  LDL R29, [R1+0x9b8] ;  /* 0x0009b800011d7983 */ /* 0x000ea80000100800 */
[----:B------:R-:W2:Y:S04]  /*19070*/  LDL R30, [R1+0x9b4] ;  /* 0x0009b400011e7983 */ /* 0x000ea80000100800 */
[----:B------:R4:W2:Y:S01]  /*19080*/  @P0 LDG.E.U8 R20, desc[UR32][R4.64] ;  /* 0x0000002004140981 */ /* 0x0008a2000c1e1100 */
[----:B------:R-:W-:-:S02]  /*19090*/  ISETP.GT.AND P0, PT, R2, 0x36, PT ;  /* 0x000000360200780c */ /* 0x000fc40003f04270 */
[----:B------:R-:W-:Y:S01]  /*190a0*/  PRMT R19, RZ, 0x7610, R19 ;  /* 0x00007610ff137816 */ /* 0x000fe20000000013 */
[----:B----4-:R-:W-:Y:S02]  /*190b0*/  @P1 IMAD.MOV.U32 R4, RZ, RZ, R27 ;  /* 0x000000ffff041224 */ /* 0x010fe400078e001b */
[----:B------:R-:W-:Y:S01]  /*190c0*/  @P1 IMAD.MOV.U32 R5, RZ, RZ, R28 ;  /* 0x000000ffff051224 */ /* 0x000fe200078e001c */
[----:B------:R-:W4:Y:S04]  /*190d0*/  LDL R27, [R1+0x9b0] ;  /* 0x0009b000011b7983 */ /* 0x000f280000100800 */
[----:B------:R-:W4:Y:S04]  /*190e0*/  LDL R28, [R1+0x9ac] ;  /* 0x0009ac00011c7983 */ /* 0x000f280000100800 */
[----:B------:R3:W4:Y:S02]  /*190f0*/  @P1 LDG.E.U8 R19, desc[UR32][R4.64] ;  /* 0x0000002004131981 */ /* 0x000724000c1e1100 */
[----:B---3--:R-:W-:-:S02]  /*19100*/  @P0 IMAD.MOV.U32 R4, RZ, RZ, R24 ;  /* 0x000000ffff040224 */ /* 0x008fc400078e0018 */
[----:B------:R-:W3:Y:S01]  /*19110*/  LDL R24, [R1+0x9a8] ;  /* 0x0009a80001187983 */ /* 0x000ee20000100800 */
[----:B------:R-:W-:Y:S01]  /*19120*/  PRMT R18, RZ, 0x7610, R18 ;  /* 0x00007610ff127816 */ /* 0x000fe20000000012 */
[----:B--2---:R-:W-:Y:S01]  /*19130*/  @P0 IMAD.MOV.U32 R5, RZ, RZ, R26 ;  /* 0x000000ffff050224 */ /* 0x004fe200078e001a */
[C---:B------:R-:W-:Y:S01]  /*19140*/  ISETP.GT.AND P1, PT, R2.reuse, 0x37, PT ;  /* 0x000000370200780c */ /* 0x040fe20003f24270 */
[----:B------:R-:W2:Y:S04]  /*19150*/  LDL R26, [R1+0x9a4] ;  /* 0x0009a400011a7983 */ /* 0x000ea80000100800 */
[----:B------:R0:W2:Y:S01]  /*19160*/  @P0 LDG.E.U8 R18, desc[UR32][R4.64] ;  /* 0x0000002004120981 */ /* 0x0000a2000c1e1100 */
[----:B------:R-:W-:Y:S02]  /*19170*/  ISETP.GT.AND P0, PT, R2, 0x38, PT ;  /* 0x000000380200780c */ /* 0x000fe40003f04270 */
[----:B------:R-:W-:-:S02]  /*19180*/  PRMT R17, RZ, 0x7610, R17 ;  /* 0x00007610ff117816 */ /* 0x000fc40000000011 */
[----:B------:R-:W-:-:S03]  /*19190*/  PRMT R16, RZ, 0x7610, R16 ;  /* 0x00007610ff107816 */ /* 0x000fc60000000010 */
[----:B0-----:R-:W-:Y:S02]  /*191a0*/  @P1 IMAD.MOV.U32 R4, RZ, RZ, R126 ;  /* 0x000000ffff041224 */ /* 0x001fe400078e007e */
[----:B------:R-:W-:Y:S01]  /*191b0*/  @P1 IMAD.MOV.U32 R5, RZ, RZ, R127 ;  /* 0x000000ffff051224 */ /* 0x000fe200078e007f */
[----:B------:R-:W-:Y:S02]  /*191c0*/  PRMT R15, RZ, 0x7610, R15 ;  /* 0x00007610ff0f7816 */ /* 0x000fe4000000000f */
[----:B------:R-:W-:Y:S02]  /*191d0*/  PRMT R14, RZ, 0x7610, R14 ;  /* 0x00007610ff0e7816 */ /* 0x000fe4000000000e */
[----:B------:R-:W-:Y:S01]  /*191e0*/  PRMT R13, RZ, 0x7610, R13 ;  /* 0x00007610ff0d7816 */ /* 0x000fe2000000000d */
[----:B------:R0:W2:Y:S01]  /*191f0*/  @P1 LDG.E.U8 R17, desc[UR32][R4.64] ;  /* 0x0000002004111981 */ /* 0x0000a2000c1e1100 */
[----:B------:R-:W-:Y:S02]  /*19200*/  ISETP.GT.AND P1, PT, R2, 0x39, PT ;  /* 0x000000390200780c */ /* 0x000fe40003f24270 */
[----:B------:R-:W-:-:S02]  /*19210*/  PRMT R12, RZ, 0x7610, R12 ;  /* 0x00007610ff0c7816 */ /* 0x000fc4000000000c */
[----:B------:R-:W-:Y:S02]  /*19220*/  PRMT R11, RZ, 0x7610, R11 ;  /* 0x00007610ff0b7816 */ /* 0x000fe4000000000b */
[----:B------:R-:W-:Y:S02]  /*19230*/  PRMT R10, RZ, 0x7610, R10 ;  /* 0x00007610ff0a7816 */ /* 0x000fe4000000000a */
[----:B------:R-:W-:Y:S02]  /*19240*/  LOP3.LUT R201, R201, 0xffff, RZ, 0xc0, !PT ;  /* 0x0000ffffc9c97812 */ /* 0x000fe400078ec0ff */
[----:B------:R-:W-:Y:S02]  /*19250*/  LOP3.LUT R3, R3, 0xffff, RZ, 0xc0, !PT ;  /* 0x0000ffff03037812 */ /* 0x000fe400078ec0ff */
[----:B------:R-:W-:Y:S02]  /*19260*/  LOP3.LUT R200, R200, 0xffff, RZ, 0xc0, !PT ;  /* 0x0000ffffc8c87812 */ /* 0x000fe400078ec0ff */
[----:B------:R-:W-:-:S02]  /*19270*/  LOP3.LUT R199, R199, 0xffff, RZ, 0xc0, !PT ;  /* 0x0000ffffc7c77812 */ /* 0x000fc400078ec0ff */
[----:B------:R-:W-:Y:S01]  /*19280*/  LOP3.LUT R198, R198, 0xffff, RZ, 0xc0, !PT ;  /* 0x0000ffffc6c67812 */ /* 0x000fe200078ec0ff */
[----:B------:R-:W1:Y:S01]  /*19290*/  S2R R153, SR_TID.X ;  /* 0x0000000000997919 */ /* 0x000e620000002100 */
[----:B------:R-:W-:Y:S02]  /*192a0*/  LOP3.LUT R197, R197, 0xffff, RZ, 0xc0, !PT ;  /* 0x0000ffffc5c57812 */ /* 0x000fe400078ec0ff */
[----:B------:R-:W-:Y:S01]  /*192b0*/  LOP3.LUT R196, R196, 0xffff, RZ, 0xc0, !PT ;  /* 0x0000ffffc4c47812 */ /* 0x000fe200078ec0ff */
[----:B------:R-:W2:Y:S01]  /*192c0*/  LDL R127, [R1+0xfa8] ;  /* 0x000fa800017f7983 */ /* 0x000ea20000100800 */
[----:B0-----:R-:W-:-:S03]  /*192d0*/  @P0 IMAD.MOV.U32 R4, RZ, RZ, R0 ;  /* 0x000000ffff040224 */ /* 0x001fc600078e0000 */
[----:B------:R-:W2:Y:S01]  /*192e0*/  LDL R0, [R1+0x9a0] ;  /* 0x0009a00001007983 */ /* 0x000ea20000100800 */
[----:B------:R-:W-:-:S03]  /*192f0*/  @P0 IMAD.MOV.U32 R5, RZ, RZ, R25 ;  /* 0x000000ffff050224 */ /* 0x000fc600078e0019 */
[----:B------:R-:W2:Y:S04]  /*19300*/  LDL R25, [R1+0x99c] ;  /* 0x00099c0001197983 */ /* 0x000ea80000100800 */
[----:B------:R0:W2:Y:S01]  /*19310*/  @P0 LDG.E.U8 R16, desc[UR32][R4.64] ;  /* 0x0000002004100981 */ /* 0x0000a2000c1e1100 */
[C---:B------:R-:W-:Y:S01]  /*19320*/  ISETP.GT.AND P0, PT, R2.reuse, 0x3a, PT ;  /* 0x0000003a0200780c */ /* 0x040fe20003f04270 */
[----:B0-----:R-:W-:Y:S02]  /*19330*/  @P1 IMAD.MOV.U32 R4, RZ, RZ, R37 ;  /* 0x000000ffff041224 */ /* 0x001fe400078e0025 */
[----:B------:R-:W-:Y:S01]  /*19340*/  @P1 IMAD.MOV.U32 R5, RZ, RZ, R125 ;  /* 0x000000ffff051224 */ /* 0x000fe200078e007d */
[----:B------:R-:W-:Y:S01]  /*19350*/  PRMT R201, R201, 0x3340, R3 ;  /* 0x00003340c9c97816 */ /* 0x000fe20000000003 */
[----:B------:R-:W2:Y:S04]  /*19360*/  LDL R125, [R1+0xfac] ;  /* 0x000fac00017d7983 */ /* 0x000ea80000100800 */
[----:B------:R0:W2:Y:S01]  /*19370*/  @P1 LDG.E.U8 R15, desc[UR32][R4.64] ;  /* 0x00000020040f1981 */ /* 0x0000a2000c1e1100 */
[----:B------:R-:W-:-:S02]  /*19380*/  ISETP.GT.AND P1, PT, R2, 0x3b, PT ;  /* 0x0000003b0200780c */ /* 0x000fc40003f24270 */
[----:B------:R-:W-:Y:S01]  /*19390*/  LOP3.LUT R195, R195, 0xffff, RZ, 0xc0, !PT ;  /* 0x0000ffffc3c37812 */ /* 0x000fe200078ec0ff */
[----:B------:R-:W2:Y:S01]  /*193a0*/  LDL R37, [R1+0xba0] ;  /* 0x000ba00001257983 */ /* 0x000ea20000100800 */
[----:B0-----:R-:W-:Y:S02]  /*193b0*/  @P0 IMAD.MOV.U32 R4, RZ, RZ, R33 ;  /* 0x000000ffff040224 */ /* 0x001fe400078e0021 */
[----:B------:R-:W-:Y:S01]  /*193c0*/  @P0 IMAD.MOV.U32 R5, RZ, RZ, R34 ;  /* 0x000000ffff050224 */ /* 0x000fe200078e0022 */
[----:B------:R-:W-:Y:S01]  /*193d0*/  PRMT R3, RZ, 0x7610, R3 ;  /* 0x00007610ff037816 */ /* 0x000fe20000000003 */
[----:B------:R-:W2:Y:S04]  /*193e0*/  LDL R34, [R1+0xf9c] ;  /* 0x000f9c0001227983 */ /* 0x000ea80000100800 */
[----:B------:R0:W2:Y:S01]  /*193f0*/  @P0 LDG.E.U8 R14, desc[UR32][R4.64] ;  /* 0x00000020040e0981 */ /* 0x0000a2000c1e1100 */
[----:B------:R-:W-:-:S02]  /*19400*/  ISETP.GT.AND P0, PT, R2, 0x3c, PT ;  /* 0x0000003c0200780c */ /* 0x000fc40003f04270 */
[----:B------:R-:W-:Y:S01]  /*19410*/  LOP3.LUT R194, R194, 0xffff, RZ, 0xc0, !PT ;  /* 0x0000ffffc2c27812 */ /* 0x000fe200078ec0ff */
[----:B------:R-:W2:Y:S01]  /*19420*/  LDL R33, [R1+0xf48] ;  /* 0x000f480001217983 */ /* 0x000ea20000100800 */
[----:B0-----:R-:W-:Y:S02]  /*19430*/  @P1 IMAD.MOV.U32 R4, RZ, RZ, R31 ;  /* 0x000000ffff041224 */ /* 0x001fe400078e001f */
[----:B------:R-:W-:Y:S01]  /*19440*/  @P1 IMAD.MOV.U32 R5, RZ, RZ, R32 ;  /* 0x000000ffff051224 */ /* 0x000fe200078e0020 */
[----:B------:R-:W-:Y:S01]  /*19450*/  LOP3.LUT R193, R193, 0xffff, RZ, 0xc0, !PT ;  /* 0x0000ffffc1c17812 */ /* 0x000fe200078ec0ff */
        /* <DEDUP_REMOVED lines=13> */
[----:B----4-:R-:W-:Y:S02]  /*19530*/  @P1 IMAD.MOV.U32 R4, RZ, RZ, R27 ;  /* 0x000000ffff041224 */ /* 0x010fe400078e001b */
[----:B------:R-:W-:Y:S01]  /*19540*/  @P1 IMAD.MOV.U32 R5, RZ, RZ, R28 ;  /* 0x000000ffff051224 */ /* 0x000fe200078e001c */
[----:B------:R-:W-:Y:S01]  /*19550*/  LOP3.LUT R189, R189, 0xffff, RZ, 0xc0, !PT ;  /* 0x0000ffffbdbd7812 */ /* 0x000fe200078ec0ff */
[----:B------:R-:W4:Y:S04]  /*19560*/  LDL R28, [R1+0xf8c] ;  /* 0x000f8c00011c7983 */ /* 0x000f280000100800 */
[----:B------:R3:W4:Y:S01]  /*19570*/  @P1 LDG.E.U8 R11, desc[UR32][R4.64] ;  /* 0x00000020040b1981 */ /* 0x000722000c1e1100 */
[----:B------:R-:W-:-:S02]  /*19580*/  LOP3.LUT R7, R7, 0xffff, RZ, 0xc0, !PT ;  /* 0x0000ffff07077812 */ /* 0x000fc400078ec0ff */
[----:B------:R-:W-:Y:S01]  /*19590*/  LOP3.LUT R6, R6, 0xffff, RZ, 0xc0, !PT ;  /* 0x0000ffff06067812 */ /* 0x000fe200078ec0ff */
[----:B------:R-:W4:Y:S01]  /*195a0*/  LDL R27, [R1+0xf68] ;  /* 0x000f6800011b7983 */ /* 0x000f220000100800 */
[----:B---3--:R-:W-:-:S03]  /*195b0*/  @P0 IMAD.MOV.U32 R4, RZ, RZ, R24 ;  /* 0x000000ffff040224 */ /* 0x008fc600078e0018 */
[----:B------:R-:W3:Y:S01]  /*195c0*/  LDL R24, [R1+0xfb0] ;  /* 0x000fb00001187983 */ /* 0x000ee20000100800 */
[----:B--2---:R-:W-:Y:S01]  /*195d0*/  @P0 IMAD.MOV.U32 R5, RZ, RZ, R26 ;  /* 0x000000ffff050224 */ /* 0x004fe200078e001a */
[----:B------:R-:W-:Y:S02]  /*195e0*/  PRMT R197, R198, 0x3340, R197 ;  /* 0x00003340c6c57816 */ /* 0x000fe400000000c5 */
[----:B------:R-:W2:Y:S04]  /*195f0*/  LDL R26, [R1+0xf6c] ;  /* 0x000f6c00011a7983 */ /* 0x000ea80000100800 */
[----:B------:R0:W2:Y:S01]  /*19600*/  @P0 LDG.E.U8 R10, desc[UR32][R4.64] ;  /* 0x00000020040a0981 */ /* 0x0000a2000c1e1100 */
[----:B------:R-:W-:Y:S02]  /*19610*/  ISETP.GT.AND P0, PT, R2, 0x3f, PT ;  /* 0x0000003f0200780c */ /* 0x000fe40003f04270 */
[----:B------:R-:W-:-:S02]  /*19620*/  PRMT R193, R194, 0x3340, R193 ;  /* 0x00003340c2c17816 */ /* 0x000fc400000000c1 */
[----:B------:R-:W-:Y:S02]  /*19630*/  PRMT R191, R192, 0x3340, R191 ;  /* 0x00003340c0bf7816 */ /* 0x000fe400000000bf */
[----:B------:R-:W-:Y:S02]  /*19640*/  PRMT R189, R190, 0x3340, R189 ;  /* 0x00003340bebd7816 */ /* 0x000fe400000000bd */
[----:B------:R-:W-:Y:S02]  /*19650*/  PRMT R7, R7, 0x3340, R6 ;  /* 0x0000334007077816 */ /* 0x000fe40000000006 */
[----:B------:R-:W-:Y:S02]  /*19660*/  PRMT R6, R193, 0x5410, R191 ;  /* 0x00005410c1067816 */ /* 0x000fe400000000bf */
[----:B------:R-:W-:Y:S01]  /*19670*/  PRMT R7, R189, 0x5410, R7 ;  /* 0x00005410bd077816 */ /* 0x000fe20000000007 */
[----:B0-----:R-:W-:Y:S02]  /*19680*/  @P0 IMAD.MOV.U32 R4, RZ, RZ, R0 ;  /* 0x000000ffff040224 */ /* 0x001fe400078e0000 */
[----:B------:R-:W4:Y:S01]  /*19690*/  LDL R0, [R1+0xfc0] ;  /* 0x000fc00001007983 */ /* 0x000f220000100800 */
[----:B------:R-:W-:Y:S01]  /*196a0*/  @P0 IMAD.MOV.U32 R5, RZ, RZ, R25 ;  /* 0x000000ffff050224 */ /* 0x000fe200078e0019 */
[----:B------:R-:W-:-:S02]  /*196b0*/  LOP3.LUT R188, R188, 0xffff, RZ, 0xc0, !PT ;  /* 0x0000ffffbcbc7812 */ /* 0x000fc400078ec0ff */
[----:B------:R-:W2:Y:S04]  /*196c0*/  LDL R25, [R1+0xf4c] ;  /* 0x000f4c0001197983 */ /* 0x000ea80000100800 */
[----:B------:R0:W2:Y:S02]  /*196d0*/  @P0 LDG.E.U8 R3, desc[UR32][R4.64] ;  /* 0x0000002004030981 */ /* 0x0000a4000c1e1100 */
[----:B0-----:R-:W-:Y:S02]  /*196e0*/  PRMT R4, R200, 0x3340, R199 ;  /* 0x00003340c8047816 */ /* 0x001fe400000000c7 */
[----:B------:R-:W-:Y:S02]  /*196f0*/  PRMT R5, R196, 0x3340, R195 ;  /* 0x00003340c4057816 */ /* 0x000fe400000000c3 */
[----:B------:R-:W-:-:S02]  /*19700*/  PRMT R4, R201, 0x5410, R4 ;  /* 0x00005410c9047816 */ /* 0x000fc40000000004 */
[----:B------:R-:W-:Y:S01]  /*19710*/  PRMT R5, R197, 0x5410, R5 ;  /* 0x00005410c5057816 */ /* 0x000fe20000000005 */
[----:B------:R-:W-:Y:S06]  /*19720*/  BAR.SYNC.DEFER_BLOCKING 0x0 ;  /* 0x0000000000007b1d */ /* 0x000fec0000010000 */
[----:B---3--:R0:W-:Y:S04]  /*19730*/  STS.128 [R24+UR4+0x8000], R4 ;  /* 0x0080000418007988 */ /* 0x0081e80008000c04 */
[----:B0-----:R-:W3:Y:S01]  /*19740*/  LDL R24, [R1+0xfbc] ;  /* 0x000fbc0001187983 */ /* 0x001ee20000100800 */
[----:B------:R-:W-:-:S02]  /*19750*/  LOP3.LUT R187, R187, 0xffff, RZ, 0xc0, !PT ;  /* 0x0000ffffbbbb7812 */ /* 0x000fc400078ec0ff */
[----:B------:R-:W-:Y:S02]  /*19760*/  LOP3.LUT R186, R186, 0xffff, RZ, 0xc0, !PT ;  /* 0x0000ffffbaba7812 */ /* 0x000fe400078ec0ff */
[----:B------:R-:W-:Y:S02]  /*19770*/  LOP3.LUT R185, R185, 0xffff, RZ, 0xc0, !PT ;  /* 0x0000ffffb9b97812 */ /* 0x000fe400078ec0ff */
[----:B------:R-:W-:Y:S02]  /*19780*/  LOP3.LUT R184, R184, 0xffff, RZ, 0xc0, !PT ;  /* 0x0000ffffb8b87812 */ /* 0x000fe400078ec0ff */
[----:B------:R-:W-:Y:S02]  /*19790*/  LOP3.LUT R183, R183, 0xffff, RZ, 0xc0, !PT ;  /* 0x0000ffffb7b77812 */ /* 0x000fe400078ec0ff */
[----:B------:R-:W-:Y:S02]  /*197a0*/  LOP3.LUT R182, R182, 0xffff, RZ, 0xc0, !PT ;  /* 0x0000ffffb6b67812 */ /* 0x000fe400078ec0ff */
        /* <DEDUP_REMOVED lines=9> */
[----:B------:R-:W-:Y:S02]  /*19840*/  PRMT R187, R188, 0x3340, R187 ;  /* 0x00003340bcbb7816 */ /* 0x000fe400000000bb */
[----:B------:R-:W-:Y:S02]  /*19850*/  PRMT R4, R186, 0x3340, R185 ;  /* 0x00003340ba047816 */ /* 0x000fe400000000b9 */
[----:B------:R-:W-:Y:S02]  /*19860*/  PRMT R183, R184, 0x3340, R183 ;  /* 0x00003340b8b77816 */ /* 0x000fe400000000b7 */
[----:B------:R-:W-:-:S02]  /*19870*/  PRMT R5, R182, 0x3340, R181 ;  /* 0x00003340b6057816 */ /* 0x000fc400000000b5 */
[----:B------:R-:W-:Y:S02]  /*19880*/  PRMT R179, R180, 0x3340, R179 ;  /* 0x00003340b4b37816 */ /* 0x000fe400000000b3 */
[----:B------:R-:W-:Y:S02]  /*19890*/  PRMT R6, R178, 0x3340, R177 ;  /* 0x00003340b2067816 */ /* 0x000fe400000000b1 */
[----:B------:R-:W-:Y:S02]  /*198a0*/  PRMT R175, R176, 0x3340, R175 ;  /* 0x00003340b0af7816 */ /* 0x000fe400000000af */
[----:B------:R-:W-:Y:S02]  /*198b0*/  PRMT R7, R174, 0x3340, R172 ;  /* 0x00003340ae077816 */ /* 0x000fe400000000ac */
[----:B------:R-:W-:Y:S02]  /*198c0*/  PRMT R4, R187, 0x5410, R4 ;  /* 0x00005410bb047816 */ /* 0x000fe40000000004 */
[----:B------:R-:W-:-:S02]  /*198d0*/  PRMT R5, R183, 0x5410, R5 ;  /* 0x00005410b7057816 */ /* 0x000fc40000000005 */
[----:B------:R-:W-:Y:S02]  /*198e0*/  PRMT R6, R179, 0x5410, R6 ;  /* 0x00005410b3067816 */ /* 0x000fe40000000006 */
[----:B------:R-:W-:-:S05]  /*198f0*/  PRMT R7, R175, 0x5410, R7 ;  /* 0x00005410af077816 */ /* 0x000fca0000000007 */
[----:B----4-:R1:W-:Y:S02]  /*19900*/  STS.128 [R0+UR4+0x8000], R4 ;  /* 0x0080000400007988 */ /* 0x0103e40008000c04 */
[----:B-1----:R-:W-:-:S04]  /*19910*/  LOP3.LUT R0, R153, 0x3f, RZ, 0xc0, !PT ;  /* 0x0000003f99007812 */ /* 0x002fc800078ec0ff */
[----:B------:R-:W-:Y:S02]  /*19920*/  ISETP.GE.AND P0, PT, R0, R2, PT ;  /* 0x000000020000720c */ /* 0x000fe40003f06270 */
[----:B------:R-:W4:Y:S01]  /*19930*/  LDL R0, [R1+0xfb8] ;  /* 0x000fb80001007983 */ /* 0x000f220000100800 */
        /* <DEDUP_REMOVED lines=27> */
[----:B------:R-:W-:-:S05]  /*19af0*/  PRMT R7, R159, 0x5410, R7 ;  /* 0x000054109f077816 */ /* 0x000fca0000000007 */
[----:B---3--:R0:W-:Y:S04]  /*19b00*/  STS.128 [R24+UR4+0x8000], R4 ;  /* 0x0080000418007988 */ /* 0x0081e80008000c04 */
[----:B0-----:R-:W3:Y:S01]  /*19b10*/  LDL R24, [R1+0xf2c] ;  /* 0x000f2c0001187983 */ /* 0x001ee20000100800 */
[----:B------:R-:W-:Y:S02]  /*19b20*/  LOP3.LUT R20, R20, 0xffff, RZ, 0xc0, !PT ;  /* 0x0000ffff14147812 */ /* 0x000fe400078ec0ff */
[----:B------:R-:W-:Y:S02]  /*19b30*/  LOP3.LUT R19, R19, 0xffff, RZ, 0xc0, !PT ;  /* 0x0000ffff13137812 */ /* 0x000fe400078ec0ff */
[----:B------:R-:W-:Y:S02]  /*19b40*/  LOP3.LUT R18, R18, 0xffff, RZ, 0xc0, !PT ;  /* 0x0000ffff12127812 */ /* 0x000fe400078ec0ff */
[----:B------:R-:W-:-:S02]  /*19b50*/  LOP3.LUT R17, R17, 0xffff, RZ, 0xc0, !PT ;  /* 0x0000ffff11117812 */ /* 0x000fc400078ec0ff */
[----:B------:R-:W-:Y:S02]  /*19b60*/  LOP3.LUT R12, R12, 0xffff, RZ, 0xc0, !PT ;  /* 0x0000ffff0c0c7812 */ /* 0x000fe400078ec0ff */
[----:B------:R-:W-:Y:S02]  /*19b70*/  LOP3.LUT R11, R11, 0xffff, RZ, 0xc0, !PT ;  /* 0x0000ffff0b0b7812 */ /* 0x000fe400078ec0ff */
[----:B--2---:R-:W-:Y:S02]  /*19b80*/  LOP3.LUT R10, R10, 0xffff, RZ, 0xc0, !PT ;  /* 0x0000ffff0a0a7812 */ /* 0x004fe400078ec0ff */
        /* <DEDUP_REMOVED lines=8> */
[----:B------:R-:W-:Y:S01]  /*19c10*/  LOP3.LUT R13, R13, 0xffff, RZ, 0xc0, !PT ;  /* 0x0000ffff0d0d7812 */ /* 0x000fe200078ec0ff */
[----:B------:R-:W-:Y:S01]  /*19c20*/  @!P0 IMAD.MOV.U32 R2, RZ, RZ, R125 ;  /* 0x000000ffff028224 */ /* 0x000fe200078e007d */
[----:B------:R-:W-:Y:S01]  /*19c30*/  PRMT R19, R20, 0x3340, R19 ;  /* 0x0000334014137816 */ /* 0x000fe20000000013 */
[----:B------:R-:W2:Y:S01]  /*19c40*/  LDL.LU R126, [R1+0xd88] ;  /* 0x000d8800017e7983 */ /* 0x000ea20000300800 */
[----:B------:R-:W-:-:S02]  /*19c50*/  PRMT R5, R18, 0x3340, R17 ;  /* 0x0000334012057816 */ /* 0x000fc40000000011 */
[----:B------:R-:W-:Y:S01]  /*19c60*/  PRMT R7, R12, 0x3340, R11 ;  /* 0x000033400c077816 */ /* 0x000fe2000000000b */
[----:B------:R-:W2:Y:S01]  /*19c70*/  LDL.LU R131, [R1+0xd4c] ;  /* 0x000d4c0001837983 */ /* 0x000ea20000300800 */
[----:B------:R-:W-:Y:S02]  /*19c80*/  PRMT R3, R10, 0x3340, R3 ;  /* 0x000033400a037816 */ /* 0x000fe40000000003 */
[----:B------:R-:W-:Y:S01]  /*19c90*/  PRMT R5, R19, 0x5410, R5 ;  /* 0x0000541013057816 */ /* 0x000fe20000000005 */
[----:B------:R-:W2:Y:S01]  /*19ca0*/  LDL.LU R134, [R1+0xd68] ;  /* 0x000d680001867983 */ /* 0x000ea20000300800 */
[----:B------:R-:W-:Y:S01]  /*19cb0*/  PRMT R7, R7, 0x5410, R3 ;  /* 0x0000541007077816 */ /* 0x000fe20000000003 */
[----:B------:R-:W-:Y:S01]  /*19cc0*/  @!P0 IMAD.MOV.U32 R3, RZ, RZ, R127 ;  /* 0x000000ffff038224 */ /* 0x000fe200078e007f */
[----:B------:R-:W-:Y:S01]  /*19cd0*/  PRMT R19, RZ, 0x7610, R19 ;  /* 0x00007610ff137816 */ /* 0x000fe20000000013 */
[----:B------:R-:W2:Y:S01]  /*19ce0*/  LDL.LU R139, [R1+0xd2c] ;  /* 0x000d2c00018b7983 */ /* 0x000ea20000300800 */
[----:B------:R-:W-:-:S02]  /*19cf0*/  PRMT R23, R157, 0x3340, R23 ;  /* 0x000033409d177816 */ /* 0x000fc40000000017 */
[----:B------:R-:W-:Y:S01]  /*19d00*/  PRMT R4, R22, 0x3340, R21 ;  /* 0x0000334016047816 */ /* 0x000fe20000000015 */
[----:B------:R-:W2:Y:S01]  /*19d10*/  LDL.LU R142, [R1+0xd48] ;  /* 0x000d4800018e7983 */ /* 0x000ea20000300800 */
[----:B------:R-:W-:Y:S02]  /*19d20*/  PRMT R15, R16, 0x3340, R15 ;  /* 0x00003340100f7816 */ /* 0x000fe4000000000f */
[----:B------:R-:W-:Y:S01]  /*19d30*/  PRMT R6, R14, 0x3340, R13 ;  /* 0x000033400e067816 */ /* 0x000fe2000000000d */
[----:B------:R0:W2:Y:S01]  /*19d40*/  @!P0 LDG.E.U8 R19, desc[UR32][R2.64] ;  /* 0x0000002002138981 */ /* 0x0000a2000c1e1100 */
[----:B------:R-:W-:Y:S02]  /*19d50*/  PRMT R18, RZ, 0x7610, R18 ;  /* 0x00007610ff127816 */ /* 0x000fe40000000012 */
[----:B------:R-:W-:Y:S01]  /*19d60*/  PRMT R4, R23, 0x5410, R4 ;  /* 0x0000541017047816 */ /* 0x000fe20000000004 */
[----:B------:R-:W2:Y:S01]  /*19d70*/  LDL.LU R147, [R1+0xd0c] ;  /* 0x000d0c0001937983 */ /* 0x000ea20000300800 */
[----:B------:R-:W-:-:S02]  /*19d80*/  PRMT R6, R15, 0x5410, R6 ;  /* 0x000054100f067816 */ /* 0x000fc40000000006 */
[----:B------:R-:W-:Y:S01]  /*19d90*/  PRMT R17, RZ, 0x7610, R17 ;  /* 0x00007610ff117816 */ /* 0x000fe20000000011 */
[----:B------:R-:W2:Y:S01]  /*19da0*/  LDL.LU R150, [R1+0xd28] ;  /* 0x000d280001967983 */ /* 0x000ea20000300800 */
[----:B0-----:R-:W-:Y:S02]  /*19db0*/  @!P0 IMAD.MOV.U32 R2, RZ, RZ, R34 ;  /* 0x000000ffff028224 */ /* 0x001fe400078e0022 */
[----:B------:R-:W-:-:S05]  /*19dc0*/  @!P0 IMAD.MOV.U32 R3, RZ, RZ, R37 ;  /* 0x000000ffff038224 */ /* 0x000fca00078e0025 */
[----:B------:R0:W2:Y:S01]  /*19dd0*/  @!P0 LDG.E.U8 R18, desc[UR32][R2.64] ;  /* 0x0000002002128981 */ /* 0x0000a2000c1e1100 */
[----:B------:R-:W-:-:S03]  /*19de0*/  PRMT R16, RZ, 0x7610, R16 ;  /* 0x00007610ff107816 */ /* 0x000fc60000000010 */
[----:B----4-:R1:W-:Y:S01]  /*19df0*/  STS.128 [R0+UR4+0x8000], R4 ;  /* 0x0080000400007988 */ /* 0x0103e20008000c04 */
[----:B0-----:R-:W-:Y:S02]  /*19e00*/  @!P0 IMAD.MOV.U32 R2, RZ, RZ, R28 ;  /* 0x000000ffff028224 */ /* 0x001fe400078e001c */
[----:B------:R-:W-:-:S05]  /*19e10*/  @!P0 IMAD.MOV.U32 R3, RZ, RZ, R29 ;  /* 0x000000ffff038224 */ /* 0x000fca00078e001d */
[----:B------:R0:W4:Y:S04]  /*19e20*/  @!P0 LDG.E.U8 R17, desc[UR32][R2.64] ;  /* 0x0000002002118981 */ /* 0x000128000c1e1100 */
[----:B-1----:R-:W4:Y:S04]  /*19e30*/  LDL.LU R0, [R1+0x6c8] ;  /* 0x0006c80001007983 */ /* 0x002f280000300800 */
[----:B------:R-:W2:Y:S04]  /*19e40*/  LDL R29, [R1+0xee8] ;  /* 0x000ee800011d7983 */ /* 0x000ea80000100800 */
[----:B------:R-:W4:Y:S01]  /*19e50*/  LDL R28, [R1+0xeec] ;  /* 0x000eec00011c7983 */ /* 0x000f220000100800 */
[----:B0-----:R-:W-:-:S02]  /*19e60*/  @!P0 IMAD.MOV.U32 R2, RZ, RZ, R26 ;  /* 0x000000ffff028224 */ /* 0x001fc400078e001a */
[----:B------:R-:W-:Y:S01]  /*19e70*/  @!P0 IMAD.MOV.U32 R3, RZ, RZ, R27 ;  /* 0x000000ffff038224 */ /* 0x000fe200078e001b */
[----:B------:R-:W4:Y:S04]  /*19e80*/  LDL R26, [R1+0xecc] ;  /* 0x000ecc00011a7983 */ /* 0x000f280000100800 */
[----:B------:R-:W4:Y:S04]  /*19e90*/  LDL R27, [R1+0xec8] ;  /* 0x000ec800011b7983 */ /* 0x000f280000100800 */
[----:B------:R0:W4:Y:S04]  /*19ea0*/  @!P0 LDG.E.U8 R16, desc[UR32][R2.64] ;  /* 0x0000002002108981 */ /* 0x000128000c1e1100 */
[----:B------:R-:W4:Y:S01]  /*19eb0*/  LDL R132, [R1+0xea8] ;  /* 0x000ea80001847983 */ /* 0x000f220000100800 */
[----:B------:R-:W-:-:S03]  /*19ec0*/  PRMT R15, RZ, 0x7610, R15 ;  /* 0x00007610ff0f7816 */ /* 0x000fc6000000000f */
[----:B------:R-:W4:Y:S01]  /*19ed0*/  LDL R130, [R1+0xe88] ;  /* 0x000e880001827983 */ /* 0x000f220000100800 */
[----:B0-----:R-:W-:-:S03]  /*19ee0*/  @!P0 IMAD.MOV.U32 R2, RZ, RZ, R25 ;  /* 0x000000ffff028224 */ /* 0x001fc600078e0019 */
[----:B------:R-:W4:Y:S01]  /*19ef0*/  LDL R25, [R1+0xeac] ;  /* 0x000eac0001197983 */ /* 0x000f220000100800 */
[----:B------:R-:W-:-:S03]  /*19f00*/  @!P0 IMAD.MOV.U32 R3, RZ, RZ, R33 ;  /* 0x000000ffff038224 */ /* 0x000fc600078e0021 */
[----:B------:R-:W4:Y:S04]  /*19f10*/  LDL R129, [R1+0xe8c] ;  /* 0x000e8c0001817983 */ /* 0x000f280000100800 */
[----:B------:R3:W4:Y:S04]  /*19f20*/  @!P0 LDG.E.U8 R15, desc[UR32][R2.64] ;  /* 0x00000020020f8981 */ /* 0x000728000c1e1100 */
[----:B------:R-:W4:Y:S04]  /*19f30*/  LDL R128, [R1+0xe68] ;  /* 0x000e680001807983 */ /* 0x000f280000100800 */
[----:B------:R-:W4:Y:S04]  /*19f40*/  LDL R127, [R1+0xe48] ;  /* 0x000e4800017f7983 */ /* 0x000f280000100800 */
[----:B------:R-:W4:Y:S04]  /*19f50*/  LDL R125, [R1+0xe4c] ;  /* 0x000e4c00017d7983 */ /* 0x000f280000100800 */
[----:B------:R-:W4:Y:S04]  /*19f60*/  LDL R37, [R1+0xe28] ;  /* 0x000e280001257983 */ /* 0x000f280000100800 */
[----:B------:R-:W4:Y:S01]  /*19f70*/  LDL R34, [R1+0xe2c] ;  /* 0x000e2c0001227983 */ /* 0x000f220000100800 */
[----:B------:R-:W-:-:S03]  /*19f80*/  PRMT R14, RZ, 0x7610, R14 ;  /* 0x00007610ff0e7816 */ /* 0x000fc6000000000e */
[----:B------:R-:W4:Y:S01]  /*19f90*/  LDL R33, [R1+0xe08] ;  /* 0x000e080001217983 */ /* 0x000f220000100800 */
[----:B---3--:R-:W-:-:S03]  /*19fa0*/  @!P0 IMAD.MOV.U32 R2, RZ, RZ, R24 ;  /* 0x000000ffff028224 */ /* 0x008fc600078e0018 */
[----:B------:R-:W3:Y:S01]  /*19fb0*/  LDL R24, [R1+0xe6c] ;  /* 0x000e6c0001187983 */ /* 0x000ee20000100800 */
[----:B------:R-:W-:-:S03]  /*19fc0*/  @!P0 IMAD.MOV.U32 R3, RZ, RZ, R32 ;  /* 0x000000ffff038224 */ /* 0x000fc600078e0020 */
[----:B------:R-:W3:Y:S04]  /*19fd0*/  LDL R32, [R1+0xe0c] ;  /* 0x000e0c0001207983 */ /* 0x000ee80000100800 */
[----:B------:R0:W3:Y:S01]  /*19fe0*/  @!P0 LDG.E.U8 R14, desc[UR32][R2.64] ;  /* 0x00000020020e8981 */ /* 0x0000e2000c1e1100 */
[----:B------:R-:W-:Y:S01]  /*19ff0*/  PRMT R13, RZ, 0x7610, R13 ;  /* 0x00007610ff0d7816 */ /* 0x000fe2000000000d */
[----:B0-----:R-:W-:Y:S02]  /*1a000*/  @!P0 IMAD.MOV.U32 R3, RZ, RZ, R31 ;  /* 0x000000ffff038224 */ /* 0x001fe400078e001f */
[----:B------:R-:W3:Y:S01]  /*1a010*/  LDL R31, [R1+0xde8] ;  /* 0x000de800011f7983 */ /* 0x000ee20000100800 */
[----:B------:R-:W-:Y:S01]  /*1a020*/  @!P0 IMAD.MOV.U32 R2, RZ, RZ, R30 ;  /* 0x000000ffff028224 */ /* 0x000fe200078e001e */
[----:B------:R-:W-:-:S02]  /*1a030*/  PRMT R12, RZ, 0x7610, R12 ;  /* 0x00007610ff0c7816 */ /* 0x000fc4000000000c */
[----:B------:R-:W3:Y:S04]  /*1a040*/  LDL R30, [R1+0xdec] ;  /* 0x000dec00011e7983 */ /* 0x000ee80000100800 */
[----:B------:R2:W3:Y:S01]  /*1a050*/  @!P0 LDG.E.U8 R13, desc[UR32][R2.64] ;  /* 0x00000020020d8981 */ /* 0x0004e2000c1e1100 */
[----:B------:R-:W-:Y:S02]  /*1a060*/  PRMT R11, RZ, 0x7610, R11 ;  /* 0x00007610ff0b7816 */ /* 0x000fe4000000000b */
[----:B------:R-:W-:Y:S02]  /*1a070*/  PRMT R10, RZ, 0x7610, R10 ;  /* 0x00007610ff0a7816 */ /* 0x000fe4000000000a */
[----:B------:R-:W-:Y:S01]  /*1a080*/  PRMT R7, RZ, 0x7610, R7 ;  /* 0x00007610ff077816 */ /* 0x000fe20000000007 */
[----:B--2---:R-:W-:-:S02]  /*1a090*/  @!P0 IMAD.MOV.U32 R3, RZ, RZ, R29 ;  /* 0x000000ffff038224 */ /* 0x004fc400078e001d */
[----:B------:R-:W2:Y:S01]  /*1a0a0*/  LDL R29, [R1+0xdc8] ;  /* 0x000dc800011d7983 */ /* 0x000ea20000100800 */
[----:B----4-:R-:W-:-:S03]  /*1a0b0*/  @!P0 IMAD.MOV.U32 R2, RZ, RZ, R28 ;  /* 0x000000ffff028224 */ /* 0x010fc600078e001c */
[----:B------:R-:W4:Y:S04]  /*1a0c0*/  LDL R28, [R1+0xdcc] ;  /* 0x000dcc00011c7983 */ /* 0x000f280000100800 */
[----:B------:R0:W4:Y:S02]  /*1a0d0*/  @!P0 LDG.E.U8 R12, desc[UR32][R2.64] ;  /* 0x00000020020c8981 */ /* 0x000124000c1e1100 */
[----:B0-----:R-:W-:Y:S02]  /*1a0e0*/  @!P0 IMAD.MOV.U32 R2, RZ, RZ, R26 ;  /* 0x000000ffff028224 */ /* 0x001fe400078e001a */
[----:B------:R-:W-:Y:S01]  /*1a0f0*/  @!P0 IMAD.MOV.U32 R3, RZ, RZ, R27 ;  /* 0x000000ffff038224 */ /* 0x000fe200078e001b */
[----:B------:R-:W4:Y:S04]  /*1a100*/  LDL R26, [R1+0xdac] ;  /* 0x000dac00011a7983 */ /* 0x000f280000100800 */
[----:B------:R0:W4:Y:S04]  /*1a110*/  @!P0 LDG.E.U8 R11, desc[UR32][R2.64] ;  /* 0x00000020020b8981 */ /* 0x000128000c1e1100 */
[----:B------:R-:W4:Y:S01]  /*1a120*/  LDL R27, [R1+0xda8] ;  /* 0x000da800011b7983 */ /* 0x000f220000100800 */
[----:B0-----:R-:W-:-:S02]  /*1a130*/  @!P0 IMAD.MOV.U32 R2, RZ, RZ, R25 ;  /* 0x000000ffff028224 */ /* 0x001fc400078e0019 */
[----:B------:R-:W-:Y:S01]  /*1a140*/  @!P0 IMAD.MOV.U32 R3, RZ, RZ, R132 ;  /* 0x000000ffff038224 */ /* 0x000fe200078e0084 */
[----:B------:R-:W4:Y:S04]  /*1a150*/  LDL R25, [R1+0xd8c] ;  /* 0x000d8c0001197983 */ /* 0x000f280000100800 */
[----:B------:R0:W4:Y:S02]  /*1a160*/  @!P0 LDG.E.U8 R10, desc[UR32][R2.64] ;  /* 0x00000020020a8981 */ /* 0x000124000c1e1100 */
[----:B0-----:R-:W-:Y:S02]  /*1a170*/  @!P0 IMAD.MOV.U32 R2, RZ, RZ, R129 ;  /* 0x000000ffff028224 */ /* 0x001fe400078e0081 */
[----:B------:R-:W-:Y:S01]  /*1a180*/  @!P0 IMAD.MOV.U32 R3, RZ, RZ, R130 ;  /* 0x000000ffff038224 */ /* 0x000fe200078e0082 */
[----:B------:R-:W-:Y:S01]  /*1a190*/  PRMT R6, RZ, 0x7610, R6 ;  /* 0x00007610ff067816 */ /* 0x000fe20000000006 */
[----:B------:R-:W4:Y:S04]  /*1a1a0*/  LDL R129, [R1+0x930] ;  /* 0x0009300001817983 */ /* 0x000f280000100800 */
[----:B------:R3:W4:Y:S02]  /*1a1b0*/  @!P0 LDG.E.U8 R7, desc[UR32][R2.64] ;  /* 0x0000002002078981 */ /* 0x000724000c1e1100 */
[----:B---3--:R-:W-:-:S02]  /*1a1c0*/  @!P0 IMAD.MOV.U32 R2, RZ, RZ, R24 ;  /* 0x000000ffff028224 */ /* 0x008fc400078e0018 */
[----:B------:R-:W3:Y:S01]  /*1a1d0*/  LDL R24, [R1+0xd6c] ;  /* 0x000d6c0001187983 */ /* 0x000ee20000100800 */
[----:B------:R-:W-:Y:S01]  /*1a1e0*/  @!P0 IMAD.MOV.U32 R3, RZ, RZ, R128 ;  /* 0x000000ffff038224 */ /* 0x000fe200078e0080 */
[----:B------:R-:W-:Y:S02]  /*1a1f0*/  PRMT R5, RZ, 0x7610, R5 ;  /* 0x00007610ff057816 */ /* 0x000fe40000000005 */
[----:B------:R-:W-:Y:S01]  /*1a200*/  PRMT R4, RZ, 0x7610, R4 ;  /* 0x00007610ff047816 */ /* 0x000fe20000000004 */
[----:B------:R-:W3:Y:S04]  /*1a210*/  LDL R128, [R1+0x934] ;  /* 0x0009340001807983 */ /* 0x000ee80000100800 */
[----:B------:R0:W3:Y:S02]  /*1a220*/  @!P0 LDG.E.U8 R6, desc[UR32][R2.64] ;  /* 0x0000002002068981 */ /* 0x0000e4000c1e1100 */
[----:B0-----:R-:W-:-:S02]  /*1a230*/  @!P0 IMAD.MOV.U32 R2, RZ, RZ, R125 ;  /* 0x000000ffff028224 */ /* 0x001fc400078e007d */
[----:B------:R-:W-:Y:S01]  /*1a240*/  @!P0 IMAD.MOV.U32 R3, RZ, RZ, R127 ;  /* 0x000000ffff038224 */ /* 0x000fe200078e007f */
[----:B------:R-:W-:Y:S01]  /*1a250*/  PRMT R20, RZ, 0x7610, R20 ;  /* 0x00007610ff147816 */ /* 0x000fe20000000014 */
[----:B------:R-:W3:Y:S04]  /*1a260*/  LDL R127, [R1+0xc88] ;  /* 0x000c8800017f7983 */ /* 0x000ee80000100800 */
[----:B------:R0:W3:Y:S01]  /*1a270*/  @!P0 LDG.E.U8 R5, desc[UR32][R2.64] ;  /* 0x0000002002058981 */ /* 0x0000e2000c1e1100 */
[----:B------:R-:W-:Y:S02]  /*1a280*/  PRMT R21, RZ, 0x7610, R21 ;  /* 0x00007610ff157816 */ /* 0x000fe40000000015 */
[----:B------:R-:W-:Y:S01]  /*1a290*/  PRMT R23, RZ, 0x7610, R23 ;  /* 0x00007610ff177816 */ /* 0x000fe20000000017 */
[----:B------:R-:W3:Y:S01]  /*1a2a0*/  LDL R125, [R1+0xc8c] ;  /* 0x000c8c00017d7983 */ /* 0x000ee20000100800 */
[----:B0-----:R-:W-:-:S02]  /*1a2b0*/  @!P0 IMAD.MOV.U32 R2, RZ, RZ, R34 ;  /* 0x000000ffff028224 */ /* 0x001fc400078e0022 */
[----:B------:R-:W-:Y:S01]  /*1a2c0*/  @!P0 IMAD.MOV.U32 R3, RZ, RZ, R37 ;  /* 0x000000ffff038224 */ /* 0x000fe200078e0025 */
[----:B------:R-:W3:Y:S04]  /*1a2d0*/  LDL R34, [R1+0xcec] ;  /* 0x000cec0001227983 */ /* 0x000ee80000100800 */
[----:B------:R0:W3:Y:S04]  /*1a2e0*/  @!P0 LDG.E.U8 R4, desc[UR32][R2.64] ;  /* 0x0000002002048981 */ /* 0x0000e8000c1e1100 */
[----:B------:R-:W3:Y:S01]  /*1a2f0*/  LDL R37, [R1+0xce8] ;  /* 0x000ce80001257983 */ /* 0x000ee20000100800 */
        /* <DEDUP_REMOVED lines=8> */
[----:B0-----:R-:W-:-:S03]  /*1a380*/  @!P0 IMAD.MOV.U32 R3, RZ, RZ, R31 ;  /* 0x000000ffff038224 */ /* 0x001fc600078e001f */
[----:B------:R-:W3:Y:S01]  /*1a390*/  LDL R31, [R1+0xd08] ;  /* 0x000d0800011f7983 */ /* 0x000ee20000100800 */
[----:B------:R-:W-:-:S03]  /*1a3a0*/  @!P0 IMAD.MOV.U32 R2, RZ, RZ, R30 ;  /* 0x000000ffff028224 */ /* 0x000fc600078e001e */
[----:B------:R-:W3:Y:S04]  /*1a3b0*/  LDL R30, [R1+0xccc] ;  /* 0x000ccc00011e7983 */ /* 0x000ee80000100800 */
[----:B------:R2:W3:Y:S02]  /*1a3c0*/  @!P0 LDG.E.U8 R21, desc[UR32][R2.64] ;  /* 0x0000002002158981 */ /* 0x0004e4000c1e1100 */
[----:B--2---:R-:W-:Y:S02]  /*1a3d0*/  @!P0 IMAD.MOV.U32 R3, RZ, RZ, R29 ;  /* 0x000000ffff038224 */ /* 0x004fe400078e001d */
[----:B------:R-:W2:Y:S01]  /*1a3e0*/  LDL R29, [R1+0xca8] ;  /* 0x000ca800011d7983 */ /* 0x000ea20000100800 */
[----:B----4-:R-:W-:-:S03]  /*1a3f0*/  @!P0 IMAD.MOV.U32 R2, RZ, RZ, R28 ;  /* 0x000000ffff028224 */ /* 0x010fc600078e001c */
[----:B------:R-:W4:Y:S04]  /*1a400*/  LDL R28, [R1+0xcac] ;  /* 0x000cac00011c7983 */ /* 0x000f280000100800 */
[----:B------:R0:W2:Y:S02]  /*1a410*/  @!P0 LDG.E.U8 R23, desc[UR32][R2.64] ;  /* 0x0000002002178981 */ /* 0x0000a4000c1e1100 */
[----:B0-----:R-:W-:Y:S01]  /*1a420*/  @!P0 IMAD.MOV.U32 R2, RZ, RZ, R26 ;  /* 0x000000ffff028224 */ /* 0x001fe200078e001a */
[----:B------:R-:W-:Y:S01]  /*1a430*/  PRMT R159, RZ, 0x7610, R159 ;  /* 0x00007610ff9f7816 */ /* 0x000fe2000000009f */
[----:B------:R-:W2:Y:S01]  /*1a440*/  LDL R26, [R1+0xc48] ;  /* 0x000c4800011a7983 */ /* 0x000ea20000100800 */
[----:B------:R-:W-:-:S03]  /*1a450*/  @!P0 IMAD.MOV.U32 R3, RZ, RZ, R27 ;  /* 0x000000ffff038224 */ /* 0x000fc600078e001b */
[----:B------:R-:W2:Y:S04]  /*1a460*/  LDL R27, [R1+0xc68] ;  /* 0x000c6800011b7983 */ /* 0x000ea80000100800 */
[----:B------:R0:W2:Y:S02]  /*1a470*/  @!P0 LDG.E.U8 R156, desc[UR32][R2.64] ;  /* 0x00000020029c8981 */ /* 0x0000a4000c1e1100 */
[----:B0-----:R-:W-:Y:S02]  /*1a480*/  @!P0 IMAD.MOV.U32 R2, RZ, RZ, R25 ;  /* 0x000000ffff028224 */ /* 0x001fe400078e0019 */
[----:B------:R-:W-:Y:S01]  /*1a490*/  @!P0 IMAD.MOV.U32 R3, RZ, RZ, R126 ;  /* 0x000000ffff038224 */ /* 0x000fe200078e007e */
[----:B------:R-:W2:Y:S04]  /*1a4a0*/  LDL R25, [R1+0xc4c] ;  /* 0x000c4c0001197983 */ /* 0x000ea80000100800 */
[----:B------:R3:W2:Y:S02]  /*1a4b0*/  @!P0 LDG.E.U8 R157, desc[UR32][R2.64] ;  /* 0x00000020029d8981 */ /* 0x0006a4000c1e1100 */
[----:B---3--:R-:W-:-:S02]  /*1a4c0*/  @!P0 IMAD.MOV.U32 R2, RZ, RZ, R24 ;  /* 0x000000ffff028224 */ /* 0x008fc400078e0018 */
[----:B------:R-:W3:Y:S01]  /*1a4d0*/  LDL R24, [R1+0xc6c] ;  /* 0x000c6c0001187983 */ /* 0x000ee20000100800 */
[----:B------:R-:W-:-:S05]  /*1a4e0*/  @!P0 IMAD.MOV.U32 R3, RZ, RZ, R134 ;  /* 0x000000ffff038224 */ /* 0x000fca00078e0086 */
[----:B------:R0:W3:Y:S01]  /*1a4f0*/  @!P0 LDG.E.U8 R158, desc[UR32][R2.64] ;  /* 0x00000020029e8981 */ /* 0x0000e2000c1e1100 */
[----:B------:R-:W-:Y:S01]  /*1a500*/  PRMT R160, RZ, 0x7610, R160 ;  /* 0x00007610ffa07816 */ /* 0x000fe200000000a0 */
[----:B0-----:R-:W-:Y:S02]  /*1a510*/  @!P0 IMAD.MOV.U32 R2, RZ, RZ, R131 ;  /* 0x000000ffff028224 */ /* 0x001fe400078e0083 */
[----:B------:R-:W-:-:S05]  /*1a520*/  @!P0 IMAD.MOV.U32 R3, RZ, RZ, R142 ;  /* 0x000000ffff038224 */ /* 0x000fca00078e008e */
[----:B------:R0:W3:Y:S02]  /*1a530*/  @!P0 LDG.E.U8 R159, desc[UR32][R2.64] ;  /* 0x00000020029f8981 */ /* 0x0000e4000c1e1100 */
[----:B0-----:R-:W-:Y:S02]  /*1a540*/  @!P0 IMAD.MOV.U32 R2, RZ, RZ, R139 ;  /* 0x000000ffff028224 */ /* 0x001fe400078e008b */
[----:B------:R-:W-:-:S05]  /*1a550*/  @!P0 IMAD.MOV.U32 R3, RZ, RZ, R150 ;  /* 0x000000ffff038224 */ /* 0x000fca00078e0096 */
[----:B------:R0:W3:Y:S01]  /*1a560*/  @!P0 LDG.E.U8 R160, desc[UR32][R2.64] ;  /* 0x0000002002a08981 */ /* 0x0000e2000c1e1100 */
[----:B------:R-:W-:Y:S02]  /*1a570*/  PRMT R162, RZ, 0x7610, R162 ;  /* 0x00007610ffa27816 */ /* 0x000fe400000000a2 */
[----:B------:R-:W-:Y:S01]  /*1a580*/  PRMT R163, RZ, 0x7610, R163 ;  /* 0x00007610ffa37816 */ /* 0x000fe200000000a3 */
[----:B0-----:R-:W-:Y:S01]  /*1a590*/  @!P0 IMAD.MOV.U32 R2, RZ, RZ, R147 ;  /* 0x000000ffff028224 */ /* 0x001fe200078e0093 */
[----:B------:R-:W-:Y:S01]  /*1a5a0*/  PRMT R164, RZ, 0x7610, R164 ;  /* 0x00007610ffa47816 */ /* 0x000fe200000000a4 */
[----:B------:R-:W-:Y:S02]  /*1a5b0*/  @!P0 IMAD.MOV.U32 R3, RZ, RZ, R31 ;  /* 0x000000ffff038224 */ /* 0x000fe400078e001f */
[----:B------:R-:W3:Y:S04]  /*1a5c0*/  LDL R31, [R1+0xc2c] ;  /* 0x000c2c00011f7983 */ /* 0x000ee80000100800 */
[----:B------:R0:W3:Y:S02]  /*1a5d0*/  @!P0 LDG.E.U8 R162, desc[UR32][R2.64] ;  /* 0x0000002002a28981 */ /* 0x0000e4000c1e1100 */
[----:B0-----:R-:W-:-:S02]  /*1a5e0*/  @!P0 IMAD.MOV.U32 R2, RZ, RZ, R34 ;  /* 0x000000ffff028224 */ /* 0x001fc400078e0022 */
[----:B------:R-:W-:Y:S01]  /*1a5f0*/  @!P0 IMAD.MOV.U32 R3, RZ, RZ, R37 ;  /* 0x000000ffff038224 */ /* 0x000fe200078e0025 */
[----:B------:R-:W3:Y:S04]  /*1a600*/  LDL R34, [R1+0xc0c] ;  /* 0x000c0c0001227983 */ /* 0x000ee80000100800 */
[----:B------:R-:W3:Y:S04]  /*1a610*/  LDL R37, [R1+0xc08] ;  /* 0x000c080001257983 */ /* 0x000ee80000100800 */
[----:B------:R0:W3:Y:S01]  /*1a620*/  @!P0 LDG.E.U8 R163, desc[UR32][R2.64] ;  /* 0x0000002002a38981 */ /* 0x0000e2000c1e1100 */
[----:B------:R-:W-:Y:S01]  /*1a630*/  PRMT R165, RZ, 0x7610, R165 ;  /* 0x00007610ffa57816 */ /* 0x000fe200000000a5 */
[----:B0-----:R-:W-:-:S02]  /*1a640*/  @!P0 IMAD.MOV.U32 R2, RZ, RZ, R30 ;  /* 0x000000ffff028224 */ /* 0x001fc400078e001e */
[----:B------:R-:W-:Y:S01]  /*1a650*/  @!P0 IMAD.MOV.U32 R3, RZ, RZ, R33 ;  /* 0x000000ffff038224 */ /* 0x000fe200078e0021 */
[----:B------:R-:W3:Y:S04]  /*1a660*/  LDL R30, [R1+0xbec] ;  /* 0x000bec00011e7983 */ /* 0x000ee80000100800 */
[----:B------:R4:W3:Y:S04]  /*1a670*/  @!P0 LDG.E.U8 R164, desc[UR32][R2.64] ;  /* 0x0000002002a48981 */ /* 0x0008e8000c1e1100 */
[----:B------:R-:W3:Y:S01]  /*1a680*/  LDL R33, [R1+0xbe8] ;  /* 0x000be80001217983 */ /* 0x000ee20000100800 */
[----:B------:R-:W-:Y:S01]  /*1a690*/  PRMT R166, RZ, 0x7610, R166 ;  /* 0x00007610ffa67816 */ /* 0x000fe200000000a6 */
[----:B----4-:R-:W-:-:S02]  /*1a6a0*/  @!P0 IMAD.MOV.U32 R2, RZ, RZ, R28 ;  /* 0x000000ffff028224 */ /* 0x010fc400078e001c */
[----:B--2---:R-:W-:Y:S01]  /*1a6b0*/  @!P0 IMAD.MOV.U32 R3, RZ, RZ, R29 ;  /* 0x000000ffff038224 */ /* 0x004fe200078e001d */
[----:B------:R-:W2:Y:S04]  /*1a6c0*/  LDL R28, [R1+0xbcc] ;  /* 0x000bcc00011c7983 */ /* 0x000ea80000100800 */
[----:B------:R0:W4:Y:S04]  /*1a6d0*/  @!P0 LDG.E.U8 R165, desc[UR32][R2.64] ;  /* 0x0000002002a58981 */ /* 0x000128000c1e1100 */
[----:B------:R-:W4:Y:S01]  /*1a6e0*/  LDL R29, [R1+0xbc8] ;  /* 0x000bc800011d7983 */ /* 0x000f220000100800 */
[----:B------:R-:W-:Y:S01]  /*1a6f0*/  PRMT R167, RZ, 0x7610, R167 ;  /* 0x00007610ffa77816 */ /* 0x000fe200000000a7 */
[----:B0-----:R-:W-:-:S02]  /*1a700*/  @!P0 IMAD.MOV.U32 R2, RZ, RZ, R125 ;  /* 0x000000ffff028224 */ /* 0x001fc400078e007d */
[----:B------:R-:W-:Y:S01]  /*1a710*/  @!P0 IMAD.MOV.U32 R3, RZ, RZ, R127 ;  /* 0x000000ffff038224 */ /* 0x000fe200078e007f */
[----:B------:R-:W-:Y:S01]  /*1a720*/  PRMT R169, RZ, 0x7610, R169 ;  /* 0x00007610ffa97816 */ /* 0x000fe200000000a9 */
[----:B------:R-:W4:Y:S04]  /*1a730*/  LDL R127, [R1+0x910] ;  /* 0x00091000017f7983 */ /* 0x000f280000100800 */
[----:B------:R0:W4:Y:S01]  /*1a740*/  @!P0 LDG.E.U8 R166, desc[UR32][R2.64] ;  /* 0x0000002002a68981 */ /* 0x000122000c1e1100 */
[----:B------:R-:W-:Y:S02]  /*1a750*/  PRMT R170, RZ, 0x7610, R170 ;  /* 0x00007610ffaa7816 */ /* 0x000fe400000000aa */
[----:B------:R-:W-:Y:S01]  /*1a760*/  PRMT R171, RZ, 0x7610, R171 ;  /* 0x00007610ffab7816 */ /* 0x000fe200000000ab */
[----:B------:R-:W4:Y:S01]  /*1a770*/  LDL R125, [R1+0x914] ;  /* 0x00091400017d7983 */ /* 0x000f220000100800 */
[----:B0-----:R-:W-:-:S03]  /*1a780*/  @!P0 IMAD.MOV.U32 R3, RZ, RZ, R27 ;  /* 0x000000ffff038224 */ /* 0x001fc600078e001b */
[----:B------:R-:W4:Y:S01]  /*1a790*/  LDL R27, [R1+0x990] ;  /* 0x00099000011b7983 */ /* 0x000f220000100800 */
[----:B---3--:R-:W-:-:S03]  /*1a7a0*/  @!P0 IMAD.MOV.U32 R2, RZ, RZ, R24 ;  /* 0x000000ffff028224 */ /* 0x008fc600078e0018 */
[----:B------:R-:W3:Y:S04]  /*1a7b0*/  LDL R24, [R1+0x994] ;  /* 0x0009940001187983 */ /* 0x000ee80000100800 */
[----:B------:R0:W3:Y:S02]  /*1a7c0*/  @!P0 LDG.E.U8 R167, desc[UR32][R2.64] ;  /* 0x0000002002a78981 */ /* 0x0000e4000c1e1100 */
[----:B0-----:R-:W-:Y:S02]  /*1a7d0*/  @!P0 IMAD.MOV.U32 R2, RZ, RZ, R25 ;  /* 0x000000ffff028224 */ /* 0x001fe400078e0019 */
[----:B------:R-:W3:Y:S01]  /*1a7e0*/  LDL R25, [R1+0x974] ;  /* 0x0009740001197983 */ /* 0x000ee20000100800 */
[----:B------:R-:W-:-:S03]  /*1a7f0*/  @!P0 IMAD.MOV.U32 R3, RZ, RZ, R26 ;  /* 0x000000ffff038224 */ /* 0x000fc600078e001a */
[----:B------:R-:W3:Y:S04]  /*1a800*/  LDL R26, [R1+0x970] ;  /* 0x00097000011a7983 */ /* 0x000ee80000100800 */
[----:B------:R0:W3:Y:S02]  /*1a810*/  @!P0 LDG.E.U8 R169, desc[UR32][R2.64] ;  /* 0x0000002002a98981 */ /* 0x0000e4000c1e1100 */
[----:B0-----:R-:W-:Y:S02]  /*1a820*/  @!P0 IMAD.MOV.U32 R3, RZ, RZ, R32 ;  /* 0x000000ffff038224 */ /* 0x001fe400078e0020 */
[----:B------:R-:W3:Y:S01]  /*1a830*/  LDL R32, [R1+0x950] ;  /* 0x0009500001207983 */ /* 0x000ee20000100800 */
[----:B------:R-:W-:Y:S02]  /*1a840*/  PRMT R172, RZ, 0x7610, R172 ;  /* 0x00007610ffac7816 */ /* 0x000fe400000000ac */
[----:B------:R-:W-:Y:S01]  /*1a850*/  PRMT R173, RZ, 0x7610, R173 ;  /* 0x00007610ffad7816 */ /* 0x000fe200000000ad */
[----:B------:R-:W-:-:S02]  /*1a860*/  @!P0 IMAD.MOV.U32 R2, RZ, RZ, R31 ;  /* 0x000000ffff028224 */ /* 0x000fc400078e001f */
        /* <DEDUP_REMOVED lines=9> */
[----:B------:R-:W-:-:S03]  /*1a900*/  @!P0 IMAD.MOV.U32 R3, RZ, RZ, R33 ;  /* 0x000000ffff038224 */ /* 0x000fc600078e0021 */
[----:B------:R-:W3:Y:S04]  /*1a910*/  LDL R33, [R1+0x8d4] ;  /* 0x0008d40001217983 */ /* 0x000ee80000100800 */
[----:B------:R2:W3:Y:S01]  /*1a920*/  @!P0 LDG.E.U8 R172, desc[UR32][R2.64] ;  /* 0x0000002002ac8981 */ /* 0x0004e2000c1e1100 */
[----:B------:R-:W-:Y:S01]  /*1a930*/  PRMT R174, RZ, 0x7610, R174 ;  /* 0x00007610ffae7816 */ /* 0x000fe200000000ae */
[----:B--2---:R-:W-:Y:S02]  /*1a940*/  @!P0 IMAD.MOV.U32 R2, RZ, RZ, R28 ;  /* 0x000000ffff028224 */ /* 0x004fe400078e001c */
[----:B----4-:R-:W-:Y:S01]  /*1a950*/  @!P0 IMAD.MOV.U32 R3, RZ, RZ, R29 ;  /* 0x000000ffff038224 */ /* 0x010fe200078e001d */
[----:B------:R-:W2:Y:S04]  /*1a960*/  LDL R28, [R1+0x8b4] ;  /* 0x0008b400011c7983 */ /* 0x000ea80000100800 */
[----:B------:R-:W4:Y:S04]  /*1a970*/  LDL R29, [R1+0x8b0] ;  /* 0x0008b000011d7983 */ /* 0x000f280000100800 */
[----:B------:R0:W4:Y:S02]  /*1a980*/  @!P0 LDG.E.U8 R173, desc[UR32][R2.64] ;  /* 0x0000002002ad8981 */ /* 0x000124000c1e1100 */
[----:B0-----:R-:W-:-:S02]  /*1a990*/  @!P0 IMAD.MOV.U32 R3, RZ, RZ, R27 ;  /* 0x000000ffff038224 */ /* 0x001fc400078e001b */
[----:B------:R-:W4:Y:S01]  /*1a9a0*/  LDL R27, [R1+0x890] ;  /* 0x00089000011b7983 */ /* 0x000f220000100800 */
[----:B---3--:R-:W-:-:S03]  /*1a9b0*/  @!P0 IMAD.MOV.U32 R2, RZ, RZ, R24 ;  /* 0x000000ffff028224 */ /* 0x008fc600078e0018 */
[----:B------:R-:W3:Y:S04]  /*1a9c0*/  LDL R24, [R1+0x894] ;  /* 0x0008940001187983 */ /* 0x000ee80000100800 */
[----:B------:R0:W3:Y:S02]  /*1a9d0*/  @!P0 LDG.E.U8 R174, desc[UR32][R2.64] ;  /* 0x0000002002ae8981 */ /* 0x0000e4000c1e1100 */
[----:B0-----:R-:W-:Y:S02]  /*1a9e0*/  @!P0 IMAD.MOV.U32 R2, RZ, RZ, R25 ;  /* 0x000000ffff028224 */ /* 0x001fe400078e0019 */
[----:B------:R-:W3:Y:S01]  /*1a9f0*/  LDL R25, [R1+0x874] ;  /* 0x0008740001197983 */ /* 0x000ee20000100800 */
[----:B------:R-:W-:-:S03]  /*1aa00*/  @!P0 IMAD.MOV.U32 R3, RZ, RZ, R26 ;  /* 0x000000ffff038224 */ /* 0x000fc600078e001a */
[----:B------:R-:W3:Y:S01]  /*1aa10*/  LDL R26, [R1+0x870] ;  /* 0x00087000011a7983 */ /* 0x000ee20000100800 */
[----:B------:R-:W-:Y:S02]  /*1aa20*/  PRMT R176, RZ, 0x7610, R176 ;  /* 0x00007610ffb07816 */ /* 0x000fe400000000b0 */
[----:B------:R-:W-:-:S04]  /*1aa30*/  PRMT R177, RZ, 0x7610, R177 ;  /* 0x00007610ffb17816 */ /* 0x000fc800000000b1 */
[----:B------:R0:W3:Y:S01]  /*1aa40*/  @!P0 LDG.E.U8 R176, desc[UR32][R2.64] ;  /* 0x0000002002b08981 */ /* 0x0000e2000c1e1100 */
[----:B------:R-:W-:Y:S01]  /*1aa50*/  PRMT R178, RZ, 0x7610, R178 ;  /* 0x00007610ffb27816 */ /* 0x000fe200000000b2 */
[----:B0-----:R-:W-:Y:S01]  /*1aa60*/  @!P0 IMAD.MOV.U32 R3, RZ, RZ, R32 ;  /* 0x000000ffff038224 */ /* 0x001fe200078e0020 */
[----:B------:R-:W-:Y:S01]  /*1aa70*/  PRMT R179, RZ, 0x7610, R179 ;  /* 0x00007610ffb37816 */ /* 0x000fe200000000b3 */
[----:B------:R-:W3:Y:S01]  /*1aa80*/  LDL R32, [R1+0x850] ;  /* 0x0008500001207983 */ /* 0x000ee20000100800 */
[----:B------:R-:W-:Y:S02]  /*1aa90*/  PRMT R180, RZ, 0x7610, R180 ;  /* 0x00007610ffb47816 */ /* 0x000fe400000000b4 */
[----:B------:R-:W-:Y:S01]  /*1aaa0*/  PRMT R181, RZ, 0x7610, R181 ;  /* 0x00007610ffb57816 */ /* 0x000fe200000000b5 */
[----:B------:R-:W-:Y:S02]  /*1aab0*/  @!P0 IMAD.MOV.U32 R2, RZ, RZ, R31 ;  /* 0x000000ffff028224 */ /* 0x000fe400078e001f */
[----:B------:R-:W3:Y:S04]  /*1aac0*/  LDL R31, [R1+0x854] ;  /* 0x00085400011f7983 */ /* 0x000ee80000100800 */
[----:B------:R0:W3:Y:S02]  /*1aad0*/  @!P0 LDG.E.U8 R177, desc[UR32][R2.64] ;  /* 0x0000002002b18981 */ /* 0x0000e4000c1e1100 */
[----:B0-----:R-:W-:-:S02]  /*1aae0*/  @!P0 IMAD.MOV.U32 R2, RZ, RZ, R128 ;  /* 0x000000ffff028224 */ /* 0x001fc400078e0080 */
[----:B------:R-:W-:-:S05]  /*1aaf0*/  @!P0 IMAD.MOV.U32 R3, RZ, RZ, R129 ;  /* 0x000000ffff038224 */ /* 0x000fca00078e0081 */
[----:B------:R0:W3:Y:S02]  /*1ab00*/  @!P0 LDG.E.U8 R178, desc[UR32][R2.64] ;  /* 0x0000002002b28981 */ /* 0x0000e4000c1e1100 */
[----:B0-----:R-:W-:Y:S02]  /*1ab10*/  @!P0 IMAD.MOV.U32 R2, RZ, RZ, R125 ;  /* 0x000000ffff028224 */ /* 0x001fe400078e007d */
[----:B------:R-:W-:-:S05]  /*1ab20*/  @!P0 IMAD.MOV.U32 R3, RZ, RZ, R127 ;  /* 0x000000ffff038224 */ /* 0x000fca00078e007f */
[----:B------:R0:W3:Y:S02]  /*1ab30*/  @!P0 LDG.E.U8 R179, desc[UR32][R2.64] ;  /* 0x0000002002b38981 */ /* 0x0000e4000c1e1100 */
[----:B0-----:R-:W-:Y:S02]  /*1ab40*/  @!P0 IMAD.MOV.U32 R2, RZ, RZ, R30 ;  /* 0x000000ffff028224 */ /* 0x001fe400078e001e */
[----:B------:R-:W-:Y:S01]  /*1ab50*/  @!P0 IMAD.MOV.U32 R3, RZ, RZ, R37 ;  /* 0x000000ffff038224 */ /* 0x000fe200078e0025 */
[----:B------:R-:W3:Y:S04]  /*1ab60*/  LDL R30, [R1+0x830] ;  /* 0x00083000011e7983 */ /* 0x000ee80000100800 */
[----:B------:R0:W3:Y:S04]  /*1ab70*/  @!P0 LDG.E.U8 R180, desc[UR32][R2.64] ;  /* 0x0000002002b48981 */ /* 0x0000e8000c1e1100 */
[----:B------:R-:W3:Y:S01]  /*1ab80*/  LDL.LU R235, [R1+0x834] ;  /* 0x0008340001eb7983 */ /* 0x000ee20000300800 */
[----:B------:R-:W-:-:S02]  /*1ab90*/  PRMT R183, RZ, 0x7610, R183 ;  /* 0x00007610ffb77816 */ /* 0x000fc400000000b7 */
[----:B------:R-:W-:Y:S01]  /*1aba0*/  PRMT R184, RZ, 0x7610, R184 ;  /* 0x00007610ffb87816 */ /* 0x000fe200000000b8 */
[----:B------:R-:W3:Y:S01]  /*1abb0*/  LDL R132, [R1+0x7b0] ;  /* 0x0007b00001847983 */ /* 0x000ee20000100800 */
[----:B0-----:R-:W-:Y:S02]  /*1abc0*/  @!P0 IMAD.MOV.U32 R2, RZ, RZ, R33 ;  /* 0x000000ffff028224 */ /* 0x001fe400078e0021 */
[----:B------:R-:W-:Y:S01]  /*1abd0*/  @!P0 IMAD.MOV.U32 R3, RZ, RZ, R34 ;  /* 0x000000ffff038224 */ /* 0x000fe200078e0022 */
[----:B------:R-:W3:Y:S04]  /*1abe0*/  LDL R130, [R1+0x7b4] ;  /* 0x0007b40001827983 */ /* 0x000ee80000100800 */
[----:B------:R2:W3:Y:S04]  /*1abf0*/  @!P0 LDG.E.U8 R181, desc[UR32][R2.64] ;  /* 0x0000002002b58981 */ /* 0x0004e8000c1e1100 */
[----:B------:R-:W3:Y:S04]  /*1ac00*/  LDL R129, [R1+0x790] ;  /* 0x0007900001817983 */ /* 0x000ee80000100800 */
[----:B------:R-:W3:Y:S01]  /*1ac10*/  LDL R128, [R1+0x794] ;  /* 0x0007940001807983 */ /* 0x000ee20000100800 */
[----:B--2---:R-:W-:-:S02]  /*1ac20*/  @!P0 IMAD.MOV.U32 R2, RZ, RZ, R28 ;  /* 0x000000ffff028224 */ /* 0x004fc400078e001c */
[----:B----4-:R-:W-:Y:S01]  /*1ac30*/  @!P0 IMAD.MOV.U32 R3, RZ, RZ, R29 ;  /* 0x000000ffff038224 */ /* 0x010fe200078e001d */
[----:B------:R-:W2:Y:S04]  /*1ac40*/  LDL R28, [R1+0x814] ;  /* 0x00081400011c7983 */ /* 0x000ea80000100800 */
[----:B------:R-:W4:Y:S04]  /*1ac50*/  LDL R29, [R1+0x810] ;  /* 0x00081000011d7983 */ /* 0x000f280000100800 */
[----:B------:R0:W4:Y:S04]  /*1ac60*/  @!P0 LDG.E.U8 R183, desc[UR32][R2.64] ;  /* 0x0000002002b78981 */ /* 0x000128000c1e1100 */
[----:B------:R-:W4:Y:S04]  /*1ac70*/  LDL R127, [R1+0x770] ;  /* 0x00077000017f7983 */ /* 0x000f280000100800 */
[----:B------:R-:W4:Y:S01]  /*1ac80*/  LDL R125, [R1+0x774] ;  /* 0x00077400017d7983 */ /* 0x000f220000100800 */
[----:B0-----:R-:W-:-:S03]  /*1ac90*/  @!P0 IMAD.MOV.U32 R3, RZ, RZ, R27 ;  /* 0x000000ffff038224 */ /* 0x001fc600078e001b */
[----:B------:R-:W4:Y:S01]  /*1aca0*/  LDL R27, [R1+0x7f0] ;  /* 0x0007f000011b7983 */ /* 0x000f220000100800 */
[----:B------:R-:W-:-:S03]  /*1acb0*/  PRMT R185, RZ, 0x7610, R185 ;  /* 0x00007610ffb97816 */ /* 0x000fc600000000b9 */
[----:B------:R-:W4:Y:S04]  /*1acc0*/  LDL R37, [R1+0x750] ;  /* 0x0007500001257983 */ /* 0x000f280000100800 */
[----:B------:R-:W4:Y:S01]  /*1acd0*/  LDL R34, [R1+0x754] ;  /* 0x0007540001227983 */ /* 0x000f220000100800 */
[----:B------:R-:W-:-:S03]  /*1ace0*/  PRMT R186, RZ, 0x7610, R186 ;  /* 0x00007610ffba7816 */ /* 0x000fc600000000ba */
        /* <DEDUP_REMOVED lines=19> */
[----:B------:R-:W-:-:S05]  /*1ae20*/  @!P0 IMAD.MOV.U32 R2, RZ, RZ, R235 ;  /* 0x000000ffff028224 */ /* 0x000fca00078e00eb */
[----:B------:R2:W3:Y:S02]  /*1ae30*/  @!P0 LDG.E.U8 R187, desc[UR32][R2.64] ;  /* 0x0000002002bb8981 */ /* 0x0004e4000c1e1100 */
[----:B--2---:R-:W-:Y:S02]  /*1ae40*/  @!P0 IMAD.MOV.U32 R2, RZ, RZ, R28 ;  /* 0x000000ffff028224 */ /* 0x004fe400078e001c */
[----:B------:R-:W2:Y:S01]  /*1ae50*/  LDL R28, [R1+0x6f4] ;  /* 0x0006f400011c7983 */ /* 0x000ea20000100800 */
[----:B----4-:R-:W-:-:S03]  /*1ae60*/  @!P0 IMAD.MOV.U32 R3, RZ, RZ, R29 ;  /* 0x000000ffff038224 */ /* 0x010fc600078e001d */
[----:B------:R-:W4:Y:S04]  /*1ae70*/  LDL R29, [R1+0x6f0] ;  /* 0x0006f000011d7983 */ /* 0x000f280000100800 */
[----:B------:R0:W4:Y:S02]  /*1ae80*/  @!P0 LDG.E.U8 R188, desc[UR32][R2.64] ;  /* 0x0000002002bc8981 */ /* 0x000124000c1e1100 */
[----:B0-----:R-:W-:Y:S02]  /*1ae90*/  @!P0 IMAD.MOV.U32 R3, RZ, RZ, R27 ;  /* 0x000000ffff038224 */ /* 0x001fe400078e001b */
[----:B------:R-:W4:Y:S01]  /*1aea0*/  LDL R27, [R1+0x6d0] ;  /* 0x0006d000011b7983 */ /* 0x000f220000100800 */
[----:B---3--:R-:W-:-:S03]  /*1aeb0*/  @!P0 IMAD.MOV.U32 R2, RZ, RZ, R24 ;  /* 0x000000ffff028224 */ /* 0x008fc600078e0018 */
[----:B------:R-:W3:Y:S04]  /*1aec0*/  LDL R24, [R1+0x6d4] ;  /* 0x0006d40001187983 */ /* 0x000ee80000100800 */
[----:B------:R0:W3:Y:S02]  /*1aed0*/  @!P0 LDG.E.U8 R190, desc[UR32][R2.64] ;  /* 0x0000002002be8981 */ /* 0x0000e4000c1e1100 */
[----:B0-----:R-:W-:Y:S02]  /*1aee0*/  @!P0 IMAD.MOV.U32 R2, RZ, RZ, R25 ;  /* 0x000000ffff028224 */ /* 0x001fe400078e0019 */
[----:B------:R-:W3:Y:S01]  /*1aef0*/  LDL R25, [R1+0x6b4] ;  /* 0x0006b40001197983 */ /* 0x000ee20000100800 */
[----:B------:R-:W-:Y:S01]  /*1af00*/  PRMT R193, RZ, 0x7610, R193 ;  /* 0x00007610ffc17816 */ /* 0x000fe200000000c1 */
[----:B------:R-:W-:Y:S01]  /*1af10*/  @!P0 IMAD.MOV.U32 R3, RZ, RZ, R26 ;  /* 0x000000ffff038224 */ /* 0x000fe200078e001a */
[----:B------:R-:W-:Y:S01]  /*1af20*/  PRMT R197, RZ, 0x7610, R197 ;  /* 0x00007610ffc57816 */ /* 0x000fe200000000c5 */
[----:B------:R-:W3:Y:S04]  /*1af30*/  LDL R26, [R1+0x6b0] ;  /* 0x0006b000011a7983 */ /* 0x000ee80000100800 */
[----:B------:R0:W3:Y:S01]  /*1af40*/  @!P0 LDG.E.U8 R193, desc[UR32][R2.64] ;  /* 0x0000002002c18981 */ /* 0x0000e2000c1e1100 */
[----:B------:R-:W-:-:S02]  /*1af50*/  PRMT R200, RZ, 0x7610, R200 ;  /* 0x00007610ffc87816 */ /* 0x000fc400000000c8 */
[----:B------:R-:W-:Y:S01]  /*1af60*/  PRMT R203, RZ, 0x7610, R203 ;  /* 0x00007610ffcb7816 */ /* 0x000fe200000000cb */
[----:B------:R-:W3:Y:S01]  /*1af70*/  LDL.LU R252, [R1+0x690] ;  /* 0x0006900001fc7983 */ /* 0x000ee20000300800 */
[----:B------:R-:W-:Y:S02]  /*1af80*/  PRMT R204, RZ, 0x7610, R204 ;  /* 0x00007610ffcc7816 */ /* 0x000fe400000000cc */
[----:B------:R-:W-:Y:S01]  /*1af90*/  PRMT R206, RZ, 0x7610, R206 ;  /* 0x00007610ffce7816 */ /* 0x000fe200000000ce */
[----:B------:R-:W3:Y:S01]  /*1afa0*/  LDL.LU R244, [R1+0x694] ;  /* 0x0006940001f47983 */ /* 0x000ee20000300800 */
[----:B0-----:R-:W-:Y:S02]  /*1afb0*/  @!P0 IMAD.MOV.U32 R2, RZ, RZ, R130 ;  /* 0x000000ffff028224 */ /* 0x001fe400078e0082 */
[----:B------:R-:W-:-:S05]  /*1afc0*/  @!P0 IMAD.MOV.U32 R3, RZ, RZ, R132 ;  /* 0x000000ffff038224 */ /* 0x000fca00078e0084 */
[----:B------:R0:W3:Y:S02]  /*1afd0*/  @!P0 LDG.E.U8 R197, desc[UR32][R2.64] ;  /* 0x0000002002c58981 */ /* 0x0000e4000c1e1100 */
        /* <DEDUP_REMOVED lines=8> */
[----:B------:R0:W3:Y:S01]  /*1b060*/  @!P0 LDG.E.U8 R204, desc[UR32][R2.64] ;  /* 0x0000002002cc8981 */ /* 0x0000e2000c1e1100 */
[----:B------:R-:W-:Y:S01]  /*1b070*/  PRMT R208, RZ, 0x7610, R208 ;  /* 0x00007610ffd07816 */ /* 0x000fe200000000d0 */
        /* <DEDUP_REMOVED lines=8> */
[----:B--2---:R-:W-:Y:S02]  /*1b100*/  @!P0 IMAD.MOV.U32 R2, RZ, RZ, R28 ;  /* 0x000000ffff028224 */ /* 0x004fe400078e001c */
[----:B----4-:R-:W-:-:S05]  /*1b110*/  @!P0 IMAD.MOV.U32 R3, RZ, RZ, R29 ;  /* 0x000000ffff038224 */ /* 0x010fca00078e001d */
[----:B------:R0:W2:Y:S02]  /*1b120*/  @!P0 LDG.E.U8 R209, desc[UR32][R2.64] ;  /* 0x0000002002d18981 */ /* 0x0000a4000c1e1100 */
[----:B0-----:R-:W-:Y:S02]  /*1b130*/  @!P0 IMAD.MOV.U32 R3, RZ, RZ, R27 ;  /* 0x000000ffff038224 */ /* 0x001fe400078e001b */
[----:B---3--:R-:W-:Y:S02]  /*1b140*/  @!P0 IMAD.MOV.U32 R2, RZ, RZ, R24 ;  /* 0x000000ffff028224 */ /* 0x008fe400078e0018 */
[----:B------:R-:W3:Y:S04]  /*1b150*/  LDL R24, [R1+0x634] ;  /* 0x0006340001187983 */ /* 0x000ee80000100800 */
[----:B------:R-:W4:Y:S04]  /*1b160*/  LDL.LU R31, [R1+0x670] ;  /* 0x00067000011f7983 */ /* 0x000f280000300800 */
[----:B------:R-:W2:Y:S04]  /*1b170*/  LDL.LU R153, [R1+0x674] ;  /* 0x0006740001997983 */ /* 0x000ea80000300800 */
[----:B------:R0:W3:Y:S04]  /*1b180*/  @!P0 LDG.E.U8 R210, desc[UR32][R2.64] ;  /* 0x0000002002d28981 */ /* 0x0000e8000c1e1100 */
[----:B------:R-:W3:Y:S04]  /*1b190*/  LDL R34, [R1+0x998] ;  /* 0x0009980001227983 */ /* 0x000ee80000100800 */
[----:B------:R-:W3:Y:S01]  /*1b1a0*/  LDL R30, [R1+0xbac] ;  /* 0x000bac00011e7983 */ /* 0x000ee20000100800 */
[----:B0-----:R-:W-:-:S03]  /*1b1b0*/  @!P0 IMAD.MOV.U32 R2, RZ, RZ, R25 ;  /* 0x000000ffff028224 */ /* 0x001fc600078e0019 */
[----:B------:R-:W3:Y:S04]  /*1b1c0*/  LDL.LU R27, [R1+0x630] ;  /* 0x00063000011b7983 */ /* 0x000ee80000300800 */
[----:B------:R-:W3:Y:S04]  /*1b1d0*/  LDL.LU R25, [R1+0x610] ;  /* 0x0006100001197983 */ /* 0x000ee80000300800 */
[----:B------:R-:W3:Y:S04]  /*1b1e0*/  LDL.LU R37, [R1+0x614] ;  /* 0x0006140001257983 */ /* 0x000ee80000300800 */
[----:B------:R-:W3:Y:S04]  /*1b1f0*/  LDL.LU R29, [R1+0x654] ;  /* 0x00065400011d7983 */ /* 0x000ee80000300800 */
[----:B------:R-:W3:Y:S04]  /*1b200*/  LDL.LU R233, [R1+0x650] ;  /* 0x0006500001e97983 */ /* 0x000ee80000300800 */
[----:B------:R-:W3:Y:S04]  /*1b210*/  LDL.LU R125, [R1+0xd64] ;  /* 0x000d6400017d7983 */ /* 0x000ee80000300800 */
[----:B------:R-:W3:Y:S04]  /*1b220*/  LDL.LU R128, [R1+0xd80] ;  /* 0x000d800001807983 */ /* 0x000ee80000300800 */
[----:B------:R-:W3:Y:S01]  /*1b230*/  LDL.LU R133, [R1+0xd44] ;  /* 0x000d440001857983 */ /* 0x000ee20000300800 */
[----:B------:R-:W-:-:S03]  /*1b240*/  PRMT R211, RZ, 0x7610, R211 ;  /* 0x00007610ffd37816 */ /* 0x000fc600000000d3 */
[----:B------:R-:W3:Y:S01]  /*1b250*/  LDL.LU R136, [R1+0xd60] ;  /* 0x000d600001887983 */ /* 0x000ee20000300800 */
[----:B------:R-:W-:-:S03]  /*1b260*/  @!P0 IMAD.MOV.U32 R3, RZ, RZ, R26 ;  /* 0x000000ffff038224 */ /* 0x000fc600078e001a */
[----:B------:R-:W3:Y:S04]  /*1b270*/  LDL.LU R141, [R1+0xd24] ;  /* 0x000d2400018d7983 */ /* 0x000ee80000300800 */
[----:B------:R-:W3:Y:S04]  /*1b280*/  LDL.LU R144, [R1+0xd40] ;  /* 0x000d400001907983 */ /* 0x000ee80000300800 */
[----:B------:R-:W3:Y:S04]  /*1b290*/  LDL.LU R149, [R1+0xd04] ;  /* 0x000d040001957983 */ /* 0x000ee80000300800 */
[----:B------:R-:W3:Y:S01]  /*1b2a0*/  LDL R32, [R1+0xf98] ;  /* 0x000f980001207983 */ /* 0x000ee20000100800 */
[----:B------:R-:W-:-:S03]  /*1b2b0*/  PRMT R213, RZ, 0x7610, R213 ;  /* 0x00007610ffd57816 */ /* 0x000fc600000000d5 */
[----:B------:R0:W3:Y:S01]  /*1b2c0*/  @!P0 LDG.E.U8 R211, desc[UR32][R2.64] ;  /* 0x0000002002d38981 */ /* 0x0000e2000c1e1100 */
[----:B------:R-:W-:-:S03]  /*1b2d0*/  PRMT R215, RZ, 0x7610, R215 ;  /* 0x00007610ffd77816 */ /* 0x000fc600000000d7 */
[----:B------:R-:W3:Y:S01]  /*1b2e0*/  LDL R129, [R1+0xb9c] ;  /* 0x000b9c0001817983 */ /* 0x000ee20000100800 */
[----:B------:R-:W-:-:S03]  /*1b2f0*/  PRMT R216, RZ, 0x7610, R216 ;  /* 0x00007610ffd87816 */ /* 0x000fc600000000d8 */
[----:B------:R-:W3:Y:S01]  /*1b300*/  LDL R28, [R1+0xf80] ;  /* 0x000f8000011c7983 */ /* 0x000ee20000100800 */
[----:B0-----:R-:W-:Y:S02]  /*1b310*/  @!P0 IMAD.MOV.U32 R2, RZ, RZ, R244 ;  /* 0x000000ffff028224 */ /* 0x001fe400078e00f4 */
[----:B------:R-:W-:Y:S01]  /*1b320*/  @!P0 IMAD.MOV.U32 R3, RZ, RZ, R252 ;  /* 0x000000ffff038224 */ /* 0x000fe200078e00fc */
[----:B------:R-:W3:Y:S04]  /*1b330*/  LDL R26, [R1+0xf84] ;  /* 0x000f8400011a7983 */ /* 0x000ee80000100800 */
[----:B------:R4:W3:Y:S01]  /*1b340*/  @!P0 LDG.E.U8 R213, desc[UR32][R2.64] ;  /* 0x0000002002d58981 */ /* 0x0008e2000c1e1100 */
[----:B------:R-:W-:Y:S02]  /*1b350*/  PRMT R217, RZ, 0x7610, R217 ;  /* 0x00007610ffd97816 */ /* 0x000fe400000000d9 */
[----:B------:R-:W-:Y:S01]  /*1b360*/  PRMT R219, RZ, 0x7610, R219 ;  /* 0x00007610ffdb7816 */ /* 0x000fe200000000db */
[----:B------:R-:W3:Y:S01]  /*1b370*/  LDL R127, [R1+0xf60] ;  /* 0x000f6000017f7983 */ /* 0x000ee20000100800 */
[----:B------:R-:W-:-:S02]  /*1b380*/  PRMT R220, RZ, 0x7610, R220 ;  /* 0x00007610ffdc7816 */ /* 0x000fc400000000dc */
[----:B------:R-:W-:Y:S01]  /*1b390*/  PRMT R222, RZ, 0x7610, R222 ;  /* 0x00007610ffde7816 */ /* 0x000fe200000000de */
[----:B------:R-:W3:Y:S01]  /*1b3a0*/  LDL R33, [R1+0xf44] ;  /* 0x000f440001217983 */ /* 0x000ee20000100800 */
[----:B----4-:R-:W-:Y:S02]  /*1b3b0*/  @!P0 IMAD.MOV.U32 R3, RZ, RZ, R31 ;  /* 0x000000ffff038224 */ /* 0x010fe400078e001f */
[----:B--2---:R-:W-:-:S05]  /*1b3c0*/  @!P0 IMAD.MOV.U32 R2, RZ, RZ, R153 ;  /* 0x000000ffff028224 */ /* 0x004fca00078e0099 */
[----:B------:R3:W2:Y:S02]  /*1b3d0*/  @!P0 LDG.E.U8 R215, desc[UR32][R2.64] ;  /* 0x0000002002d78981 */ /* 0x0006a4000c1e1100 */
[----:B---3--:R-:W-:Y:S02]  /*1b3e0*/  @!P0 IMAD.MOV.U32 R2, RZ, RZ, R29 ;  /* 0x000000ffff028224 */ /* 0x008fe400078e001d */
[----:B------:R-:W-:-:S05]  /*1b3f0*/  @!P0 IMAD.MOV.U32 R3, RZ, RZ, R233 ;  /* 0x000000ffff038224 */ /* 0x000fca00078e00e9 */
[----:B------:R0:W3:Y:S02]  /*1b400*/  @!P0 LDG.E.U8 R216, desc[UR32][R2.64] ;  /* 0x0000002002d88981 */ /* 0x0000e4000c1e1100 */
[----:B0-----:R-:W-:Y:S02]  /*1b410*/  @!P0 IMAD.MOV.U32 R2, RZ, RZ, R24 ;  /* 0x000000ffff028224 */ /* 0x001fe400078e0018 */
[----:B------:R-:W4:Y:S01]  /*1b420*/  LDL R24, [R1+0xf64] ;  /* 0x000f640001187983 */ /* 0x000f220000100800 */
[----:B------:R-:W-:-:S05]  /*1b430*/  @!P0 IMAD.MOV.U32 R3, RZ, RZ, R27 ;  /* 0x000000ffff038224 */ /* 0x000fca00078e001b */
[----:B------:R0:W3:Y:S02]  /*1b440*/  @!P0 LDG.E.U8 R217, desc[UR32][R2.64] ;  /* 0x0000002002d98981 */ /* 0x0000e4000c1e1100 */
[----:B0-----:R-:W-:Y:S02]  /*1b450*/  @!P0 IMAD.MOV.U32 R2, RZ, RZ, R37 ;  /* 0x000000ffff028224 */ /* 0x001fe400078e0025 */
[----:B------:R-:W-:-:S05]  /*1b460*/  @!P0 IMAD.MOV.U32 R3, RZ, RZ, R25 ;  /* 0x000000ffff038224 */ /* 0x000fca00078e0019 */
[----:B------:R0:W3:Y:S04]  /*1b470*/  @!P0 LDG.E.U8 R219, desc[UR32][R2.64] ;  /* 0x0000002002db8981 */ /* 0x0000e8000c1e1100 */
[----:B------:R1:W-:Y:S01]  /*1b480*/  STL [R1+0x1038], R250 ;  /* 0x001038fa01007387 */ /* 0x0003e20000100800 */
[----:B0-----:R-:W-:Y:S02]  /*1b490*/  @!P0 IMAD.MOV.U32 R2, RZ, RZ, R250 ;  /* 0x000000ffff028224 */ /* 0x001fe400078e00fa */
[----:B------:R-:W-:Y:S01]  /*1b4a0*/  @!P0 IMAD.MOV.U32 R3, RZ, RZ, R249 ;  /* 0x000000ffff038224 */ /* 0x000fe200078e00f9 */
[----:B-1----:R-:W2:Y:S04]  /*1b4b0*/  LDL.LU R250, [R1+0x6ac] ;  /* 0x0006ac0001fa7983 */ /* 0x002ea80000300800 */
[----:B------:R0:W3:Y:S04]  /*1b4c0*/  @!P0 LDG.E.U8 R220, desc[UR32][R2.64] ;  /* 0x0000002002dc8981 */ /* 0x0000e8000c1e1100 */
[----:B------:R1:W-:Y:S01]  /*1b4d0*/  STL [R1+0x1034], R249 ;  /* 0x001034f901007387 */ /* 0x0003e20000100800 */
[----:B0-----:R-:W-:-:S02]  /*1b4e0*/  @!P0 IMAD.MOV.U32 R2, RZ, RZ, R242 ;  /* 0x000000ffff028224 */ /* 0x001fc400078e00f2 */
[----:B------:R-:W-:Y:S01]  /*1b4f0*/  @!P0 IMAD.MOV.U32 R3, RZ, RZ, R241 ;  /* 0x000000ffff038224 */ /* 0x000fe200078e00f1 */
[----:B-1----:R-:W3:Y:S04]  /*1b500*/  LDL.LU R249, [R1+0x6a4] ;  /* 0x0006a40001f97983 */ /* 0x002ee80000300800 */
[----:B------:R0:W-:Y:S04]  /*1b510*/  STL [R1+0x1040], R242 ;  /* 0x001040f201007387 */ /* 0x0001e80000100800 */
[----:B------:R1:W3:Y:S04]  /*1b520*/  @!P0 LDG.E.U8 R222, desc[UR32][R2.64] ;  /* 0x0000002002de8981 */ /* 0x0002e8000c1e1100 */
[----:B0-----:R-:W2:Y:S04]  /*1b530*/  LDL.LU R242, [R1+0x6e8] ;  /* 0x0006e80001f27983 */ /* 0x001ea80000300800 */
[----:B------:R0:W-:Y:S01]  /*1b540*/  STL [R1+0x103c], R241 ;  /* 0x00103cf101007387 */ /* 0x0001e20000100800 */
[----:B-1----:R-:W-:Y:S01]  /*1b550*/  @!P0 IMAD.MOV.U32 R3, RZ, RZ, R34 ;  /* 0x000000ffff038224 */ /* 0x002fe200078e0022 */
[----:B------:R-:W-:Y:S01]  /*1b560*/  PRMT R225, RZ, 0x7610, R225 ;  /* 0x00007610ffe17816 */ /* 0x000fe200000000e1 */
[----:B------:R-:W-:-:S05]  /*1b570*/  @!P0 IMAD.MOV.U32 R2, RZ, RZ, R30 ;  /* 0x000000ffff028224 */ /* 0x000fca00078e001e */
[----:B------:R1:W3:Y:S04]  /*1b580*/  @!P0 LDG.E.U8 R225, desc[UR32][R2.64] ;  /* 0x0000002002e18981 */ /* 0x0002e8000c1e1100 */
[----:B0-----:R-:W3:Y:S04]  /*1b590*/  LDL.LU R241, [R1+0x6e0] ;  /* 0x0006e00001f17983 */ /* 0x001ee80000300800 */
[----:B------:R-:W2:Y:S04]  /*1b5a0*/  LDL R34, [R1+0xf40] ;  /* 0x000f400001227983 */ /* 0x000ea80000100800 */
[----:B------:R-:W3:Y:S04]  /*1b5b0*/  LDL R30, [R1+0xf24] ;  /* 0x000f2400011e7983 */ /* 0x000ee80000100800 */
[----:B------:R-:W3:Y:S01]  /*1b5c0*/  LDL R130, [R1+0xf20] ;  /* 0x000f200001827983 */ /* 0x000ee20000100800 */
[----:B-1----:R-:W-:-:S03]  /*1b5d0*/  @!P0 IMAD.MOV.U32 R2, RZ, RZ, R32 ;  /* 0x000000ffff028224 */ /* 0x002fc600078e0020 */
[----:B------:R-:W3:Y:S01]  /*1b5e0*/  LDL R32, [R1+0xf04] ;  /* 0x000f040001207983 */ /* 0x000ee20000100800 */
[----:B------:R-:W-:Y:S01]  /*1b5f0*/  PRMT R224, RZ, 0x7610, R224 ;  /* 0x00007610ffe07816 */ /* 0x000fe200000000e0 */
[----:B------:R-:W-:Y:S02]  /*1b600*/  @!P0 IMAD.MOV.U32 R3, RZ, RZ, R129 ;  /* 0x000000ffff038224 */ /* 0x000fe400078e0081 */
[----:B------:R-:W3:Y:S01]  /*1b610*/  LDL R129, [R1+0xf00] ;  /* 0x000f000001817983 */ /* 0x000ee20000100800 */
[----:B------:R-:W-:-:S03]  /*1b620*/  PRMT R223, RZ, 0x7610, R223 ;  /* 0x00007610ffdf7816 */ /* 0x000fc600000000df */
[----:B------:R0:W3:Y:S01]  /*1b630*/  @!P0 LDG.E.U8 R224, desc[UR32][R2.64] ;  /* 0x0000002002e08981 */ /* 0x0000e2000c1e1100 */
[----:B------:R-:W-:Y:S02]  /*1b640*/  PRMT R221, RZ, 0x7610, R221 ;  /* 0x00007610ffdd7816 */ /* 0x000fe400000000dd */
[----:B------:R-:W-:Y:S01]  /*1b650*/  PRMT R218, RZ, 0x7610, R218 ;  /* 0x00007610ffda7816 */ /* 0x000fe200000000da */
[----:B------:R-:W3:Y:S01]  /*1b660*/  LDL R135, [R1+0xe40] ;  /* 0x000e400001877983 */ /* 0x000ee20000100800 */
[----:B------:R-:W-:Y:S02]  /*1b670*/  PRMT R214, RZ, 0x7610, R214 ;  /* 0x00007610ffd67816 */ /* 0x000fe400000000d6 */
[----:B------:R-:W-:Y:S01]  /*1b680*/  PRMT R207, RZ, 0x7610, R207 ;  /* 0x00007610ffcf7816 */ /* 0x000fe200000000cf */
[----:B------:R-:W3:Y:S01]  /*1b690*/  LDL R132, [R1+0xe20] ;  /* 0x000e200001847983 */ /* 0x000ee20000100800 */
[----:B0-----:R-:W-:Y:S02]  /*1b6a0*/  @!P0 IMAD.MOV.U32 R2, RZ, RZ, R26 ;  /* 0x000000ffff028224 */ /* 0x001fe400078e001a */
[----:B------:R-:W-:Y:S01]  /*1b6b0*/  @!P0 IMAD.MOV.U32 R3, RZ, RZ, R28 ;  /* 0x000000ffff038224 */ /* 0x000fe200078e001c */
[----:B------:R-:W3:Y:S04]  /*1b6c0*/  LDL R26, [R1+0xee4] ;  /* 0x000ee400011a7983 */ /* 0x000ee80000100800 */
[----:B------:R-:W3:Y:S04]  /*1b6d0*/  LDL R28, [R1+0xee0] ;  /* 0x000ee000011c7983 */ /* 0x000ee80000100800 */
[----:B------:R4:W3:Y:S02]  /*1b6e0*/  @!P0 LDG.E.U8 R223, desc[UR32][R2.64] ;  /* 0x0000002002df8981 */ /* 0x0008e4000c1e1100 */
[----:B----4-:R-:W-:-:S02]  /*1b6f0*/  @!P0 IMAD.MOV.U32 R2, RZ, RZ, R24 ;  /* 0x000000ffff028224 */ /* 0x010fc400078e0018 */
[----:B------:R-:W4:Y:S01]  /*1b700*/  LDL R24, [R1+0xec4] ;  /* 0x000ec40001187983 */ /* 0x000f220000100800 */
[----:B------:R-:W-:-:S03]  /*1b710*/  @!P0 IMAD.MOV.U32 R3, RZ, RZ, R127 ;  /* 0x000000ffff038224 */ /* 0x000fc600078e007f */
[----:B------:R-:W4:Y:S04]  /*1b720*/  LDL R127, [R1+0xec0] ;  /* 0x000ec000017f7983 */ /* 0x000f280000100800 */
[----:B------:R0:W4:Y:S02]  /*1b730*/  @!P0 LDG.E.U8 R221, desc[UR32][R2.64] ;  /* 0x0000002002dd8981 */ /* 0x000124000c1e1100 */
[----:B0-----:R-:W-:Y:S02]  /*1b740*/  @!P0 IMAD.MOV.U32 R2, RZ, RZ, R33 ;  /* 0x000000ffff028224 */ /* 0x001fe400078e0021 */
[----:B------:R-:W4:Y:S01]  /*1b750*/  LDL R33, [R1+0xea4] ;  /* 0x000ea40001217983 */ /* 0x000f220000100800 */
[----:B------:R-:W-:Y:S01]  /*1b760*/  PRMT R189, RZ, 0x7610, R189 ;  /* 0x00007610ffbd7816 */ /* 0x000fe200000000bd */
[----:B--2---:R-:W-:-:S02]  /*1b770*/  @!P0 IMAD.MOV.U32 R3, RZ, RZ, R34 ;  /* 0x000000ffff038224 */ /* 0x004fc400078e0022 */
[----:B------:R-:W2:Y:S04]  /*1b780*/  LDL R34, [R1+0xea0] ;  /* 0x000ea00001227983 */ /* 0x000ea80000100800 */
[----:B------:R3:W2:Y:S02]  /*1b790*/  @!P0 LDG.E.U8 R218, desc[UR32][R2.64] ;  /* 0x0000002002da8981 */ /* 0x0006a4000c1e1100 */
[----:B---3--:R-:W-:Y:S02]  /*1b7a0*/  @!P0 IMAD.MOV.U32 R2, RZ, RZ, R30 ;  /* 0x000000ffff028224 */ /* 0x008fe400078e001e */
[----:B------:R-:W-:Y:S01]  /*1b7b0*/  @!P0 IMAD.MOV.U32 R3, RZ, RZ, R130 ;  /* 0x000000ffff038224 */ /* 0x000fe200078e0082 */
[----:B------:R-:W3:Y:S04]  /*1b7c0*/  LDL R30, [R1+0xe84] ;  /* 0x000e8400011e7983 */ /* 0x000ee80000100800 */
[----:B------:R0:W3:Y:S04]  /*1b7d0*/  @!P0 LDG.E.U8 R214, desc[UR32][R2.64] ;  /* 0x0000002002d68981 */ /* 0x0000e8000c1e1100 */
[----:B------:R-:W3:Y:S01]  /*1b7e0*/  LDL R130, [R1+0xe24] ;  /* 0x000e240001827983 */ /* 0x000ee20000100800 */
[----:B0-----:R-:W-:-:S03]  /*1b7f0*/  @!P0 IMAD.MOV.U32 R2, RZ, RZ, R32 ;  /* 0x000000ffff028224 */ /* 0x001fc600078e0020 */
[----:B------:R-:W3:Y:S01]  /*1b800*/  LDL R32, [R1+0xe80] ;  /* 0x000e800001207983 */ /* 0x000ee20000100800 */
[----:B------:R-:W-:Y:S01]  /*1b810*/  @!P0 IMAD.MOV.U32 R3, RZ, RZ, R129 ;  /* 0x000000ffff038224 */ /* 0x000fe200078e0081 */
[----:B------:R-:W-:Y:S02]  /*1b820*/  PRMT R182, RZ, 0x7610, R182 ;  /* 0x00007610ffb67816 */ /* 0x000fe400000000b6 */
[----:B------:R-:W3:Y:S04]  /*1b830*/  LDL R129, [R1+0xe00] ;  /* 0x000e000001817983 */ /* 0x000ee80000100800 */
[----:B------:R0:W3:Y:S02]  /*1b840*/  @!P0 LDG.E.U8 R207, desc[UR32][R2.64] ;  /* 0x0000002002cf8981 */ /* 0x0000e4000c1e1100 */
[----:B0-----:R-:W-:-:S02]  /*1b850*/  @!P0 IMAD.MOV.U32 R2, RZ, RZ, R26 ;  /* 0x000000ffff028224 */ /* 0x001fc400078e001a */
[----:B------:R-:W-:Y:S01]  /*1b860*/  @!P0 IMAD.MOV.U32 R3, RZ, RZ, R28 ;  /* 0x000000ffff038224 */ /* 0x000fe200078e001c */
[----:B------:R-:W3:Y:S04]  /*1b870*/  LDL R26, [R1+0xe64] ;  /* 0x000e6400011a7983 */ /* 0x000ee80000100800 */
[----:B------:R-:W3:Y:S04]  /*1b880*/  LDL R28, [R1+0xe60] ;  /* 0x000e6000011c7983 */ /* 0x000ee80000100800 */
[----:B------:R4:W3:Y:S02]  /*1b890*/  @!P0 LDG.E.U8 R189, desc[UR32][R2.64] ;  /* 0x0000002002bd8981 */ /* 0x0008e4000c1e1100 */
[----:B----4-:R-:W-:-:S02]  /*1b8a0*/  @!P0 IMAD.MOV.U32 R2, RZ, RZ, R24 ;  /* 0x000000ffff028224 */ /* 0x010fc400078e0018 */
[----:B------:R-:W4:Y:S01]  /*1b8b0*/  LDL R24, [R1+0xe44] ;  /* 0x000e440001187983 */ /* 0x000f220000100800 */
[----:B------:R-:W-:-:S03]  /*1b8c0*/  @!P0 IMAD.MOV.U32 R3, RZ, RZ, R127 ;  /* 0x000000ffff038224 */ /* 0x000fc600078e007f */
[----:B------:R-:W4:Y:S01]  /*1b8d0*/  LDL R127, [R1+0xe04] ;  /* 0x000e0400017f7983 */ /* 0x000f220000100800 */
[----:B------:R-:W-:-:S03]  /*1b8e0*/  PRMT R175, RZ, 0x7610, R175 ;  /* 0x00007610ffaf7816 */ /* 0x000fc600000000af */
[----:B------:R0:W4:Y:S02]  /*1b8f0*/  @!P0 LDG.E.U8 R182, desc[UR32][R2.64] ;  /* 0x0000002002b68981 */ /* 0x000124000c1e1100 */
[----:B0-----:R-:W-:Y:S02]  /*1b900*/  @!P0 IMAD.MOV.U32 R2, RZ, RZ, R33 ;  /* 0x000000ffff028224 */ /* 0x001fe400078e0021 */
[----:B------:R-:W4:Y:S01]  /*1b910*/  LDL R33, [R1+0xde4] ;  /* 0x000de40001217983 */ /* 0x000f220000100800 */
[----:B------:R-:W-:Y:S02]  /*1b920*/  PRMT R168, RZ, 0x7610, R168 ;  /* 0x00007610ffa87816 */ /* 0x000fe400000000a8 */
[----:B------:R-:W-:Y:S01]  /*1b930*/  PRMT R161, RZ, 0x7610, R161 ;  /* 0x00007610ffa17816 */ /* 0x000fe200000000a1 */
[----:B--2---:R-:W-:Y:S02]  /*1b940*/  @!P0 IMAD.MOV.U32 R3, RZ, RZ, R34 ;  /* 0x000000ffff038224 */ /* 0x004fe400078e0022 */
[----:B------:R-:W2:Y:S04]  /*1b950*/  LDL R34, [R1+0xde0] ;  /* 0x000de00001227983 */ /* 0x000ea80000100800 */
[----:B------:R3:W2:Y:S02]  /*1b960*/  @!P0 LDG.E.U8 R175, desc[UR32][R2.64] ;  /* 0x0000002002af8981 */ /* 0x0006a4000c1e1100 */
[----:B---3--:R-:W-:-:S02]  /*1b970*/  @!P0 IMAD.MOV.U32 R2, RZ, RZ, R30 ;  /* 0x000000ffff028224 */ /* 0x008fc400078e001e */
        /* <DEDUP_REMOVED lines=8> */
[----:B------:R4:W3:Y:S02]  /*1ba00*/  @!P0 LDG.E.U8 R161, desc[UR32][R2.64] ;  /* 0x0000002002a18981 */ /* 0x0008e4000c1e1100 */
[----:B----4-:R-:W-:Y:S02]  /*1ba10*/  @!P0 IMAD.MOV.U32 R2, RZ, RZ, R24 ;  /* 0x000000ffff028224 */ /* 0x010fe400078e0018 */
[----:B------:R-:W4:Y:S01]  /*1ba20*/  LDL R24, [R1+0xd84] ;  /* 0x000d840001187983 */ /* 0x000f220000100800 */
[----:B------:R-:W-:Y:S01]  /*1ba30*/  PRMT R22, RZ, 0x7610, R22 ;  /* 0x00007610ff167816 */ /* 0x000fe20000000016 */
[----:B------:R-:W-:-:S02]  /*1ba40*/  @!P0 IMAD.MOV.U32 R3, RZ, RZ, R135 ;  /* 0x000000ffff038224 */ /* 0x000fc400078e0087 */
[----:B------:R0:W-:Y:S04]  /*1ba50*/  STS.U8 [R232+UR4+0x200], R18 ;  /* 0x00020012e8007988 */ /* 0x0001e80008000004 */
[----:B------:R1:W4:Y:S01]  /*1ba60*/  @!P0 LDG.E.U8 R22, desc[UR32][R2.64] ;  /* 0x0000002002168981 */ /* 0x000322000c1e1100 */
[----:B0-----:R-:W-:Y:S01]  /*1ba70*/  PRMT R18, RZ, 0x7610, R18 ;  /* 0x00007610ff127816 */ /* 0x001fe20000000012 */
[----:B-1----:R-:W-:Y:S02]  /*1ba80*/  @!P0 IMAD.MOV.U32 R2, RZ, RZ, R130 ;  /* 0x000000ffff028224 */ /* 0x002fe400078e0082 */
[----:B------:R-:W-:Y:S01]  /*1ba90*/  @!P0 IMAD.MOV.U32 R3, RZ, RZ, R132 ;  /* 0x000000ffff038224 */ /* 0x000fe200078e0084 */
[----:B------:R0:W-:Y:S04]  /*1baa0*/  STS.U8 [R232+UR4+0x400], R17 ;  /* 0x00040011e8007988 */ /* 0x0001e80008000004 */
[----:B------:R1:W4:Y:S04]  /*1bab0*/  @!P0 LDG.E.U8 R18, desc[UR32][R2.64] ;  /* 0x0000002002128981 */ /* 0x000328000c1e1100 */
[----:B------:R1:W-:Y:S01]  /*1bac0*/  STS.U8 [R232+UR4+0x600], R16 ;  /* 0x00060010e8007988 */ /* 0x0003e20008000004 */
[----:B0-----:R-:W-:-:S03]  /*1bad0*/  PRMT R17, RZ, 0x7610, R17 ;  /* 0x00007610ff117816 */ /* 0x001fc60000000011 */
[----:B------:R-:W4:Y:S01]  /*1bae0*/  LDL R132, [R1+0xd00] ;  /* 0x000d000001847983 */ /* 0x000f220000100800 */
[----:B-1----:R-:W-:Y:S02]  /*1baf0*/  @!P0 IMAD.MOV.U32 R2, RZ, RZ, R127 ;  /* 0x000000ffff028224 */ /* 0x002fe400078e007f */
[----:B------:R-:W-:Y:S01]  /*1bb00*/  @!P0 IMAD.MOV.U32 R3, RZ, RZ, R129 ;  /* 0x000000ffff038224 */ /* 0x000fe200078e0081 */
[----:B------:R-:W-:-:S04]  /*1bb10*/  PRMT R16, RZ, 0x7610, R16 ;  /* 0x00007610ff107816 */ /* 0x000fc80000000010 */
[----:B------:R0:W4:Y:S02]  /*1bb20*/  @!P0 LDG.E.U8 R17, desc[UR32][R2.64] ;  /* 0x0000002002118981 */ /* 0x000124000c1e1100 */
[----:B0-----:R-:W-:Y:S02]  /*1bb30*/  @!P0 IMAD.MOV.U32 R2, RZ, RZ, R33 ;  /* 0x000000ffff028224 */ /* 0x001fe400078e0021 */
[----:B------:R-:W4:Y:S04]  /*1bb40*/  LDL R33, [R1+0xce0] ;  /* 0x000ce00001217983 */ /* 0x000f280000100800 */
[----:B------:R0:W-:Y:S04]  /*1bb50*/  STS.U8 [R232+UR4+0x800], R15 ;  /* 0x0008000fe8007988 */ /* 0x0001e80008000004 */
[----:B------:R1:W-:Y:S01]  /*1bb60*/  STS.U8 [R232+UR4+0xa00], R14 ;  /* 0x000a000ee8007988 */ /* 0x0003e20008000004 */
[----:B0-----:R-:W-:Y:S01]  /*1bb70*/  PRMT R15, RZ, 0x7610, R15 ;  /* 0x00007610ff0f7816 */ /* 0x001fe2000000000f */
[----:B--2---:R-:W-:-:S05]  /*1bb80*/  @!P0 IMAD.MOV.U32 R3, RZ, RZ, R34 ;  /* 0x000000ffff038224 */ /* 0x004fca00078e0022 */
[----:B------:R3:W2:Y:S01]  /*1bb90*/  @!P0 LDG.E.U8 R16, desc[UR32][R2.64] ;  /* 0x0000002002108981 */ /* 0x0006a2000c1e1100 */
[----:B-1----:R-:W-:Y:S01]  /*1bba0*/  PRMT R14, RZ, 0x7610, R14 ;  /* 0x00007610ff0e7816 */ /* 0x002fe2000000000e */
[----:B---3--:R-:W-:Y:S02]  /*1bbb0*/  @!P0 IMAD.MOV.U32 R2, RZ, RZ, R30 ;  /* 0x000000ffff028224 */ /* 0x008fe400078e001e */
[----:B------:R-:W-:Y:S02]  /*1bbc0*/  @!P0 IMAD.MOV.U32 R3, RZ, RZ, R32 ;  /* 0x000000ffff038224 */ /* 0x000fe400078e0020 */
[----:B------:R-:W3:Y:S04]  /*1bbd0*/  LDL R32, [R1+0xce4] ;  /* 0x000ce40001207983 */ /* 0x000ee80000100800 */
[----:B------:R-:W2:Y:S04]  /*1bbe0*/  LDL.LU R234, [R1+0xd20] ;  /* 0x000d200001ea7983 */ /* 0x000ea80000300800 */
[----:B------:R0:W3:Y:S04]  /*1bbf0*/  @!P0 LDG.E.U8 R15, desc[UR32][R2.64] ;  /* 0x00000020020f8981 */ /* 0x0000e8000c1e1100 */
[----:B------:R-:W3:Y:S04]  /*1bc00*/  LDL R30, [R1+0xcc0] ;  /* 0x000cc000011e7983 */ /* 0x000ee80000100800 */
[----:B------:R-:W3:Y:S01]  /*1bc10*/  LDL R127, [R1+0xca0] ;  /* 0x000ca000017f7983 */ /* 0x000ee20000100800 */
[----:B0-----:R-:W-:-:S03]  /*1bc20*/  @!P0 IMAD.MOV.U32 R2, RZ, RZ, R26 ;  /* 0x000000ffff028224 */ /* 0x001fc600078e001a */
[----:B------:R-:W3:Y:S01]  /*1bc30*/  LDL R130, [R1+0xc80] ;  /* 0x000c800001827983 */ /* 0x000ee20000100800 */
[----:B------:R-:W-:-:S03]  /*1bc40*/  @!P0 IMAD.MOV.U32 R3, RZ, RZ, R28 ;  /* 0x000000ffff038224 */ /* 0x000fc600078e001c */
[----:B------:R-:W3:Y:S04]  /*1bc50*/  LDL R129, [R1+0xc84] ;  /* 0x000c840001817983 */ /* 0x000ee80000100800 */
[----:B------:R-:W3:Y:S04]  /*1bc60*/  LDL R28, [R1+0xcc4] ;  /* 0x000cc400011c7983 */ /* 0x000ee80000100800 */
[----:B------:R4:W3:Y:S04]  /*1bc70*/  @!P0 LDG.E.U8 R14, desc[UR32][R2.64] ;  /* 0x00000020020e8981 */ /* 0x0008e8000c1e1100 */
[----:B------:R-:W3:Y:S04]  /*1bc80*/  LDL R26, [R1+0xc64] ;  /* 0x000c6400011a7983 */ /* 0x000ee80000100800 */
[----:B------:R0:W-:Y:S04]  /*1bc90*/  STS.U8 [R232+UR4+0xc00], R13 ;  /* 0x000c000de8007988 */ /* 0x0001e80008000004 */
[----:B------:R1:W-:Y:S04]  /*1bca0*/  STS.U8 [R232+UR4+0xe00], R12 ;  /* 0x000e000ce8007988 */ /* 0x0003e80008000004 */
[----:B------:R1:W-:Y:S04]  /*1bcb0*/  STS.U8 [R232+UR4+0x1000], R11 ;  /* 0x0010000be8007988 */ /* 0x0003e80008000004 */
[----:B------:R1:W-:Y:S04]  /*1bcc0*/  STS.U8 [R232+UR4+0x1200], R10 ;  /* 0x0012000ae8007988 */ /* 0x0003e80008000004 */
[----:B------:R1:W-:Y:S04]  /*1bcd0*/  STS.U8 [R232+UR4+0x1400], R7 ;  /* 0x00140007e8007988 */ /* 0x0003e80008000004 */
[----:B------:R-:W3:Y:S04]  /*1bce0*/  LDL R34, [R1+0xc60] ;  /* 0x000c600001227983 */ /* 0x000ee80000100800 */
[----:B------:R1:W-:Y:S04]  /*1bcf0*/  STS.U8 [R232+UR4+0x1600], R6 ;  /* 0x00160006e8007988 */ /* 0x0003e80008000004 */
[----:B------:R1:W-:Y:S04]  /*1bd00*/  STS.U8 [R232+UR4+0x1800], R5 ;  /* 0x00180005e8007988 */ /* 0x0003e80008000004 */
[----:B------:R1:W-:Y:S04]  /*1bd10*/  STS.U8 [R232+UR4+0x1a00], R4 ;  /* 0x001a0004e8007988 */ /* 0x0003e80008000004 */
[----:B------:R1:W-:Y:S04]  /*1bd20*/  STS.U8 [R232+UR4], R19 ;  /* 0x00000013e8007988 */ /* 0x0003e80008000004 */
[----:B------:R2:W-:Y:S04]  /*1bd30*/  STS.U8 [R232+UR4+0x1c00], R20 ;  /* 0x001c0014e8007988 */ /* 0x0005e80008000004 */
        /* <DEDUP_REMOVED lines=12> */
[----:B------:R3:W-:Y:S01]  /*1be00*/  STS.U8 [R232+UR4+0x3600], R167 ;  /* 0x003600a7e8007988 */ /* 0x0007e20008000004 */
[----:B------:R-:W-:-:S02]  /*1be10*/  PRMT R191, RZ, 0x7610, R191 ;  /* 0x00007610ffbf7816 */ /* 0x000fc400000000bf */
[----:B------:R-:W-:Y:S01]  /*1be20*/  PRMT R192, RZ, 0x7610, R192 ;  /* 0x00007610ffc07816 */ /* 0x000fe200000000c0 */
[----:B------:R-:W3:Y:S01]  /*1be30*/  LDL R135, [R1+0x7a8] ;  /* 0x0007a80001877983 */ /* 0x000ee20000100800 */
[----:B----4-:R-:W-:-:S03]  /*1be40*/  @!P0 IMAD.MOV.U32 R2, RZ, RZ, R24 ;  /* 0x000000ffff028224 */ /* 0x010fc600078e0018 */
[----:B------:R-:W4:Y:S01]  /*1be50*/  LDL R24, [R1+0xca4] ;  /* 0x000ca40001187983 */ /* 0x000f220000100800 */
[----:B0-----:R-:W-:Y:S01]  /*1be60*/  PRMT R13, RZ, 0x7610, R13 ;  /* 0x00007610ff0d7816 */ /* 0x001fe2000000000d */
[----:B------:R-:W-:Y:S01]  /*1be70*/  @!P0 IMAD.MOV.U32 R3, RZ, RZ, R128 ;  /* 0x000000ffff038224 */ /* 0x000fe200078e0080 */
[----:B-1----:R-:W-:-:S04]  /*1be80*/  PRMT R12, RZ, 0x7610, R12 ;  /* 0x00007610ff0c7816 */ /* 0x002fc8000000000c */
[----:B------:R0:W4:Y:S01]  /*1be90*/  @!P0 LDG.E.U8 R13, desc[UR32][R2.64] ;  /* 0x00000020020d8981 */ /* 0x000122000c1e1100 */
[----:B------:R-:W-:Y:S01]  /*1bea0*/  PRMT R11, RZ, 0x7610, R11 ;  /* 0x00007610ff0b7816 */ /* 0x000fe2000000000b */
[----:B0-----:R-:W-:Y:S02]  /*1beb0*/  @!P0 IMAD.MOV.U32 R2, RZ, RZ, R125 ;  /* 0x000000ffff028224 */ /* 0x001fe400078e007d */
[----:B------:R-:W-:-:S05]  /*1bec0*/  @!P0 IMAD.MOV.U32 R3, RZ, RZ, R136 ;  /* 0x000000ffff038224 */ /* 0x000fca00078e0088 */
[----:B------:R0:W4:Y:S01]  /*1bed0*/  @!P0 LDG.E.U8 R12, desc[UR32][R2.64] ;  /* 0x00000020020c8981 */ /* 0x000122000c1e1100 */
[----:B------:R-:W-:Y:S01]  /*1bee0*/  PRMT R10, RZ, 0x7610, R10 ;  /* 0x00007610ff0a7816 */ /* 0x000fe2000000000a */
[----:B0-----:R-:W-:Y:S02]  /*1bef0*/  @!P0 IMAD.MOV.U32 R2, RZ, RZ, R133 ;  /* 0x000000ffff028224 */ /* 0x001fe400078e0085 */
[----:B------:R-:W-:-:S05]  /*1bf00*/  @!P0 IMAD.MOV.U32 R3, RZ, RZ, R144 ;  /* 0x000000ffff038224 */ /* 0x000fca00078e0090 */
[----:B------:R0:W4:Y:S01]  /*1bf10*/  @!P0 LDG.E.U8 R11, desc[UR32][R2.64] ;  /* 0x00000020020b8981 */ /* 0x000122000c1e1100 */
[----:B------:R-:W-:Y:S01]  /*1bf20*/  PRMT R7, RZ, 0x7610, R7 ;  /* 0x00007610ff077816 */ /* 0x000fe20000000007 */
[----:B0-----:R-:W-:Y:S01]  /*1bf30*/  @!P0 IMAD.MOV.U32 R2, RZ, RZ, R141 ;  /* 0x000000ffff028224 */ /* 0x001fe200078e008d */
[----:B------:R-:W-:Y:S02]  /*1bf40*/  PRMT R6, RZ, 0x7610, R6 ;  /* 0x00007610ff067816 */ /* 0x000fe40000000006 */
[----:B------:R-:W-:Y:S02]  /*1bf50*/  PRMT R5, RZ, 0x7610, R5 ;  /* 0x00007610ff057816 */ /* 0x000fe40000000005 */
[----:B------:R-:W-:Y:S02]  /*1bf60*/  PRMT R4, RZ, 0x7610, R4 ;  /* 0x00007610ff047816 */ /* 0x000fe40000000004 */
[----:B------:R-:W-:Y:S01]  /*1bf70*/  PRMT R19, RZ, 0x7610, R19 ;  /* 0x00007610ff137816 */ /* 0x000fe20000000013 */
[----:B--2---:R-:W-:-:S05]  /*1bf80*/  @!P0 IMAD.MOV.U32 R3, RZ, RZ, R234 ;  /* 0x000000ffff038224 */ /* 0x004fca00078e00ea */
[----:B------:R0:W2:Y:S02]  /*1bf90*/  @!P0 LDG.E.U8 R10, desc[UR32][R2.64] ;  /* 0x00000020020a8981 */ /* 0x0000a4000c1e1100 */
[----:B0-----:R-:W-:Y:S02]  /*1bfa0*/  @!P0 IMAD.MOV.U32 R2, RZ, RZ, R149 ;  /* 0x000000ffff028224 */ /* 0x001fe400078e0095 */
[----:B------:R-:W-:Y:S01]  /*1bfb0*/  @!P0 IMAD.MOV.U32 R3, RZ, RZ, R132 ;  /* 0x000000ffff038224 */ /* 0x000fe200078e0084 */
[----:B------:R-:W-:Y:S01]  /*1bfc0*/  PRMT R20, RZ, 0x7610, R20 ;  /* 0x00007610ff147816 */ /* 0x000fe20000000014 */
[----:B------:R-:W2:Y:S04]  /*1bfd0*/  LDL R132, [R1+0x788] ;  /* 0x0007880001847983 */ /* 0x000ea80000100800 */
[----:B------:R3:W2:Y:S02]  /*1bfe0*/  @!P0 LDG.E.U8 R7, desc[UR32][R2.64] ;  /* 0x0000002002078981 */ /* 0x0006a4000c1e1100 */
[----:B---3--:R-:W-:-:S02]  /*1bff0*/  @!P0 IMAD.MOV.U32 R2, RZ, RZ, R32 ;  /* 0x000000ffff028224 */ /* 0x008fc400078e0020 */
[----:B------:R-:W-:Y:S01]  /*1c000*/  @!P0 IMAD.MOV.U32 R3, RZ, RZ, R33 ;  /* 0x000000ffff038224 */ /* 0x000fe200078e0021 */
[----:B------:R-:W3:Y:S04]  /*1c010*/  LDL R32, [R1+0xc44] ;  /* 0x000c440001207983 */ /* 0x000ee80000100800 */
[----:B------:R-:W2:Y:S04]  /*1c020*/  LDL R33, [R1+0xc40] ;  /* 0x000c400001217983 */ /* 0x000ea80000100800 */
[----:B------:R0:W2:Y:S02]  /*1c030*/  @!P0 LDG.E.U8 R6, desc[UR32][R2.64] ;  /* 0x0000002002068981 */ /* 0x0000a4000c1e1100 */
[----:B0-----:R-:W-:-:S02]  /*1c040*/  @!P0 IMAD.MOV.U32 R2, RZ, RZ, R28 ;  /* 0x000000ffff028224 */ /* 0x001fc400078e001c */
[----:B------:R-:W-:Y:S01]  /*1c050*/  @!P0 IMAD.MOV.U32 R3, RZ, RZ, R30 ;  /* 0x000000ffff038224 */ /* 0x000fe200078e001e */
[----:B------:R-:W2:Y:S04]  /*1c060*/  LDL R28, [R1+0xc24] ;  /* 0x000c2400011c7983 */ /* 0x000ea80000100800 */
[----:B------:R-:W2:Y:S04]  /*1c070*/  LDL R30, [R1+0xc20] ;  /* 0x000c2000011e7983 */ /* 0x000ea80000100800 */
[----:B------:R0:W2:Y:S02]  /*1c080*/  @!P0 LDG.E.U8 R5, desc[UR32][R2.64] ;  /* 0x0000002002058981 */ /* 0x0000a4000c1e1100 */
[----:B0-----:R-:W-:-:S02]  /*1c090*/  @!P0 IMAD.MOV.U32 R3, RZ, RZ, R127 ;  /* 0x000000ffff038224 */ /* 0x001fc400078e007f */
[----:B------:R-:W2:Y:S01]  /*1c0a0*/  LDL R127, [R1+0xc00] ;  /* 0x000c0000017f7983 */ /* 0x000ea20000100800 */
[----:B----4-:R-:W-:-:S03]  /*1c0b0*/  @!P0 IMAD.MOV.U32 R2, RZ, RZ, R24 ;  /* 0x000000ffff028224 */ /* 0x010fc600078e0018 */
[----:B------:R-:W4:Y:S04]  /*1c0c0*/  LDL R24, [R1+0xc04] ;  /* 0x000c040001187983 */ /* 0x000f280000100800 */
[----:B------:R0:W4:Y:S02]  /*1c0d0*/  @!P0 LDG.E.U8 R4, desc[UR32][R2.64] ;  /* 0x0000002002048981 */ /* 0x000124000c1e1100 */
[----:B0-----:R-:W-:Y:S02]  /*1c0e0*/  @!P0 IMAD.MOV.U32 R2, RZ, RZ, R129 ;  /* 0x000000ffff028224 */ /* 0x001fe400078e0081 */
[----:B------:R-:W-:Y:S01]  /*1c0f0*/  @!P0 IMAD.MOV.U32 R3, RZ, RZ, R130 ;  /* 0x000000ffff038224 */ /* 0x000fe200078e0082 */
[----:B------:R-:W-:Y:S01]  /*1c100*/  PRMT R21, RZ, 0x7610, R21 ;  /* 0x00007610ff157816 */ /* 0x000fe20000000015 */
[----:B------:R-:W4:Y:S04]  /*1c110*/  LDL R130, [R1+0x968] ;  /* 0x0009680001827983 */ /* 0x000f280000100800 */
[----:B------:R0:W4:Y:S01]  /*1c120*/  @!P0 LDG.E.U8 R19, desc[UR32][R2.64] ;  /* 0x0000002002138981 */ /* 0x000122000c1e1100 */
[----:B------:R-:W-:-:S03]  /*1c130*/  PRMT R23, RZ, 0x7610, R23 ;  /* 0x00007610ff177816 */ /* 0x000fc60000000017 */
[----:B------:R-:W4:Y:S01]  /*1c140*/  LDL R129, [R1+0x96c] ;  /* 0x00096c0001817983 */ /* 0x000f220000100800 */
[----:B0-----:R-:W-:-:S03]  /*1c150*/  @!P0 IMAD.MOV.U32 R2, RZ, RZ, R26 ;  /* 0x000000ffff028224 */ /* 0x001fc600078e001a */
[----:B------:R-:W4:Y:S01]  /*1c160*/  LDL R26, [R1+0xbe4] ;  /* 0x000be400011a7983 */ /* 0x000f220000100800 */
[----:B------:R-:W-:-:S03]  /*1c170*/  @!P0 IMAD.MOV.U32 R3, RZ, RZ, R34 ;  /* 0x000000ffff038224 */ /* 0x000fc600078e0022 */
[----:B------:R-:W4:Y:S04]  /*1c180*/  LDL R34, [R1+0xbe0] ;  /* 0x000be00001227983 */ /* 0x000f280000100800 */
[----:B------:R3:W4:Y:S01]  /*1c190*/  @!P0 LDG.E.U8 R20, desc[UR32][R2.64] ;  /* 0x0000002002148981 */ /* 0x000722000c1e1100 */
[----:B------:R-:W-:Y:S01]  /*1c1a0*/  PRMT R156, RZ, 0x7610, R156 ;  /* 0x00007610ff9c7816 */ /* 0x000fe2000000009c */
[----:B---3--:R-:W-:Y:S02]  /*1c1b0*/  @!P0 IMAD.MOV.U32 R2, RZ, RZ, R32 ;  /* 0x000000ffff028224 */ /* 0x008fe400078e0020 */
[----:B------:R-:W3:Y:S01]  /*1c1c0*/  LDL R32, [R1+0xbc4] ;  /* 0x000bc40001207983 */ /* 0x000ee20000100800 */
[----:B--2---:R-:W-:-:S03]  /*1c1d0*/  @!P0 IMAD.MOV.U32 R3, RZ, RZ, R33 ;  /* 0x000000ffff038224 */ /* 0x004fc600078e0021 */
[----:B------:R-:W2:Y:S04]  /*1c1e0*/  LDL R33, [R1+0xbc0] ;  /* 0x000bc00001217983 */ /* 0x000ea80000100800 */
[----:B------:R0:W2:Y:S02]  /*1c1f0*/  @!P0 LDG.E.U8 R21, desc[UR32][R2.64] ;  /* 0x0000002002158981 */ /* 0x0000a4000c1e1100 */
[----:B0-----:R-:W-:Y:S02]  /*1c200*/  @!P0 IMAD.MOV.U32 R2, RZ, RZ, R28 ;  /* 0x000000ffff028224 */ /* 0x001fe400078e001c */
[----:B------:R-:W2:Y:S01]  /*1c210*/  LDL R28, [R1+0x98c] ;  /* 0x00098c00011c7983 */ /* 0x000ea20000100800 */
[----:B------:R-:W-:-:S03]  /*1c220*/  @!P0 IMAD.MOV.U32 R3, RZ, RZ, R30 ;  /* 0x000000ffff038224 */ /* 0x000fc600078e001e */
[----:B------:R-:W2:Y:S04]  /*1c230*/  LDL R30, [R1+0x988] ;  /* 0x00098800011e7983 */ /* 0x000ea80000100800 */
[----:B------:R0:W2:Y:S02]  /*1c240*/  @!P0 LDG.E.U8 R23, desc[UR32][R2.64] ;  /* 0x0000002002178981 */ /* 0x0000a4000c1e1100 */
[----:B0-----:R-:W-:Y:S02]  /*1c250*/  @!P0 IMAD.MOV.U32 R3, RZ, RZ, R127 ;  /* 0x000000ffff038224 */ /* 0x001fe400078e007f */
[----:B------:R-:W2:Y:S01]  /*1c260*/  LDL R127, [R1+0x948] ;  /* 0x00094800017f7983 */ /* 0x000ea20000100800 */
[----:B----4-:R-:W-:-:S03]  /*1c270*/  @!P0 IMAD.MOV.U32 R2, RZ, RZ, R24 ;  /* 0x000000ffff028224 */ /* 0x010fc600078e0018 */
[----:B------:R-:W4:Y:S04]  /*1c280*/  LDL R24, [R1+0x94c] ;  /* 0x00094c0001187983 */ /* 0x000f280000100800 */
[----:B------:R0:W4:Y:S02]  /*1c290*/  @!P0 LDG.E.U8 R156, desc[UR32][R2.64] ;  /* 0x00000020029c8981 */ /* 0x000124000c1e1100 */
[----:B0-----:R-:W-:Y:S02]  /*1c2a0*/  @!P0 IMAD.MOV.U32 R2, RZ, RZ, R26 ;  /* 0x000000ffff028224 */ /* 0x001fe400078e001a */
[----:B------:R-:W4:Y:S01]  /*1c2b0*/  LDL R26, [R1+0x92c] ;  /* 0x00092c00011a7983 */ /* 0x000f220000100800 */
[----:B------:R-:W-:Y:S01]  /*1c2c0*/  PRMT R157, RZ, 0x7610, R157 ;  /* 0x00007610ff9d7816 */ /* 0x000fe2000000009d */
[----:B------:R-:W-:-:S02]  /*1c2d0*/  @!P0 IMAD.MOV.U32 R3, RZ, RZ, R34 ;  /* 0x000000ffff038224 */ /* 0x000fc400078e0022 */
[----:B------:R-:W4:Y:S01]  /*1c2e0*/  LDL R34, [R1+0x928] ;  /* 0x0009280001227983 */ /* 0x000f220000100800 */
[----:B------:R-:W-:-:S03]  /*1c2f0*/  PRMT R158, RZ, 0x7610, R158 ;  /* 0x00007610ff9e7816 */ /* 0x000fc6000000009e */
[----:B------:R3:W4:Y:S01]  /*1c300*/  @!P0 LDG.E.U8 R157, desc[UR32][R2.64] ;  /* 0x00000020029d8981 */ /* 0x000722000c1e1100 */
[----:B------:R-:W-:Y:S02]  /*1c310*/  PRMT R159, RZ, 0x7610, R159 ;  /* 0x00007610ff9f7816 */ /* 0x000fe4000000009f */
[----:B------:R-:W-:Y:S02]  /*1c320*/  PRMT R160, RZ, 0x7610, R160 ;  /* 0x00007610ffa07816 */ /* 0x000fe400000000a0 */
        /* <DEDUP_REMOVED lines=12> */
[----:B------:R-:W-:Y:S01]  /*1c3f0*/  @!P0 IMAD.MOV.U32 R3, RZ, RZ, R130 ;  /* 0x000000ffff038224 */ /* 0x000fe200078e0082 */
[----:B------:R-:W-:Y:S01]  /*1c400*/  PRMT R163, RZ, 0x7610, R163 ;  /* 0x00007610ffa37816 */ /* 0x000fe200000000a3 */
[----:B------:R-:W2:Y:S04]  /*1c410*/  LDL R130, [R1+0x868] ;  /* 0x0008680001827983 */ /* 0x000ea80000100800 */
[----:B------:R0:W2:Y:S01]  /*1c420*/  @!P0 LDG.E.U8 R160, desc[UR32][R2.64] ;  /* 0x0000002002a08981 */ /* 0x0000a2000c1e1100 */
[----:B------:R-:W-:-:S03]  /*1c430*/  PRMT R164, RZ, 0x7610, R164 ;  /* 0x00007610ffa47816 */ /* 0x000fc600000000a4 */
[----:B------:R-:W2:Y:S01]  /*1c440*/  LDL R129, [R1+0x86c] ;  /* 0x00086c0001817983 */ /* 0x000ea20000100800 */
[----:B0-----:R-:W-:-:S03]  /*1c450*/  @!P0 IMAD.MOV.U32 R3, RZ, RZ, R127 ;  /* 0x000000ffff038224 */ /* 0x001fc600078e007f */
[----:B------:R-:W2:Y:S01]  /*1c460*/  LDL R127, [R1+0x8c8] ;  /* 0x0008c800017f7983 */ /* 0x000ea20000100800 */
[----:B----4-:R-:W-:-:S03]  /*1c470*/  @!P0 IMAD.MOV.U32 R2, RZ, RZ, R24 ;  /* 0x000000ffff028224 */ /* 0x010fc600078e0018 */
[----:B------:R-:W4:Y:S04]  /*1c480*/  LDL R24, [R1+0x8cc] ;  /* 0x0008cc0001187983 */ /* 0x000f280000100800 */
[----:B------:R0:W4:Y:S02]  /*1c490*/  @!P0 LDG.E.U8 R162, desc[UR32][R2.64] ;  /* 0x0000002002a28981 */ /* 0x000124000c1e1100 */
[----:B0-----:R-:W-:Y:S02]  /*1c4a0*/  @!P0 IMAD.MOV.U32 R2, RZ, RZ, R26 ;  /* 0x000000ffff028224 */ /* 0x001fe400078e001a */
[----:B------:R-:W4:Y:S01]  /*1c4b0*/  LDL R26, [R1+0x8ac] ;  /* 0x0008ac00011a7983 */ /* 0x000f220000100800 */
[----:B------:R-:W-:-:S03]  /*1c4c0*/  @!P0 IMAD.MOV.U32 R3, RZ, RZ, R34 ;  /* 0x000000ffff038224 */ /* 0x000fc600078e0022 */
[----:B------:R-:W4:Y:S04]  /*1c4d0*/  LDL R34, [R1+0x8a8] ;  /* 0x0008a80001227983 */ /* 0x000f280000100800 */
[----:B------:R3:W4:Y:S01]  /*1c4e0*/  @!P0 LDG.E.U8 R163, desc[UR32][R2.64] ;  /* 0x0000002002a38981 */ /* 0x000722000c1e1100 */
        /* <DEDUP_REMOVED lines=31> */
[----:B------:R-:W-:Y:S01]  /*1c6e0*/  @!P0 IMAD.MOV.U32 R3, RZ, RZ, R130 ;  /* 0x000000ffff038224 */ /* 0x000fe200078e0082 */
[----:B------:R-:W2:Y:S04]  /*1c6f0*/  LDL R129, [R1+0x76c] ;  /* 0x00076c0001817983 */ /* 0x000ea80000100800 */
[----:B------:R0:W2:Y:S04]  /*1c700*/  @!P0 LDG.E.U8 R192, desc[UR32][R2.64] ;  /* 0x0000002002c08981 */ /* 0x0000a8000c1e1100 */
[----:B------:R-:W2:Y:S01]  /*1c710*/  LDL R130, [R1+0x768] ;  /* 0x0007680001827983 */ /* 0x000ea20000100800 */
[----:B0-----:R-:W-:-:S02]  /*1c720*/  @!P0 IMAD.MOV.U32 R2, RZ, RZ, R28 ;  /* 0x000000ffff028224 */ /* 0x001fc400078e001c */
[----:B------:R-:W-:Y:S01]  /*1c730*/  @!P0 IMAD.MOV.U32 R3, RZ, RZ, R30 ;  /* 0x000000ffff038224 */ /* 0x000fe200078e001e */
[----:B------:R-:W2:Y:S04]  /*1c740*/  LDL R28, [R1+0x7cc] ;  /* 0x0007cc00011c7983 */ /* 0x000ea80000100800 */
[----:B------:R-:W2:Y:S04]  /*1c750*/  LDL R30, [R1+0x7c8] ;  /* 0x0007c800011e7983 */ /* 0x000ea80000100800 */
[----:B------:R0:W2:Y:S02]  /*1c760*/  @!P0 LDG.E.U8 R194, desc[UR32][R2.64] ;  /* 0x0000002002c28981 */ /* 0x0000a4000c1e1100 */
[----:B0-----:R-:W-:Y:S01]  /*1c770*/  @!P0 IMAD.MOV.U32 R3, RZ, RZ, R127 ;  /* 0x000000ffff038224 */ /* 0x001fe200078e007f */
[----:B------:R-:W-:Y:S01]  /*1c780*/  PRMT R196, RZ, 0x7610, R196 ;  /* 0x00007610ffc47816 */ /* 0x000fe200000000c4 */
[----:B------:R-:W2:Y:S01]  /*1c790*/  LDL R127, [R1+0x748] ;  /* 0x00074800017f7983 */ /* 0x000ea20000100800 */
[----:B----4-:R-:W-:-:S03]  /*1c7a0*/  @!P0 IMAD.MOV.U32 R2, RZ, RZ, R24 ;  /* 0x000000ffff028224 */ /* 0x010fc600078e0018 */
[----:B------:R-:W4:Y:S04]  /*1c7b0*/  LDL R24, [R1+0x7ac] ;  /* 0x0007ac0001187983 */ /* 0x000f280000100800 */
[----:B------:R0:W4:Y:S02]  /*1c7c0*/  @!P0 LDG.E.U8 R195, desc[UR32][R2.64] ;  /* 0x0000002002c38981 */ /* 0x000124000c1e1100 */
[----:B0-----:R-:W-:Y:S02]  /*1c7d0*/  @!P0 IMAD.MOV.U32 R2, RZ, RZ, R26 ;  /* 0x000000ffff028224 */ /* 0x001fe400078e001a */
[----:B------:R-:W4:Y:S01]  /*1c7e0*/  LDL R26, [R1+0x78c] ;  /* 0x00078c00011a7983 */ /* 0x000f220000100800 */
[----:B------:R-:W-:-:S03]  /*1c7f0*/  @!P0 IMAD.MOV.U32 R3, RZ, RZ, R34 ;  /* 0x000000ffff038224 */ /* 0x000fc600078e0022 */
[----:B------:R-:W4:Y:S01]  /*1c800*/  LDL R34, [R1+0x74c] ;  /* 0x00074c0001227983 */ /* 0x000f220000100800 */
[----:B------:R-:W-:-:S03]  /*1c810*/  PRMT R198, RZ, 0x7610, R198 ;  /* 0x00007610ffc67816 */ /* 0x000fc600000000c6 */
        /* <DEDUP_REMOVED lines=14> */
[----:B----4-:R-:W-:Y:S02]  /*1c900*/  @!P0 IMAD.MOV.U32 R2, RZ, RZ, R24 ;  /* 0x000000ffff028224 */ /* 0x010fe400078e0018 */
[----:B------:R-:W4:Y:S04]  /*1c910*/  LDL R24, [R1+0x6ec] ;  /* 0x0006ec0001187983 */ /* 0x000f280000100800 */
[----:B------:R0:W4:Y:S02]  /*1c920*/  @!P0 LDG.E.U8 R201, desc[UR32][R2.64] ;  /* 0x0000002002c98981 */ /* 0x000124000c1e1100 */
[----:B0-----:R-:W-:-:S02]  /*1c930*/  @!P0 IMAD.MOV.U32 R2, RZ, RZ, R26 ;  /* 0x000000ffff028224 */ /* 0x001fc400078e001a */
[----:B------:R-:W4:Y:S01]  /*1c940*/  LDL R26, [R1+0x6cc] ;  /* 0x0006cc00011a7983 */ /* 0x000f220000100800 */
[----:B------:R-:W-:Y:S01]  /*1c950*/  PRMT R202, RZ, 0x7610, R202 ;  /* 0x00007610ffca7816 */ /* 0x000fe200000000ca */
[----:B------:R-:W-:Y:S02]  /*1c960*/  @!P0 IMAD.MOV.U32 R3, RZ, RZ, R132 ;  /* 0x000000ffff038224 */ /* 0x000fe400078e0084 */
[----:B------:R0:W-:Y:S04]  /*1c970*/  STS.U8 [R232+UR4+0x6400], R203 ;  /* 0x006400cbe8007988 */ /* 0x0001e80008000004 */
[----:B------:R1:W4:Y:S01]  /*1c980*/  @!P0 LDG.E.U8 R202, desc[UR32][R2.64] ;  /* 0x0000002002ca8981 */ /* 0x000322000c1e1100 */
[----:B------:R-:W-:-:S03]  /*1c990*/  PRMT R205, RZ, 0x7610, R205 ;  /* 0x00007610ffcd7816 */ /* 0x000fc600000000cd */
[----:B------:R1:W-:Y:S01]  /*1c9a0*/  STS.U8 [R232+UR4+0x6800], R206 ;  /* 0x006800cee8007988 */ /* 0x0003e20008000004 */
[----:B0-----:R-:W-:-:S03]  /*1c9b0*/  PRMT R203, RZ, 0x7610, R203 ;  /* 0x00007610ffcb7816 */ /* 0x001fc600000000cb */
[----:B------:R0:W-:Y:S01]  /*1c9c0*/  STS.U8 [R232+UR4+0x6a00], R208 ;  /* 0x006a00d0e8007988 */ /* 0x0001e20008000004 */
[----:B-1----:R-:W-:Y:S02]  /*1c9d0*/  @!P0 IMAD.MOV.U32 R2, RZ, RZ, R129 ;  /* 0x000000ffff028224 */ /* 0x002fe400078e0081 */
[----:B------:R-:W-:Y:S01]  /*1c9e0*/  @!P0 IMAD.MOV.U32 R3, RZ, RZ, R130 ;  /* 0x000000ffff038224 */ /* 0x000fe200078e0082 */
[----:B------:R-:W4:Y:S04]  /*1c9f0*/  LDL.LU R236, [R1+0x6a8] ;  /* 0x0006a80001ec7983 */ /* 0x000f280000300800 */
[----:B------:R1:W4:Y:S01]  /*1ca00*/  @!P0 LDG.E.U8 R203, desc[UR32][R2.64] ;  /* 0x0000002002cb8981 */ /* 0x000322000c1e1100 */
[----:B------:R-:W-:Y:S01]  /*1ca10*/  PRMT R206, RZ, 0x7610, R206 ;  /* 0x00007610ffce7816 */ /* 0x000fe200000000ce */
[----:B-1----:R-:W-:-:S02]  /*1ca20*/  @!P0 IMAD.MOV.U32 R2, RZ, RZ, R34 ;  /* 0x000000ffff028224 */ /* 0x002fc400078e0022 */
[----:B------:R-:W-:Y:S01]  /*1ca30*/  @!P0 IMAD.MOV.U32 R3, RZ, RZ, R127 ;  /* 0x000000ffff038224 */ /* 0x000fe200078e007f */
[----:B0-----:R-:W-:Y:S01]  /*1ca40*/  PRMT R208, RZ, 0x7610, R208 ;  /* 0x00007610ffd07816 */ /* 0x001fe200000000d0 */
[----:B------:R0:W-:Y:S04]  /*1ca50*/  STS.U8 [R232+UR4+0x6c00], R209 ;  /* 0x006c00d1e8007988 */ /* 0x0001e80008000004 */
[----:B------:R3:W4:Y:S04]  /*1ca60*/  @!P0 LDG.E.U8 R205, desc[UR32][R2.64] ;  /* 0x0000002002cd8981 */ /* 0x000728000c1e1100 */
[----:B------:R-:W4:Y:S01]  /*1ca70*/  LDL R127, [R1+0x648] ;  /* 0x00064800017f7983 */ /* 0x000f220000100800 */
[----:B0-----:R-:W-:-:S03]  /*1ca80*/  PRMT R209, RZ, 0x7610, R209 ;  /* 0x00007610ffd17816 */ /* 0x001fc600000000d1 */
[----:B------:R-:W4:Y:S04]  /*1ca90*/  LDL R34, [R1+0x62c] ;  /* 0x00062c0001227983 */ /* 0x000f280000100800 */
[----:B------:R-:W4:Y:S01]  /*1caa0*/  LDL.LU R154, [R1+0x68c] ;  /* 0x00068c00019a7983 */ /* 0x000f220000300800 */
[----:B---3--:R-:W-:Y:S02]  /*1cab0*/  @!P0 IMAD.MOV.U32 R2, RZ, RZ, R32 ;  /* 0x000000ffff028224 */ /* 0x008fe400078e0020 */
[----:B--2---:R-:W-:-:S05]  /*1cac0*/  @!P0 IMAD.MOV.U32 R3, RZ, RZ, R33 ;  /* 0x000000ffff038224 */ /* 0x004fca00078e0021 */
[----:B------:R0:W2:Y:S02]  /*1cad0*/  @!P0 LDG.E.U8 R206, desc[UR32][R2.64] ;  /* 0x0000002002ce8981 */ /* 0x0000a4000c1e1100 */
[----:B0-----:R-:W-:Y:S02]  /*1cae0*/  @!P0 IMAD.MOV.U32 R2, RZ, RZ, R28 ;  /* 0x000000ffff028224 */ /* 0x001fe400078e001c */
[----:B------:R-:W-:-:S05]  /*1caf0*/  @!P0 IMAD.MOV.U32 R3, RZ, RZ, R30 ;  /* 0x000000ffff038224 */ /* 0x000fca00078e001e */
[----:B------:R0:W3:Y:S02]  /*1cb00*/  @!P0 LDG.E.U8 R208, desc[UR32][R2.64] ;  /* 0x0000002002d08981 */ /* 0x0000e4000c1e1100 */
[----:B0-----:R-:W-:Y:S02]  /*1cb10*/  @!P0 IMAD.MOV.U32 R3, RZ, RZ, R242 ;  /* 0x000000ffff038224 */ /* 0x001fe400078e00f2 */
[----:B----4-:R-:W-:Y:S02]  /*1cb20*/  @!P0 IMAD.MOV.U32 R2, RZ, RZ, R24 ;  /* 0x000000ffff028224 */ /* 0x010fe400078e0018 */
[----:B------:R-:W4:Y:S04]  /*1cb30*/  LDL.LU R24, [R1+0x688] ;  /* 0x0006880001187983 */ /* 0x000f280000300800 */
[----:B------:R0:W-:Y:S04]  /*1cb40*/  STL [R1+0x1044], R242 ;  /* 0x001044f201007387 */ /* 0x0001e80000100800 */
[----:B------:R1:W3:Y:S04]  /*1cb50*/  @!P0 LDG.E.U8 R209, desc[UR32][R2.64] ;  /* 0x0000002002d18981 */ /* 0x0002e8000c1e1100 */
[----:B0-----:R-:W3:Y:S04]  /*1cb60*/  LDL.LU R242, [R1+0x6c4] ;  /* 0x0006c40001f27983 */ /* 0x001ee80000300800 */
[----:B------:R-:W2:Y:S04]  /*1cb70*/  LDL.LU R32, [R1+0x60c] ;  /* 0x00060c0001207983 */ /* 0x000ea80000300800 */
[----:B------:R-:W3:Y:S01]  /*1cb80*/  LDL.LU R30, [R1+0x608] ;  /* 0x00060800011e7983 */ /* 0x000ee20000300800 */
[----:B-1----:R-:W-:-:S03]  /*1cb90*/  @!P0 IMAD.MOV.U32 R2, RZ, RZ, R26 ;  /* 0x000000ffff028224 */ /* 0x002fc600078e001a */
[----:B------:R-:W2:Y:S04]  /*1cba0*/  LDL.LU R26, [R1+0x628] ;  /* 0x00062800011a7983 */ /* 0x000ea80000300800 */
[----:B------:R-:W3:Y:S04]  /*1cbb0*/  LDL.LU R33, [R1+0x668] ;  /* 0x0006680001217983 */ /* 0x000ee80000300800 */
[----:B------:R-:W2:Y:S04]  /*1cbc0*/  LDL.LU R28, [R1+0x64c] ;  /* 0x00064c00011c7983 */ /* 0x000ea80000300800 */
[----:B------:R-:W2:Y:S01]  /*1cbd0*/  LDL.LU R251, [R1+0x66c] ;  /* 0x00066c0001fb7983 */ /* 0x000ea20000300800 */
[----:B------:R-:W-:-:S03]  /*1cbe0*/  @!P0 IMAD.MOV.U32 R3, RZ, RZ, R0 ;  /* 0x000000ffff038224 */ /* 0x000fc600078e0000 */
[----:B------:R0:W-:Y:S01]  /*1cbf0*/  STS.U8 [R232+UR4+0x6e00], R210 ;  /* 0x006e00d2e8007988 */ /* 0x0001e20008000004 */
[----:B------:R-:W-:Y:S02]  /*1cc00*/  PRMT R212, RZ, 0x7610, R212 ;  /* 0x00007610ffd47816 */ /* 0x000fe400000000d4 */
[----:B0-----:R-:W-:Y:S01]  /*1cc10*/  PRMT R210, RZ, 0x7610, R210 ;  /* 0x00007610ffd27816 */ /* 0x001fe200000000d2 */
[----:B------:R0:W-:Y:S05]  /*1cc20*/  STS.U8 [R232+UR4+0x7200], R213 ;  /* 0x007200d5e8007988 */ /* 0x0001ea0008000004 */
[----:B------:R1:W2:Y:S01]  /*1cc30*/  @!P0 LDG.E.U8 R210, desc[UR32][R2.64] ;  /* 0x0000002002d28981 */ /* 0x0002a2000c1e1100 */
[----:B0-----:R-:W-:Y:S01]  /*1cc40*/  PRMT R213, RZ, 0x7610, R213 ;  /* 0x00007610ffd57816 */ /* 0x001fe200000000d5 */
[----:B-1----:R-:W-:-:S02]  /*1cc50*/  @!P0 IMAD.MOV.U32 R2, RZ, RZ, R250 ;  /* 0x000000ffff028224 */ /* 0x002fc400078e00fa */
[----:B------:R-:W-:-:S05]  /*1cc60*/  @!P0 IMAD.MOV.U32 R3, RZ, RZ, R236 ;  /* 0x000000ffff038224 */ /* 0x000fca00078e00ec */
[----:B------:R0:W2:Y:S04]  /*1cc70*/  @!P0 LDG.E.U8 R212, desc[UR32][R2.64] ;  /* 0x0000002002d48981 */ /* 0x0000a8000c1e1100 */
[----:B------:R1:W-:Y:S01]  /*1cc80*/  STS.U8 [R232+UR4+0x7400], R215 ;  /* 0x007400d7e8007988 */ /* 0x0003e20008000004 */
[----:B0-----:R-:W-:Y:S01]  /*1cc90*/  @!P0 IMAD.MOV.U32 R2, RZ, RZ, R154 ;  /* 0x000000ffff028224 */ /* 0x001fe200078e009a */
[----:B-1----:R-:W-:Y:S02]  /*1cca0*/  PRMT R215, RZ, 0x7610, R215 ;  /* 0x00007610ffd77816 */ /* 0x002fe400000000d7 */
[----:B------:R0:W-:Y:S04]  /*1ccb0*/  STS.U8 [R232+UR4+0x7600], R216 ;  /* 0x007600d8e8007988 */ /* 0x0001e80008000004 */
[----:B------:R1:W-:Y:S01]  /*1ccc0*/  STL [R1+0x1048], R0 ;  /* 0x0010480001007387 */ /* 0x0003e20000100800 */
[----:B0-----:R-:W-:-:S03]  /*1ccd0*/  PRMT R216, RZ, 0x7610, R216 ;  /* 0x00007610ffd87816 */ /* 0x001fc600000000d8 */
[----:B-1----:R-:W2:Y:S04]  /*1cce0*/  LDL.LU R0, [R1+0x6f8] ;  /* 0x0006f80001007983 */ /* 0x002ea80000300800 */
[----:B------:R0:W-:Y:S04]  /*1ccf0*/  STL [R1+0x104c], R250 ;  /* 0x00104cfa01007387 */ /* 0x0001e80000100800 */
[----:B0-----:R-:W2:Y:S04]  /*1cd00*/  LDL.LU R250, [R1+0x700] ;  /* 0x0007000001fa7983 */ /* 0x001ea80000300800 */
[----:B------:R-:W2:Y:S04]  /*1cd10*/  LDL R145, [R1+0xba8] ;  /* 0x000ba80001917983 */ /* 0x000ea80000100800 */
[----:B------:R-:W2:Y:S04]  /*1cd20*/  LDL R140, [R1+0xb98] ;  /* 0x000b9800018c7983 */ /* 0x000ea80000100800 */
[----:B------:R-:W2:Y:S04]  /*1cd30*/  LDL R137, [R1+0xf94] ;  /* 0x000f940001897983 */ /* 0x000ea80000100800 */
[----:B------:R-:W2:Y:S04]  /*1cd40*/  LDL R129, [R1+0xf7c] ;  /* 0x000f7c0001817983 */ /* 0x000ea80000100800 */
[----:B------:R0:W-:Y:S04]  /*1cd50*/  STS.U8 [R232+UR4+0x7800], R217 ;  /* 0x007800d9e8007988 */ /* 0x0001e80008000004 */
[----:B------:R1:W-:Y:S04]  /*1cd60*/  STS.U8 [R232+UR4+0x7a00], R219 ;  /* 0x007a00dbe8007988 */ /* 0x0003e80008000004 */
[----:B------:R-:W2:Y:S01]  /*1cd70*/  LDL R132, [R1+0xf78] ;  /* 0x000f780001847983 */ /* 0x000ea20000100800 */
[----:B----4-:R-:W-:-:S05]  /*1cd80*/  @!P0 IMAD.MOV.U32 R3, RZ, RZ, R24 ;  /* 0x000000ffff038224 */ /* 0x010fca00078e0018 */
[----:B------:R3:W4:Y:S02]  /*1cd90*/  @!P0 LDG.E.U8 R213, desc[UR32][R2.64] ;  /* 0x0000002002d58981 */ /* 0x000724000c1e1100 */
[----:B---3--:R-:W-:Y:S02]  /*1cda0*/  @!P0 IMAD.MOV.U32 R3, RZ, RZ, R33 ;  /* 0x000000ffff038224 */ /* 0x008fe400078e0021 */
[----:B--2---:R-:W-:-:S05]  /*1cdb0*/  @!P0 IMAD.MOV.U32 R2, RZ, RZ, R251 ;  /* 0x000000ffff028224 */ /* 0x004fca00078e00fb */
[----:B------:R2:W3:Y:S02]  /*1cdc0*/  @!P0 LDG.E.U8 R215, desc[UR32][R2.64] ;  /* 0x0000002002d78981 */ /* 0x0004e4000c1e1100 */
[----:B--2---:R-:W-:Y:S02]  /*1cdd0*/  @!P0 IMAD.MOV.U32 R2, RZ, RZ, R28 ;  /* 0x000000ffff028224 */ /* 0x004fe400078e001c */
[----:B------:R-:W-:-:S05]  /*1cde0*/  @!P0 IMAD.MOV.U32 R3, RZ, RZ, R127 ;  /* 0x000000ffff038224 */ /* 0x000fca00078e007f */
[----:B------:R2:W3:Y:S02]  /*1cdf0*/  @!P0 LDG.E.U8 R216, desc[UR32][R2.64] ;  /* 0x0000002002d88981 */ /* 0x0004e4000c1e1100 */
[----:B--2---:R-:W-:Y:S02]  /*1ce00*/  @!P0 IMAD.MOV.U32 R2, RZ, RZ, R34 ;  /* 0x000000ffff028224 */ /* 0x004fe400078e0022 */
[----:B------:R-:W2:Y:S01]  /*1ce10*/  LDL R34, [R1+0xfa4] ;  /* 0x000fa40001227983 */ /* 0x000ea20000100800 */
[----:B0-----:R-:W-:Y:S01]  /*1ce20*/  PRMT R217, RZ, 0x7610, R217 ;  /* 0x00007610ffd97816 */ /* 0x001fe200000000d9 */
[----:B------:R-:W-:Y:S01]  /*1ce30*/  @!P0 IMAD.MOV.U32 R3, RZ, RZ, R26 ;  /* 0x000000ffff038224 */ /* 0x000fe200078e001a */
[----:B-1----:R-:W-:Y:S01]  /*1ce40*/  PRMT R219, RZ, 0x7610, R219 ;  /* 0x00007610ffdb7816 */ /* 0x002fe200000000db */
[----:B------:R-:W4:Y:S04]  /*1ce50*/  LDL.LU R127, [R1+0xd5c] ;  /* 0x000d5c00017f7983 */ /* 0x000f280000300800 */
[----:B------:R0:W3:Y:S04]  /*1ce60*/  @!P0 LDG.E.U8 R217, desc[UR32][R2.64] ;  /* 0x0000002002d98981 */ /* 0x0000e8000c1e1100 */
[----:B------:R-:W4:Y:S04]  /*1ce70*/  LDL.LU R130, [R1+0xd78] ;  /* 0x000d780001827983 */ /* 0x000f280000300800 */
[----:B------:R-:W3:Y:S01]  /*1ce80*/  LDL.LU R135, [R1+0xd3c] ;  /* 0x000d3c0001877983 */ /* 0x000ee20000300800 */
[----:B0-----:R-:W-:-:S02]  /*1ce90*/  @!P0 IMAD.MOV.U32 R2, RZ, RZ, R32 ;  /* 0x000000ffff028224 */ /* 0x001fc400078e0020 */
[----:B------:R-:W-:Y:S01]  /*1cea0*/  @!P0 IMAD.MOV.U32 R3, RZ, RZ, R30 ;  /* 0x000000ffff038224 */ /* 0x000fe200078e001e */
[----:B------:R-:W3:Y:S04]  /*1ceb0*/  LDL.LU R138, [R1+0xd58] ;  /* 0x000d5800018a7983 */ /* 0x000ee80000300800 */
[----:B------:R-:W3:Y:S04]  /*1cec0*/  LDL.LU R143, [R1+0xd1c] ;  /* 0x000d1c00018f7983 */ /* 0x000ee80000300800 */
[----:B------:R0:W-:Y:S04]  /*1ced0*/  STS.U8 [R232+UR4+0x7c00], R220 ;  /* 0x007c00dce8007988 */ /* 0x0001e80008000004 */
[----:B------:R-:W3:Y:S04]  /*1cee0*/  LDL.LU R146, [R1+0xd38] ;  /* 0x000d380001927983 */ /* 0x000ee80000300800 */
[----:B------:R1:W3:Y:S01]  /*1cef0*/  @!P0 LDG.E.U8 R219, desc[UR32][R2.64] ;  /* 0x0000002002db8981 */ /* 0x0002e2000c1e1100 */
[----:B0-----:R-:W-:-:S03]  /*1cf00*/  PRMT R220, RZ, 0x7610, R220 ;  /* 0x00007610ffdc7816 */ /* 0x001fc600000000dc */
[----:B------:R-:W3:Y:S04]  /*1cf10*/  LDL.LU R151, [R1+0xcfc] ;  /* 0x000cfc0001977983 */ /* 0x000ee80000300800 */
[----:B------:R0:W-:Y:S01]  /*1cf20*/  STL [R1+0x1054], R248 ;  /* 0x001054f801007387 */ /* 0x0001e20000100800 */
[----:B-1----:R-:W-:Y:S02]  /*1cf30*/  @!P0 IMAD.MOV.U32 R2, RZ, RZ, R248 ;  /* 0x000000ffff028224 */ /* 0x002fe400078e00f8 */
[----:B------:R-:W-:Y:S01]  /*1cf40*/  @!P0 IMAD.MOV.U32 R3, RZ, RZ, R247 ;  /* 0x000000ffff038224 */ /* 0x000fe200078e00f7 */
[----:B------:R-:W-:Y:S04]  /*1cf50*/  STS.U8 [R232+UR4+0x3800], R169 ;  /* 0x003800a9e8007988 */ /* 0x000fe80008000004 */
[----:B------:R-:W-:Y:S04]  /*1cf60*/  STS.U8 [R232+UR4+0x3a00], R170 ;  /* 0x003a00aae8007988 */ /* 0x000fe80008000004 */
[----:B0-----:R-:W3:Y:S04]  /*1cf70*/  LDL.LU R248, [R1+0x6e4] ;  /* 0x0006e40001f87983 */ /* 0x001ee80000300800 */
[----:B------:R0:W-:Y:S04]  /*1cf80*/  STL [R1+0x1050], R247 ;  /* 0x001050f701007387 */ /* 0x0001e80000100800 */
[----:B------:R-:W-:Y:S04]  /*1cf90*/  STS.U8 [R232+UR4+0x3c00], R171 ;  /* 0x003c00abe8007988 */ /* 0x000fe80008000004 */
        /* <DEDUP_REMOVED lines=21> */
[----:B0-----:R-:W3:Y:S04]  /*1d0f0*/  LDL.LU R247, [R1+0x6dc] ;  /* 0x0006dc0001f77983 */ /* 0x001ee80000300800 */
[----:B------:R0:W-:Y:S04]  /*1d100*/  STS.U8 [R232+UR4+0x7e00], R222 ;  /* 0x007e00dee8007988 */ /* 0x0001e80008000004 */
[----:B------:R1:W3:Y:S04]  /*1d110*/  @!P0 LDG.E.U8 R220, desc[UR32][R2.64] ;  /* 0x0000002002dc8981 */ /* 0x0002e8000c1e1100 */
[----:B0-----:R-:W3:Y:S01]  /*1d120*/  LDL.LU R232, [R1+0x69c] ;  /* 0x00069c0001e87983 */ /* 0x001ee20000300800 */
[----:B------:R-:W-:Y:S01]  /*1d130*/  PRMT R222, RZ, 0x7610, R222 ;  /* 0x00007610ffde7816 */ /* 0x000fe200000000de */
[----:B-1----:R-:W-:-:S02]  /*1d140*/  @!P0 IMAD.MOV.U32 R2, RZ, RZ, R240 ;  /* 0x000000ffff028224 */ /* 0x002fc400078e00f0 */
[----:B------:R0:W-:Y:S01]  /*1d150*/  STL [R1+0x105c], R240 ;  /* 0x00105cf001007387 */ /* 0x0001e20000100800 */
[----:B------:R-:W-:Y:S01]  /*1d160*/  @!P0 IMAD.MOV.U32 R3, RZ, RZ, R239 ;  /* 0x000000ffff038224 */ /* 0x000fe200078e00ef */
[----:B------:R-:W-:-:S04]  /*1d170*/  PRMT R231, RZ, 0x7610, R231 ;  /* 0x00007610ffe77816 */ /* 0x000fc800000000e7 */
[----:B------:R1:W3:Y:S04]  /*1d180*/  @!P0 LDG.E.U8 R222, desc[UR32][R2.64] ;  /* 0x0000002002de8981 */ /* 0x0002e8000c1e1100 */
[----:B0-----:R-:W3:Y:S04]  /*1d190*/  LDL.LU R240, [R1+0x720] ;  /* 0x0007200001f07983 */ /* 0x001ee80000300800 */
[----:B------:R0:W-:Y:S01]  /*1d1a0*/  STL [R1+0x1058], R239 ;  /* 0x001058ef01007387 */ /* 0x0001e20000100800 */
[----:B-1----:R-:W-:-:S03]  /*1d1b0*/  @!P0 IMAD.MOV.U32 R3, RZ, RZ, R145 ;  /* 0x000000ffff038224 */ /* 0x002fc600078e0091 */
[----:B0-----:R-:W3:Y:S04]  /*1d1c0*/  LDL.LU R239, [R1+0x718] ;  /* 0x0007180001ef7983 */ /* 0x001ee80000300800 */
[----:B------:R-:W4:Y:S04]  /*1d1d0*/  LDL R243, [R1+0xf58] ;  /* 0x000f580001f37983 */ /* 0x000f280000100800 */
[----:B------:R-:W3:Y:S04]  /*1d1e0*/  LDL R148, [R1+0xf5c] ;  /* 0x000f5c0001947983 */ /* 0x000ee80000100800 */
[----:B------:R-:W3:Y:S01]  /*1d1f0*/  LDL R145, [R1+0xf38] ;  /* 0x000f380001917983 */ /* 0x000ee20000100800 */
[----:B------:R-:W-:Y:S01]  /*1d200*/  PRMT R230, RZ, 0x7610, R230 ;  /* 0x00007610ffe67816 */ /* 0x000fe200000000e6 */
[----:B--2---:R-:W-:-:S02]  /*1d210*/  @!P0 IMAD.MOV.U32 R2, RZ, RZ, R34 ;  /* 0x000000ffff028224 */ /* 0x004fc400078e0022 */
[----:B------:R-:W2:Y:S04]  /*1d220*/  LDL R34, [R1+0xf3c] ;  /* 0x000f3c0001227983 */ /* 0x000ea80000100800 */
[----:B------:R0:W2:Y:S02]  /*1d230*/  @!P0 LDG.E.U8 R231, desc[UR32][R2.64] ;  /* 0x0000002002e78981 */ /* 0x0000a4000c1e1100 */
[----:B0-----:R-:W-:Y:S02]  /*1d240*/  @!P0 IMAD.MOV.U32 R2, RZ, RZ, R137 ;  /* 0x000000ffff028224 */ /* 0x001fe400078e0089 */
[----:B------:R-:W-:Y:S01]  /*1d250*/  @!P0 IMAD.MOV.U32 R3, RZ, RZ, R140 ;  /* 0x000000ffff038224 */ /* 0x000fe200078e008c */
[----:B------:R-:W2:Y:S04]  /*1d260*/  LDL R137, [R1+0xf1c] ;  /* 0x000f1c0001897983 */ /* 0x000ea80000100800 */
[----:B------:R-:W2:Y:S04]  /*1d270*/  LDL R140, [R1+0xf18] ;  /* 0x000f1800018c7983 */ /* 0x000ea80000100800 */
[----:B------:R0:W2:Y:S02]  /*1d280*/  @!P0 LDG.E.U8 R230, desc[UR32][R2.64] ;  /* 0x0000002002e68981 */ /* 0x0000a4000c1e1100 */
[----:B0-----:R-:W-:-:S02]  /*1d290*/  @!P0 IMAD.MOV.U32 R2, RZ, RZ, R129 ;  /* 0x000000ffff028224 */ /* 0x001fc400078e0081 */
[----:B------:R-:W2:Y:S01]  /*1d2a0*/  LDL R129, [R1+0xefc] ;  /* 0x000efc0001817983 */ /* 0x000ea20000100800 */
[----:B------:R-:W-:Y:S01]  /*1d2b0*/  PRMT R229, RZ, 0x7610, R229 ;  /* 0x00007610ffe57816 */ /* 0x000fe200000000e5 */
[----:B------:R-:W-:Y:S01]  /*1d2c0*/  @!P0 IMAD.MOV.U32 R3, RZ, RZ, R132 ;  /* 0x000000ffff038224 */ /* 0x000fe200078e0084 */
[----:B------:R-:W-:Y:S01]  /*1d2d0*/  PRMT R228, RZ, 0x7610, R228 ;  /* 0x00007610ffe47816 */ /* 0x000fe200000000e4 */
[----:B------:R-:W2:Y:S04]  /*1d2e0*/  LDL R132, [R1+0xef8] ;  /* 0x000ef80001847983 */ /* 0x000ea80000100800 */
[----:B------:R4:W2:Y:S01]  /*1d2f0*/  @!P0 LDG.E.U8 R229, desc[UR32][R2.64] ;  /* 0x0000002002e58981 */ /* 0x0008a2000c1e1100 */
[----:B------:R-:W-:Y:S02]  /*1d300*/  PRMT R227, RZ, 0x7610, R227 ;  /* 0x00007610ffe37816 */ /* 0x000fe400000000e3 */
[----:B------:R-:W-:Y:S01]  /*1d310*/  PRMT R226, RZ, 0x7610, R226 ;  /* 0x00007610ffe27816 */ /* 0x000fe200000000e2 */
[----:B----4-:R-:W-:-:S02]  /*1d320*/  @!P0 IMAD.MOV.U32 R3, RZ, RZ, R243 ;  /* 0x000000ffff038224 */ /* 0x010fc400078e00f3 */
[----:B------:R-:W4:Y:S01]  /*1d330*/  LDL R243, [R1+0xe98] ;  /* 0x000e980001f37983 */ /* 0x000f220000100800 */
[----:B---3--:R-:W-:-:S03]  /*1d340*/  @!P0 IMAD.MOV.U32 R2, RZ, RZ, R148 ;  /* 0x000000ffff028224 */ /* 0x008fc600078e0094 */
[----:B------:R-:W3:Y:S04]  /*1d350*/  LDL R148, [R1+0xe9c] ;  /* 0x000e9c0001947983 */ /* 0x000ee80000100800 */
[----:B------:R0:W4:Y:S02]  /*1d360*/  @!P0 LDG.E.U8 R228, desc[UR32][R2.64] ;  /* 0x0000002002e48981 */ /* 0x000124000c1e1100 */
[----:B0-----:R-:W-:Y:S02]  /*1d370*/  @!P0 IMAD.MOV.U32 R3, RZ, RZ, R145 ;  /* 0x000000ffff038224 */ /* 0x001fe400078e0091 */
[----:B------:R-:W3:Y:S01]  /*1d380*/  LDL R145, [R1+0xed8] ;  /* 0x000ed80001917983 */ /* 0x000ee20000100800 */
[----:B--2---:R-:W-:-:S03]  /*1d390*/  @!P0 IMAD.MOV.U32 R2, RZ, RZ, R34 ;  /* 0x000000ffff028224 */ /* 0x004fc600078e0022 */
[----:B------:R-:W2:Y:S04]  /*1d3a0*/  LDL R34, [R1+0xedc] ;  /* 0x000edc0001227983 */ /* 0x000ea80000100800 */
[----:B------:R0:W4:Y:S02]  /*1d3b0*/  @!P0 LDG.E.U8 R227, desc[UR32][R2.64] ;  /* 0x0000002002e38981 */ /* 0x000124000c1e1100 */
[----:B0-----:R-:W-:Y:S02]  /*1d3c0*/  @!P0 IMAD.MOV.U32 R2, RZ, RZ, R137 ;  /* 0x000000ffff028224 */ /* 0x001fe400078e0089 */
[----:B------:R-:W4:Y:S01]  /*1d3d0*/  LDL R137, [R1+0xebc] ;  /* 0x000ebc0001897983 */ /* 0x000f220000100800 */
[----:B------:R-:W-:-:S03]  /*1d3e0*/  @!P0 IMAD.MOV.U32 R3, RZ, RZ, R140 ;  /* 0x000000ffff038224 */ /* 0x000fc600078e008c */
[----:B------:R-:W4:Y:S04]  /*1d3f0*/  LDL R140, [R1+0xeb8] ;  /* 0x000eb800018c7983 */ /* 0x000f280000100800 */
[----:B------:R0:W4:Y:S02]  /*1d400*/  @!P0 LDG.E.U8 R226, desc[UR32][R2.64] ;  /* 0x0000002002e28981 */ /* 0x000124000c1e1100 */
[----:B0-----:R-:W-:Y:S02]  /*1d410*/  @!P0 IMAD.MOV.U32 R2, RZ, RZ, R129 ;  /* 0x000000ffff028224 */ /* 0x001fe400078e0081 */
[----:B------:R-:W4:Y:S01]  /*1d420*/  LDL R129, [R1+0xe7c] ;  /* 0x000e7c0001817983 */ /* 0x000f220000100800 */
[----:B------:R-:W-:-:S03]  /*1d430*/  @!P0 IMAD.MOV.U32 R3, RZ, RZ, R132 ;  /* 0x000000ffff038224 */ /* 0x000fc600078e0084 */
[----:B------:R0:W-:Y:S04]  /*1d440*/  STS.U8 [R155+UR4+0x80], R225 ;  /* 0x000080e19b007988 */ /* 0x0001e80008000004 */
[----:B------:R-:W4:Y:S01]  /*1d450*/  LDL R132, [R1+0xe78] ;  /* 0x000e780001847983 */ /* 0x000f220000100800 */
[----:B0-----:R-:W-:-:S03]  /*1d460*/  PRMT R225, RZ, 0x7610, R225 ;  /* 0x00007610ffe17816 */ /* 0x001fc600000000e1 */
[----:B------:R0:W-:Y:S04]  /*1d470*/  STS.U8 [R155+UR4+0x280], R224 ;  /* 0x000280e09b007988 */ /* 0x0001e80008000004 */
[----:B------:R3:W4:Y:S01]  /*1d480*/  @!P0 LDG.E.U8 R225, desc[UR32][R2.64] ;  /* 0x0000002002e18981 */ /* 0x000722000c1e1100 */
[----:B0-----:R-:W-:-:S03]  /*1d490*/  PRMT R224, RZ, 0x7610, R224 ;  /* 0x00007610ffe07816 */ /* 0x001fc600000000e0 */
[----:B------:R0:W-:Y:S04]  /*1d4a0*/  STS.U8 [R155+UR4+0x480], R223 ;  /* 0x000480df9b007988 */ /* 0x0001e80008000004 */
[----:B------:R1:W-:Y:S01]  /*1d4b0*/  STS.U8 [R155+UR4+0x680], R221 ;  /* 0x000680dd9b007988 */ /* 0x0003e20008000004 */
[----:B0-----:R-:W-:Y:S02]  /*1d4c0*/  PRMT R223, RZ, 0x7610, R223 ;  /* 0x00007610ffdf7816 */ /* 0x001fe400000000df */
[----:B-1----:R-:W-:Y:S01]  /*1d4d0*/  PRMT R221, RZ, 0x7610, R221 ;  /* 0x00007610ffdd7816 */ /* 0x002fe200000000dd */
[----:B---3--:R-:W-:Y:S02]  /*1d4e0*/  @!P0 IMAD.MOV.U32 R3, RZ, RZ, R145 ;  /* 0x000000ffff038224 */ /* 0x008fe400078e0091 */
[----:B------:R-:W3:Y:S01]  /*1d4f0*/  LDL R145, [R1+0xe58] ;  /* 0x000e580001917983 */ /* 0x000ee20000100800 */
[----:B--2---:R-:W-:-:S03]  /*1d500*/  @!P0 IMAD.MOV.U32 R2, RZ, RZ, R34 ;  /* 0x000000ffff028224 */ /* 0x004fc600078e0022 */
[----:B------:R-:W2:Y:S04]  /*1d510*/  LDL R34, [R1+0xe5c] ;  /* 0x000e5c0001227983 */ /* 0x000ea80000100800 */
[----:B------:R4:W2:Y:S02]  /*1d520*/  @!P0 LDG.E.U8 R224, desc[UR32][R2.64] ;  /* 0x0000002002e08981 */ /* 0x0008a4000c1e1100 */
[----:B----4-:R-:W-:Y:S02]  /*1d530*/  @!P0 IMAD.MOV.U32 R2, RZ, RZ, R137 ;  /* 0x000000ffff028224 */ /* 0x010fe400078e0089 */
[----:B------:R-:W4:Y:S01]  /*1d540*/  LDL R137, [R1+0xe3c] ;  /* 0x000e3c0001897983 */ /* 0x000f220000100800 */
[----:B------:R-:W-:-:S03]  /*1d550*/  @!P0 IMAD.MOV.U32 R3, RZ, RZ, R140 ;  /* 0x000000ffff038224 */ /* 0x000fc600078e008c */
[----:B------:R-:W4:Y:S04]  /*1d560*/  LDL R140, [R1+0xe38] ;  /* 0x000e3800018c7983 */ /* 0x000f280000100800 */
[----:B------:R0:W4:Y:S02]  /*1d570*/  @!P0 LDG.E.U8 R223, desc[UR32][R2.64] ;  /* 0x0000002002df8981 */ /* 0x000124000c1e1100 */
[----:B0-----:R-:W-:Y:S02]  /*1d580*/  @!P0 IMAD.MOV.U32 R2, RZ, RZ, R148 ;  /* 0x000000ffff028224 */ /* 0x001fe400078e0094 */
[----:B------:R-:W-:Y:S01]  /*1d590*/  @!P0 IMAD.MOV.U32 R3, RZ, RZ, R243 ;  /* 0x000000ffff038224 */ /* 0x000fe200078e00f3 */
[----:B------:R0:W-:Y:S04]  /*1d5a0*/  STS.U8 [R155+UR4+0x880], R218 ;  /* 0x000880da9b007988 */ /* 0x0001e80008000004 */
[----:B------:R1:W4:Y:S04]  /*1d5b0*/  @!P0 LDG.E.U8 R221, desc[UR32][R2.64] ;  /* 0x0000002002dd8981 */ /* 0x000328000c1e1100 */
[----:B------:R-:W4:Y:S04]  /*1d5c0*/  LDL R243, [R1+0xdf8] ;  /* 0x000df80001f37983 */ /* 0x000f280000100800 */
[----:B------:R0:W-:Y:S01]  /*1d5d0*/  STS.U8 [R155+UR4+0xa80], R214 ;  /* 0x000a80d69b007988 */ /* 0x0001e20008000004 */
[----:B-1----:R-:W-:-:S03]  /*1d5e0*/  @!P0 IMAD.MOV.U32 R2, RZ, RZ, R129 ;  /* 0x000000ffff028224 */ /* 0x002fc600078e0081 */
[----:B------:R-:W4:Y:S01]  /*1d5f0*/  LDL R129, [R1+0xe1c] ;  /* 0x000e1c0001817983 */ /* 0x000f220000100800 */
[----:B0-----:R-:W-:Y:S01]  /*1d600*/  PRMT R218, RZ, 0x7610, R218 ;  /* 0x00007610ffda7816 */ /* 0x001fe200000000da */
[----:B------:R-:W-:Y:S02]  /*1d610*/  @!P0 IMAD.MOV.U32 R3, RZ, RZ, R132 ;  /* 0x000000ffff038224 */ /* 0x000fe400078e0084 */
[----:B------:R-:W4:Y:S04]  /*1d620*/  LDL R132, [R1+0xe18] ;  /* 0x000e180001847983 */ /* 0x000f280000100800 */
[----:B------:R3:W4:Y:S01]  /*1d630*/  @!P0 LDG.E.U8 R218, desc[UR32][R2.64] ;  /* 0x0000002002da8981 */ /* 0x000722000c1e1100 */
[----:B------:R-:W-:-:S03]  /*1d640*/  PRMT R214, RZ, 0x7610, R214 ;  /* 0x00007610ffd67816 */ /* 0x000fc600000000d6 */
[----:B------:R-:W4:Y:S01]  /*1d650*/  LDL R148, [R1+0xdd8] ;  /* 0x000dd80001947983 */ /* 0x000f220000100800 */
[----:B------:R-:W-:Y:S01]  /*1d660*/  PRMT R211, RZ, 0x7610, R211 ;  /* 0x00007610ffd37816 */ /* 0x000fe200000000d3 */
[----:B---3--:R-:W-:Y:S02]  /*1d670*/  @!P0 IMAD.MOV.U32 R3, RZ, RZ, R145 ;  /* 0x000000ffff038224 */ /* 0x008fe400078e0091 */
[----:B------:R-:W3:Y:S01]  /*1d680*/  LDL R145, [R1+0xddc] ;  /* 0x000ddc0001917983 */ /* 0x000ee20000100800 */
[----:B--2---:R-:W-:-:S03]  /*1d690*/  @!P0 IMAD.MOV.U32 R2, RZ, RZ, R34 ;  /* 0x000000ffff028224 */ /* 0x004fc600078e0022 */
[----:B------:R-:W2:Y:S04]  /*1d6a0*/  LDL R34, [R1+0xdfc] ;  /* 0x000dfc0001227983 */ /* 0x000ea80000100800 */
[----:B------:R4:W3:Y:S02]  /*1d6b0*/  @!P0 LDG.E.U8 R214, desc[UR32][R2.64] ;  /* 0x0000002002d68981 */ /* 0x0008e4000c1e1100 */
[----:B----4-:R-:W-:Y:S02]  /*1d6c0*/  @!P0 IMAD.MOV.U32 R2, RZ, RZ, R137 ;  /* 0x000000ffff028224 */ /* 0x010fe400078e0089 */
        /* <DEDUP_REMOVED lines=9> */
[----:B0-----:R-:W-:Y:S02]  /*1d760*/  PRMT R207, RZ, 0x7610, R207 ;  /* 0x00007610ffcf7816 */ /* 0x001fe400000000cf */
[----:B------:R-:W-:-:S04]  /*1d770*/  PRMT R204, RZ, 0x7610, R204 ;  /* 0x00007610ffcc7816 */ /* 0x000fc800000000cc */
[----:B------:R0:W4:Y:S01]  /*1d780*/  @!P0 LDG.E.U8 R207, desc[UR32][R2.64] ;  /* 0x0000002002cf8981 */ /* 0x000122000c1e1100 */
[----:B------:R-:W-:Y:S01]  /*1d790*/  PRMT R200, RZ, 0x7610, R200 ;  /* 0x00007610ffc87816 */ /* 0x000fe200000000c8 */
[----:B0-----:R-:W-:Y:S01]  /*1d7a0*/  @!P0 IMAD.MOV.U32 R3, RZ, RZ, R243 ;  /* 0x000000ffff038224 */ /* 0x001fe200078e00f3 */
[----:B------:R-:W-:Y:S02]  /*1d7b0*/  PRMT R197, RZ, 0x7610, R197 ;  /* 0x00007610ffc57816 */ /* 0x000fe400000000c5 */
[----:B------:R-:W-:Y:S02]  /*1d7c0*/  PRMT R193, RZ, 0x7610, R193 ;  /* 0x00007610ffc17816 */ /* 0x000fe400000000c1 */
[----:B------:R-:W-:Y:S01]  /*1d7d0*/  PRMT R190, RZ, 0x7610, R190 ;  /* 0x00007610ffbe7816 */ /* 0x000fe200000000be */
[----:B------:R0:W-:Y:S01]  /*1d7e0*/  STS.U8 [R155+UR4+0xe80], R189 ;  /* 0x000e80bd9b007988 */ /* 0x0001e20008000004 */
[----:B------:R-:W-:Y:S02]  /*1d7f0*/  PRMT R188, RZ, 0x7610, R188 ;  /* 0x00007610ffbc7816 */ /* 0x000fe400000000bc */
[----:B------:R-:W-:Y:S01]  /*1d800*/  PRMT R187, RZ, 0x7610, R187 ;  /* 0x00007610ffbb7816 */ /* 0x000fe200000000bb */
[----:B------:R-:W4:Y:S01]  /*1d810*/  LDL R243, [R1+0xc38] ;  /* 0x000c380001f37983 */ /* 0x000f220000100800 */
[----:B--2---:R-:W-:-:S03]  /*1d820*/  @!P0 IMAD.MOV.U32 R2, RZ, RZ, R34 ;  /* 0x000000ffff028224 */ /* 0x004fc600078e0022 */
[----:B------:R-:W2:Y:S04]  /*1d830*/  LDL R34, [R1+0xd7c] ;  /* 0x000d7c0001227983 */ /* 0x000ea80000100800 */
[----:B------:R3:W2:Y:S02]  /*1d840*/  @!P0 LDG.E.U8 R204, desc[UR32][R2.64] ;  /* 0x0000002002cc8981 */ /* 0x0006a4000c1e1100 */
[----:B---3--:R-:W-:Y:S02]  /*1d850*/  @!P0 IMAD.MOV.U32 R2, RZ, RZ, R145 ;  /* 0x000000ffff028224 */ /* 0x008fe400078e0091 */
[----:B------:R-:W-:Y:S01]  /*1d860*/  @!P0 IMAD.MOV.U32 R3, RZ, RZ, R148 ;  /* 0x000000ffff038224 */ /* 0x000fe200078e0094 */
[----:B0-----:R-:W-:Y:S01]  /*1d870*/  PRMT R189, RZ, 0x7610, R189 ;  /* 0x00007610ffbd7816 */ /* 0x001fe200000000bd */
[----:B------:R-:W3:Y:S04]  /*1d880*/  LDL R148, [R1+0xcf8] ;  /* 0x000cf80001947983 */ /* 0x000ee80000100800 */
[----:B------:R4:W3:Y:S04]  /*1d890*/  @!P0 LDG.E.U8 R200, desc[UR32][R2.64] ;  /* 0x0000002002c88981 */ /* 0x0008e8000c1e1100 */
[----:B------:R-:W3:Y:S01]  /*1d8a0*/  LDL R145, [R1+0xc98] ;  /* 0x000c980001917983 */ /* 0x000ee20000100800 */
[----:B----4-:R-:W-:-:S02]  /*1d8b0*/  @!P0 IMAD.MOV.U32 R2, RZ, RZ, R137 ;  /* 0x000000ffff028224 */ /* 0x010fc400078e0089 */
[----:B------:R-:W-:Y:S01]  /*1d8c0*/  @!P0 IMAD.MOV.U32 R3, RZ, RZ, R140 ;  /* 0x000000ffff038224 */ /* 0x000fe200078e008c */
[----:B------:R-:W4:Y:S04]  /*1d8d0*/  LDL R137, [R1+0xcdc] ;  /* 0x000cdc0001897983 */ /* 0x000f280000100800 */
[----:B------:R0:W4:Y:S04]  /*1d8e0*/  @!P0 LDG.E.U8 R197, desc[UR32][R2.64] ;  /* 0x0000002002c58981 */ /* 0x000128000c1e1100 */
[----:B------:R-:W4:Y:S01]  /*1d8f0*/  LDL R140, [R1+0xcd8] ;  /* 0x000cd800018c7983 */ /* 0x000f220000100800 */
[----:B0-----:R-:W-:-:S03]  /*1d900*/  @!P0 IMAD.MOV.U32 R2, RZ, RZ, R129 ;  /* 0x000000ffff028224 */ /* 0x001fc600078e0081 */
[----:B------:R-:W3:Y:S01]  /*1d910*/  LDL R129, [R1+0xd18] ;  /* 0x000d180001817983 */ /* 0x000ee20000100800 */
[----:B------:R-:W-:-:S03]  /*1d920*/  @!P0 IMAD.MOV.U32 R3, RZ, RZ, R132 ;  /* 0x000000ffff038224 */ /* 0x000fc600078e0084 */
[----:B------:R-:W4:Y:S04]  /*1d930*/  LDL R132, [R1+0xcb8] ;  /* 0x000cb80001847983 */ /* 0x000f280000100800 */
[----:B------:R0:W4:Y:S02]  /*1d940*/  @!P0 LDG.E.U8 R193, desc[UR32][R2.64] ;  /* 0x0000002002c18981 */ /* 0x000124000c1e1100 */
[----:B0-----:R-:W-:Y:S01]  /*1d950*/  @!P0 IMAD.MOV.U32 R3, RZ, RZ, R130 ;  /* 0x000000ffff038224 */ /* 0x001fe200078e0082 */
[----:B------:R-:W-:Y:S01]  /*1d960*/  PRMT R186, RZ, 0x7610, R186 ;  /* 0x00007610ffba7816 */ /* 0x000fe200000000ba */
[----:B--2---:R-:W-:Y:S02]  /*1d970*/  @!P0 IMAD.MOV.U32 R2, RZ, RZ, R34 ;  /* 0x000000ffff028224 */ /* 0x004fe400078e0022 */
[----:B------:R-:W2:Y:S04]  /*1d980*/  LDL R34, [R1+0xcbc] ;  /* 0x000cbc0001227983 */ /* 0x000ea80000100800 */
[----:B------:R0:W2:Y:S02]  /*1d990*/  @!P0 LDG.E.U8 R190, desc[UR32][R2.64] ;  /* 0x0000002002be8981 */ /* 0x0000a4000c1e1100 */
[----:B0-----:R-:W-:-:S02]  /*1d9a0*/  @!P0 IMAD.MOV.U32 R2, RZ, RZ, R127 ;  /* 0x000000ffff028224 */ /* 0x001fc400078e007f */
[----:B------:R-:W-:-:S05]  /*1d9b0*/  @!P0 IMAD.MOV.U32 R3, RZ, RZ, R138 ;  /* 0x000000ffff038224 */ /* 0x000fca00078e008a */
[----:B------:R0:W2:Y:S02]  /*1d9c0*/  @!P0 LDG.E.U8 R189, desc[UR32][R2.64] ;  /* 0x0000002002bd8981 */ /* 0x0000a4000c1e1100 */
[----:B0-----:R-:W-:Y:S02]  /*1d9d0*/  @!P0 IMAD.MOV.U32 R2, RZ, RZ, R135 ;  /* 0x000000ffff028224 */ /* 0x001fe400078e0087 */
[----:B------:R-:W-:-:S05]  /*1d9e0*/  @!P0 IMAD.MOV.U32 R3, RZ, RZ, R146 ;  /* 0x000000ffff038224 */ /* 0x000fca00078e0092 */
[----:B------:R0:W2:Y:S02]  /*1d9f0*/  @!P0 LDG.E.U8 R188, desc[UR32][R2.64] ;  /* 0x0000002002bc8981 */ /* 0x0000a4000c1e1100 */
[----:B0-----:R-:W-:Y:S02]  /*1da00*/  @!P0 IMAD.MOV.U32 R2, RZ, RZ, R143 ;  /* 0x000000ffff028224 */ /* 0x001fe400078e008f */
[----:B---3--:R-:W-:Y:S02]  /*1da10*/  @!P0 IMAD.MOV.U32 R3, RZ, RZ, R129 ;  /* 0x000000ffff038224 */ /* 0x008fe400078e0081 */
[----:B------:R-:W3:Y:S04]  /*1da20*/  LDL R129, [R1+0xc9c] ;  /* 0x000c9c0001817983 */ /* 0x000ee80000100800 */
[----:B------:R0:W3:Y:S02]  /*1da30*/  @!P0 LDG.E.U8 R187, desc[UR32][R2.64] ;  /* 0x0000002002bb8981 */ /* 0x0000e4000c1e1100 */
[----:B0-----:R-:W-:-:S02]  /*1da40*/  @!P0 IMAD.MOV.U32 R2, RZ, RZ, R151 ;  /* 0x000000ffff028224 */ /* 0x001fc400078e0097 */
[----:B------:R-:W-:Y:S01]  /*1da50*/  @!P0 IMAD.MOV.U32 R3, RZ, RZ, R148 ;  /* 0x000000ffff038224 */ /* 0x000fe200078e0094 */
[----:B------:R-:W-:Y:S01]  /*1da60*/  PRMT R185, RZ, 0x7610, R185 ;  /* 0x00007610ffb97816 */ /* 0x000fe200000000b9 */
[----:B------:R-:W3:Y:S04]  /*1da70*/  LDL R148, [R1+0xc3c] ;  /* 0x000c3c0001947983 */ /* 0x000ee80000100800 */
[----:B------:R4:W3:Y:S02]  /*1da80*/  @!P0 LDG.E.U8 R186, desc[UR32][R2.64] ;  /* 0x0000002002ba8981 */ /* 0x0008e4000c1e1100 */
[----:B----4-:R-:W-:Y:S02]  /*1da90*/  @!P0 IMAD.MOV.U32 R2, RZ, RZ, R137 ;  /* 0x000000ffff028224 */ /* 0x010fe400078e0089 */
[----:B------:R-:W-:Y:S01]  /*1daa0*/  @!P0 IMAD.MOV.U32 R3, RZ, RZ, R140 ;  /* 0x000000ffff038224 */ /* 0x000fe200078e008c */
[----:B------:R-:W4:Y:S04]  /*1dab0*/  LDL R137, [R1+0xc7c] ;  /* 0x000c7c0001897983 */ /* 0x000f280000100800 */
[----:B------:R-:W4:Y:S04]  /*1dac0*/  LDL R140, [R1+0xc78] ;  /* 0x000c7800018c7983 */ /* 0x000f280000100800 */
[----:B------:R0:W4:Y:S01]  /*1dad0*/  @!P0 LDG.E.U8 R185, desc[UR32][R2.64] ;  /* 0x0000002002b98981 */ /* 0x000122000c1e1100 */
[----:B------:R-:W-:Y:S01]  /*1dae0*/  PRMT R184, RZ, 0x7610, R184 ;  /* 0x00007610ffb87816 */ /* 0x000fe200000000b8 */
[----:B0-----:R-:W-:-:S02]  /*1daf0*/  @!P0 IMAD.MOV.U32 R3, RZ, RZ, R132 ;  /* 0x000000ffff038224 */ /* 0x001fc400078e0084 */
[----:B------:R-:W4:Y:S01]  /*1db00*/  LDL R132, [R1+0xc58] ;  /* 0x000c580001847983 */ /* 0x000f220000100800 */
[----:B------:R-:W-:Y:S01]  /*1db10*/  PRMT R183, RZ, 0x7610, R183 ;  /* 0x00007610ffb77816 */ /* 0x000fe200000000b7 */
[----:B--2---:R-:W-:Y:S02]  /*1db20*/  @!P0 IMAD.MOV.U32 R2, RZ, RZ, R34 ;  /* 0x000000ffff028224 */ /* 0x004fe400078e0022 */
[----:B------:R-:W2:Y:S04]  /*1db30*/  LDL R34, [R1+0xc5c] ;  /* 0x000c5c0001227983 */ /* 0x000ea80000100800 */
[----:B------:R0:W2:Y:S02]  /*1db40*/  @!P0 LDG.E.U8 R184, desc[UR32][R2.64] ;  /* 0x0000002002b88981 */ /* 0x0000a4000c1e1100 */
[----:B0-----:R-:W-:-:S02]  /*1db50*/  @!P0 IMAD.MOV.U32 R3, RZ, RZ, R145 ;  /* 0x000000ffff038224 */ /* 0x001fc400078e0091 */
[----:B------:R-:W2:Y:S01]  /*1db60*/  LDL R145, [R1+0xc18] ;  /* 0x000c180001917983 */ /* 0x000ea20000100800 */
[----:B---3--:R-:W-:-:S03]  /*1db70*/  @!P0 IMAD.MOV.U32 R2, RZ, RZ, R129 ;  /* 0x000000ffff028224 */ /* 0x008fc600078e0081 */
[----:B------:R-:W3:Y:S04]  /*1db80*/  LDL R129, [R1+0xc1c] ;  /* 0x000c1c0001817983 */ /* 0x000ee80000100800 */
[----:B------:R4:W3:Y:S02]  /*1db90*/  @!P0 LDG.E.U8 R183, desc[UR32][R2.64] ;  /* 0x0000002002b78981 */ /* 0x0008e4000c1e1100 */
[----:B----4-:R-:W-:Y:S02]  /*1dba0*/  @!P0 IMAD.MOV.U32 R2, RZ, RZ, R137 ;  /* 0x000000ffff028224 */ /* 0x010fe400078e0089 */
[----:B------:R-:W4:Y:S01]  /*1dbb0*/  LDL R137, [R1+0xbfc] ;  /* 0x000bfc0001897983 */ /* 0x000f220000100800 */
[----:B------:R-:W-:-:S03]  /*1dbc0*/  @!P0 IMAD.MOV.U32 R3, RZ, RZ, R140 ;  /* 0x000000ffff038224 */ /* 0x000fc600078e008c */
[----:B------:R-:W4:Y:S04]  /*1dbd0*/  LDL R140, [R1+0xbf8] ;  /* 0x000bf800018c7983 */ /* 0x000f280000100800 */
[----:B------:R0:W-:Y:S01]  /*1dbe0*/  STS.U8 [R155+UR4+0x1080], R182 ;  /* 0x001080b69b007988 */ /* 0x0001e20008000004 */
[----:B------:R-:W-:Y:S02]  /*1dbf0*/  PRMT R181, RZ, 0x7610, R181 ;  /* 0x00007610ffb57816 */ /* 0x000fe400000000b5 */
[----:B0-----:R-:W-:-:S06]  /*1dc00*/  PRMT R182, RZ, 0x7610, R182 ;  /* 0x00007610ffb67816 */ /* 0x001fcc00000000b6 */
[----:B------:R0:W4:Y:S01]  /*1dc10*/  @!P0 LDG.E.U8 R182, desc[UR32][R2.64] ;  /* 0x0000002002b68981 */ /* 0x000122000c1e1100 */
[----:B------:R-:W-:Y:S01]  /*1dc20*/  PRMT R180, RZ, 0x7610, R180 ;  /* 0x00007610ffb47816 */ /* 0x000fe200000000b4 */
[----:B0-----:R-:W-:Y:S02]  /*1dc30*/  @!P0 IMAD.MOV.U32 R3, RZ, RZ, R132 ;  /* 0x000000ffff038224 */ /* 0x001fe400078e0084 */
[----:B------:R-:W4:Y:S01]  /*1dc40*/  LDL R132, [R1+0xbd8] ;  /* 0x000bd80001847983 */ /* 0x000f220000100800 */
[----:B------:R-:W-:Y:S01]  /*1dc50*/  PRMT R179, RZ, 0x7610, R179 ;  /* 0x00007610ffb37816 */ /* 0x000fe200000000b3 */
[----:B--2---:R-:W-:Y:S02]  /*1dc60*/  @!P0 IMAD.MOV.U32 R2, RZ, RZ, R34 ;  /* 0x000000ffff028224 */ /* 0x004fe400078e0022 */
[----:B------:R-:W2:Y:S04]  /*1dc70*/  LDL R34, [R1+0xbdc] ;  /* 0x000bdc0001227983 */ /* 0x000ea80000100800 */
[----:B------:R0:W2:Y:S02]  /*1dc80*/  @!P0 LDG.E.U8 R181, desc[UR32][R2.64] ;  /* 0x0000002002b58981 */ /* 0x0000a4000c1e1100 */
[----:B0-----:R-:W-:-:S02]  /*1dc90*/  @!P0 IMAD.MOV.U32 R2, RZ, RZ, R148 ;  /* 0x000000ffff028224 */ /* 0x001fc400078e0094 */
[----:B------:R-:W-:Y:S01]  /*1dca0*/  @!P0 IMAD.MOV.U32 R3, RZ, RZ, R243 ;  /* 0x000000ffff038224 */ /* 0x000fe200078e00f3 */
[----:B------:R-:W-:Y:S01]  /*1dcb0*/  PRMT R178, RZ, 0x7610, R178 ;  /* 0x00007610ffb27816 */ /* 0x000fe200000000b2 */
[----:B------:R-:W2:Y:S04]  /*1dcc0*/  LDL R243, [R1+0x960] ;  /* 0x0009600001f37983 */ /* 0x000ea80000100800 */
[----:B------:R0:W2:Y:S04]  /*1dcd0*/  @!P0 LDG.E.U8 R180, desc[UR32][R2.64] ;  /* 0x0000002002b48981 */ /* 0x0000a8000c1e1100 */
[----:B------:R-:W2:Y:S01]  /*1dce0*/  LDL R148, [R1+0x964] ;  /* 0x0009640001947983 */ /* 0x000ea20000100800 */
[----:B0-----:R-:W-:-:S03]  /*1dcf0*/  @!P0 IMAD.MOV.U32 R3, RZ, RZ, R145 ;  /* 0x000000ffff038224 */ /* 0x001fc600078e0091 */
[----:B------:R-:W2:Y:S01]  /*1dd00*/  LDL R145, [R1+0xbb8] ;  /* 0x000bb80001917983 */ /* 0x000ea20000100800 */
[----:B---3--:R-:W-:-:S03]  /*1dd10*/  @!P0 IMAD.MOV.U32 R2, RZ, RZ, R129 ;  /* 0x000000ffff028224 */ /* 0x008fc600078e0081 */
[----:B------:R-:W3:Y:S04]  /*1dd20*/  LDL R129, [R1+0xbbc] ;  /* 0x000bbc0001817983 */ /* 0x000ee80000100800 */
[----:B------:R4:W3:Y:S02]  /*1dd30*/  @!P0 LDG.E.U8 R179, desc[UR32][R2.64] ;  /* 0x0000002002b38981 */ /* 0x0008e4000c1e1100 */
[----:B----4-:R-:W-:Y:S02]  /*1dd40*/  @!P0 IMAD.MOV.U32 R2, RZ, RZ, R137 ;  /* 0x000000ffff028224 */ /* 0x010fe400078e0089 */
[----:B------:R-:W4:Y:S01]  /*1dd50*/  LDL R137, [R1+0x984] ;  /* 0x0009840001897983 */ /* 0x000f220000100800 */
[----:B------:R-:W-:-:S03]  /*1dd60*/  @!P0 IMAD.MOV.U32 R3, RZ, RZ, R140 ;  /* 0x000000ffff038224 */ /* 0x000fc600078e008c */
[----:B------:R-:W4:Y:S01]  /*1dd70*/  LDL R140, [R1+0x980] ;  /* 0x00098000018c7983 */ /* 0x000f220000100800 */
[----:B------:R-:W-:-:S03]  /*1dd80*/  PRMT R177, RZ, 0x7610, R177 ;  /* 0x00007610ffb17816 */ /* 0x000fc600000000b1 */
[----:B------:R0:W4:Y:S01]  /*1dd90*/  @!P0 LDG.E.U8 R178, desc[UR32][R2.64] ;  /* 0x0000002002b28981 */ /* 0x000122000c1e1100 */
[----:B------:R-:W-:Y:S01]  /*1dda0*/  PRMT R176, RZ, 0x7610, R176 ;  /* 0x00007610ffb07816 */ /* 0x000fe200000000b0 */
[----:B0-----:R-:W-:Y:S02]  /*1ddb0*/  @!P0 IMAD.MOV.U32 R3, RZ, RZ, R132 ;  /* 0x000000ffff038224 */ /* 0x001fe400078e0084 */
[----:B------:R-:W4:Y:S01]  /*1ddc0*/  LDL R132, [R1+0x940] ;  /* 0x0009400001847983 */ /* 0x000f220000100800 */
[----:B--2---:R-:W-:-:S03]  /*1ddd0*/  @!P0 IMAD.MOV.U32 R2, RZ, RZ, R34 ;  /* 0x000000ffff028224 */ /* 0x004fc600078e0022 */
[----:B------:R-:W2:Y:S04]  /*1dde0*/  LDL R34, [R1+0x944] ;  /* 0x0009440001227983 */ /* 0x000ea80000100800 */
[----:B------:R0:W2:Y:S02]  /*1ddf0*/  @!P0 LDG.E.U8 R177, desc[UR32][R2.64] ;  /* 0x0000002002b18981 */ /* 0x0000a4000c1e1100 */
[----:B0-----:R-:W-:Y:S02]  /*1de00*/  @!P0 IMAD.MOV.U32 R3, RZ, RZ, R145 ;  /* 0x000000ffff038224 */ /* 0x001fe400078e0091 */
        /* <DEDUP_REMOVED lines=14> */
[----:B------:R-:W-:Y:S01]  /*1def0*/  @!P0 IMAD.MOV.U32 R3, RZ, RZ, R243 ;  /* 0x000000ffff038224 */ /* 0x000fe200078e00f3 */
[----:B------:R-:W-:Y:S01]  /*1df00*/  PRMT R172, RZ, 0x7610, R172 ;  /* 0x00007610ffac7816 */ /* 0x000fe200000000ac */
[----:B------:R-:W4:Y:S04]  /*1df10*/  LDL R243, [R1+0x8a0] ;  /* 0x0008a00001f37983 */ /* 0x000f280000100800 */
[----:B------:R0:W4:Y:S04]  /*1df20*/  @!P0 LDG.E.U8 R174, desc[UR32][R2.64] ;  /* 0x0000002002ae8981 */ /* 0x000128000c1e1100 */
[----:B------:R-:W4:Y:S01]  /*1df30*/  LDL R148, [R1+0x8a4] ;  /* 0x0008a40001947983 */ /* 0x000f220000100800 */
[----:B0-----:R-:W-:-:S03]  /*1df40*/  @!P0 IMAD.MOV.U32 R3, RZ, RZ, R132 ;  /* 0x000000ffff038224 */ /* 0x001fc600078e0084 */
        /* <DEDUP_REMOVED lines=13> */
[----:B------:R-:W-:Y:S02]  /*1e020*/  PRMT R171, RZ, 0x7610, R171 ;  /* 0x00007610ffab7816 */ /* 0x000fe400000000ab */
[----:B------:R-:W-:-:S04]  /*1e030*/  PRMT R170, RZ, 0x7610, R170 ;  /* 0x00007610ffaa7816 */ /* 0x000fc800000000aa */
[----:B------:R0:W4:Y:S01]  /*1e040*/  @!P0 LDG.E.U8 R171, desc[UR32][R2.64] ;  /* 0x0000002002ab8981 */ /* 0x000122000c1e1100 */
[----:B------:R-:W-:-:S03]  /*1e050*/  PRMT R169, RZ, 0x7610, R169 ;  /* 0x00007610ffa97816 */ /* 0x000fc600000000a9 */
[----:B------:R1:W-:Y:S02]  /*1e060*/  STS.U8 [R155+UR4+0x1480], R168 ;  /* 0x001480a89b007988 */ /* 0x0003e40008000004 */
[----:B-1----:R-:W-:Y:S01]  /*1e070*/  PRMT R168, RZ, 0x7610, R168 ;  /* 0x00007610ffa87816 */ /* 0x002fe200000000a8 */
[----:B0-----:R-:W-:Y:S02]  /*1e080*/  @!P0 IMAD.MOV.U32 R3, RZ, RZ, R132 ;  /* 0x000000ffff038224 */ /* 0x001fe400078e0084 */
[----:B------:R-:W4:Y:S01]  /*1e090*/  LDL R132, [R1+0x864] ;  /* 0x0008640001847983 */ /* 0x000f220000100800 */
[----:B--2---:R-:W-:-:S03]  /*1e0a0*/  @!P0 IMAD.MOV.U32 R2, RZ, RZ, R34 ;  /* 0x000000ffff028224 */ /* 0x004fc600078e0022 */
[----:B------:R-:W2:Y:S04]  /*1e0b0*/  LDL.LU R34, [R1+0x860] ;  /* 0x0008600001227983 */ /* 0x000ea80000300800 */
[----:B------:R0:W2:Y:S02]  /*1e0c0*/  @!P0 LDG.E.U8 R170, desc[UR32][R2.64] ;  /* 0x0000002002aa8981 */ /* 0x0000a4000c1e1100 */
[----:B0-----:R-:W-:Y:S02]  /*1e0d0*/  @!P0 IMAD.MOV.U32 R3, RZ, RZ, R145 ;  /* 0x000000ffff038224 */ /* 0x001fe400078e0091 */
[----:B------:R-:W2:Y:S01]  /*1e0e0*/  LDL R145, [R1+0x840] ;  /* 0x0008400001917983 */ /* 0x000ea20000100800 */
[----:B---3--:R-:W-:-:S03]  /*1e0f0*/  @!P0 IMAD.MOV.U32 R2, RZ, RZ, R129 ;  /* 0x000000ffff028224 */ /* 0x008fc600078e0081 */
[----:B------:R-:W3:Y:S04]  /*1e100*/  LDL R129, [R1+0x844] ;  /* 0x0008440001817983 */ /* 0x000ee80000100800 */
[----:B------:R0:W3:Y:S02]  /*1e110*/  @!P0 LDG.E.U8 R169, desc[UR32][R2.64] ;  /* 0x0000002002a98981 */ /* 0x0000e4000c1e1100 */
[----:B0-----:R-:W-:Y:S02]  /*1e120*/  @!P0 IMAD.MOV.U32 R2, RZ, RZ, R148 ;  /* 0x000000ffff028224 */ /* 0x001fe400078e0094 */
[----:B------:R-:W-:Y:S01]  /*1e130*/  @!P0 IMAD.MOV.U32 R3, RZ, RZ, R243 ;  /* 0x000000ffff038224 */ /* 0x000fe200078e00f3 */
[----:B------:R0:W-:Y:S04]  /*1e140*/  STS.U8 [R155+UR4+0x5080], R167 ;  /* 0x005080a79b007988 */ /* 0x0001e80008000004 */
[----:B------:R4:W3:Y:S04]  /*1e150*/  @!P0 LDG.E.U8 R168, desc[UR32][R2.64] ;  /* 0x0000002002a88981 */ /* 0x0008e8000c1e1100 */
[----:B------:R1:W-:Y:S04]  /*1e160*/  STS.U8 [R155+UR4+0x4e80], R166 ;  /* 0x004e80a69b007988 */ /* 0x0003e80008000004 */
[----:B------:R-:W3:Y:S01]  /*1e170*/  LDL R148, [R1+0x800] ;  /* 0x0008000001947983 */ /* 0x000ee20000100800 */
[----:B----4-:R-:W-:-:S03]  /*1e180*/  @!P0 IMAD.MOV.U32 R2, RZ, RZ, R137 ;  /* 0x000000ffff028224 */ /* 0x010fc600078e0089 */
[----:B------:R-:W4:Y:S01]  /*1e190*/  LDL R137, [R1+0x824] ;  /* 0x0008240001897983 */ /* 0x000f220000100800 */
[----:B------:R-:W-:-:S03]  /*1e1a0*/  @!P0 IMAD.MOV.U32 R3, RZ, RZ, R140 ;  /* 0x000000ffff038224 */ /* 0x000fc600078e008c */
[----:B------:R-:W4:Y:S01]  /*1e1b0*/  LDL R140, [R1+0x820] ;  /* 0x00082000018c7983 */ /* 0x000f220000100800 */
[----:B0-----:R-:W-:Y:S02]  /*1e1c0*/  PRMT R167, RZ, 0x7610, R167 ;  /* 0x00007610ffa77816 */ /* 0x001fe400000000a7 */
[----:B-1----:R-:W-:-:S04]  /*1e1d0*/  PRMT R166, RZ, 0x7610, R166 ;  /* 0x00007610ffa67816 */ /* 0x002fc800000000a6 */
[----:B------:R0:W4:Y:S04]  /*1e1e0*/  @!P0 LDG.E.U8 R167, desc[UR32][R2.64] ;  /* 0x0000002002a78981 */ /* 0x000128000c1e1100 */
[----:B------:R1:W-:Y:S04]  /*1e1f0*/  STS.U8 [R155+UR4+0x4c80], R165 ;  /* 0x004c80a59b007988 */ /* 0x0003e80008000004 */
[----:B------:R3:W-:Y:S01]  /*1e200*/  STS.U8 [R155+UR4+0x5880], R195 ;  /* 0x005880c39b007988 */ /* 0x0007e20008000004 */
[----:B-1----:R-:W-:Y:S01]  /*1e210*/  PRMT R165, RZ, 0x7610, R165 ;  /* 0x00007610ffa57816 */ /* 0x002fe200000000a5 */
[----:B0-----:R-:W-:-:S02]  /*1e220*/  @!P0 IMAD.MOV.U32 R2, RZ, RZ, R132 ;  /* 0x000000ffff028224 */ /* 0x001fc400078e0084 */
[----:B------:R-:W4:Y:S01]  /*1e230*/  LDL R132, [R1+0x804] ;  /* 0x0008040001847983 */ /* 0x000f220000100800 */
[----:B--2---:R-:W-:-:S05]  /*1e240*/  @!P0 IMAD.MOV.U32 R3, RZ, RZ, R34 ;  /* 0x000000ffff038224 */ /* 0x004fca00078e0022 */
[----:B------:R0:W2:Y:S02]  /*1e250*/  @!P0 LDG.E.U8 R166, desc[UR32][R2.64] ;  /* 0x0000002002a68981 */ /* 0x0000a4000c1e1100 */
[----:B0-----:R-:W-:Y:S02]  /*1e260*/  @!P0 IMAD.MOV.U32 R3, RZ, RZ, R145 ;  /* 0x000000ffff038224 */ /* 0x001fe400078e0091 */
[----:B------:R-:W2:Y:S01]  /*1e270*/  LDL R145, [R1+0x7e0] ;  /* 0x0007e00001917983 */ /* 0x000ea20000100800 */
[----:B---3--:R-:W-:-:S03]  /*1e280*/  @!P0 IMAD.MOV.U32 R2, RZ, RZ, R129 ;  /* 0x000000ffff028224 */ /* 0x008fc600078e0081 */
[----:B------:R-:W3:Y:S04]  /*1e290*/  LDL R129, [R1+0x7e4] ;  /* 0x0007e40001817983 */ /* 0x000ee80000100800 */
[----:B------:R4:W3:Y:S04]  /*1e2a0*/  @!P0 LDG.E.U8 R165, desc[UR32][R2.64] ;  /* 0x0000002002a58981 */ /* 0x0008e8000c1e1100 */
[----:B------:R-:W3:Y:S04]  /*1e2b0*/  LDL.LU R195, [R1+0x600] ;  /* 0x0006000001c37983 */ /* 0x000ee80000300800 */
[----:B------:R0:W-:Y:S04]  /*1e2c0*/  STS.U8 [R155+UR4+0x4a80], R164 ;  /* 0x004a80a49b007988 */ /* 0x0001e80008000004 */
        /* <DEDUP_REMOVED lines=9> */
[----:B------:R1:W-:Y:S01]  /*1e360*/  STS.U8 [R155+UR4+0x5a80], R196 ;  /* 0x005a80c49b007988 */ /* 0x0003e20008000004 */
[----:B0-----:R-:W-:-:S03]  /*1e370*/  @!P0 IMAD.MOV.U32 R3, RZ, RZ, R148 ;  /* 0x000000ffff038224 */ /* 0x001fc600078e0094 */
[----:B------:R0:W-:Y:S04]  /*1e380*/  STS.U8 [R155+UR4+0x4680], R162 ;  /* 0x004680a29b007988 */ /* 0x0001e80008000004 */
[----:B-1----:R-:W4:Y:S04]  /*1e390*/  LDL R196, [R1+0x780] ;  /* 0x0007800001c47983 */ /* 0x002f280000100800 */
[----:B------:R1:W-:Y:S01]  /*1e3a0*/  STS.U8 [R155+UR4+0x5e80], R199 ;  /* 0x005e80c79b007988 */ /* 0x0003e20008000004 */
[----:B0-----:R-:W-:Y:S01]  /*1e3b0*/  PRMT R162, RZ, 0x7610, R162 ;  /* 0x00007610ffa27816 */ /* 0x001fe200000000a2 */
[----:B------:R-:W-:-:S02]  /*1e3c0*/  @!P0 IMAD.MOV.U32 R2, RZ, RZ, R132 ;  /* 0x000000ffff028224 */ /* 0x000fc400078e0084 */
[----:B------:R-:W4:Y:S04]  /*1e3d0*/  LDL R132, [R1+0x7a4] ;  /* 0x0007a40001847983 */ /* 0x000f280000100800 */
[----:B------:R2:W4:Y:S02]  /*1e3e0*/  @!P0 LDG.E.U8 R163, desc[UR32][R2.64] ;  /* 0x0000002002a38981 */ /* 0x000524000c1e1100 */
[----:B--2---:R-:W-:Y:S02]  /*1e3f0*/  @!P0 IMAD.MOV.U32 R3, RZ, RZ, R145 ;  /* 0x000000ffff038224 */ /* 0x004fe400078e0091 */
[----:B---3--:R-:W-:Y:S02]  /*1e400*/  @!P0 IMAD.MOV.U32 R2, RZ, RZ, R129 ;  /* 0x000000ffff028224 */ /* 0x008fe400078e0081 */
[----:B------:R-:W2:Y:S04]  /*1e410*/  LDL R129, [R1+0x784] ;  /* 0x0007840001817983 */ /* 0x000ea80000100800 */
[----:B-1----:R-:W3:Y:S04]  /*1e420*/  LDL.LU R199, [R1+0x618] ;  /* 0x0006180001c77983 */ /* 0x002ee80000300800 */
[----:B------:R-:W3:Y:S04]  /*1e430*/  LDL R148, [R1+0x760] ;  /* 0x0007600001947983 */ /* 0x000ee80000100800 */
[----:B------:R-:W3:Y:S04]  /*1e440*/  LDL R145, [R1+0x764] ;  /* 0x0007640001917983 */ /* 0x000ee80000100800 */
[----:B------:R4:W3:Y:S02]  /*1e450*/  @!P0 LDG.E.U8 R162, desc[UR32][R2.64] ;  /* 0x0000002002a28981 */ /* 0x0008e4000c1e1100 */
[----:B----4-:R-:W-:-:S02]  /*1e460*/  @!P0 IMAD.MOV.U32 R2, RZ, RZ, R137 ;  /* 0x000000ffff028224 */ /* 0x010fc400078e0089 */
[----:B------:R-:W4:Y:S01]  /*1e470*/  LDL R137, [R1+0x744] ;  /* 0x0007440001897983 */ /* 0x000f220000100800 */
[----:B------:R-:W-:-:S03]  /*1e480*/  @!P0 IMAD.MOV.U32 R3, RZ, RZ, R140 ;  /* 0x000000ffff038224 */ /* 0x000fc600078e008c */
[----:B------:R-:W4:Y:S04]  /*1e490*/  LDL R140, [R1+0x740] ;  /* 0x00074000018c7983 */ /* 0x000f280000100800 */
[----:B------:R0:W-:Y:S04]  /*1e4a0*/  STS.U8 [R155+UR4+0x1680], R161 ;  /* 0x001680a19b007988 */ /* 0x0001e80008000004 */
[----:B------:R1:W-:Y:S01]  /*1e4b0*/  STS.U8 [R155+UR4+0x4480], R160 ;  /* 0x004480a09b007988 */ /* 0x0003e20008000004 */
[----:B0-----:R-:W-:Y:S02]  /*1e4c0*/  PRMT R161, RZ, 0x7610, R161 ;  /* 0x00007610ffa17816 */ /* 0x001fe400000000a1 */
[----:B-1----:R-:W-:-:S04]  /*1e4d0*/  PRMT R160, RZ, 0x7610, R160 ;  /* 0x00007610ffa07816 */ /* 0x002fc800000000a0 */
[----:B------:R0:W4:Y:S04]  /*1e4e0*/  @!P0 LDG.E.U8 R161, desc[UR32][R2.64] ;  /* 0x0000002002a18981 */ /* 0x000128000c1e1100 */
[----:B------:R1:W-:Y:S01]  /*1e4f0*/  STS.U8 [R155+UR4+0x4280], R159 ;  /* 0x0042809f9b007988 */ /* 0x0003e20008000004 */
[----:B0-----:R-:W-:-:S03]  /*1e500*/  @!P0 IMAD.MOV.U32 R3, RZ, RZ, R243 ;  /* 0x000000ffff038224 */ /* 0x001fc600078e00f3 */
[----:B------:R0:W-:Y:S01]  /*1e510*/  STS.U8 [R155+UR4+0x6080], R201 ;  /* 0x006080c99b007988 */ /* 0x0001e20008000004 */
[----:B-1----:R-:W-:-:S03]  /*1e520*/  PRMT R159, RZ, 0x7610, R159 ;  /* 0x00007610ff9f7816 */ /* 0x002fc6000000009f */
[----:B------:R1:W-:Y:S04]  /*1e530*/  STS.U8 [R155+UR4+0x4080], R158 ;  /* 0x0040809e9b007988 */ /* 0x0003e80008000004 */
[----:B0-----:R-:W4:Y:S01]  /*1e540*/  LDL.LU R201, [R1+0x620] ;  /* 0x0006200001c97983 */ /* 0x001f220000300800 */
[----:B------:R-:W-:-:S03]  /*1e550*/  @!P0 IMAD.MOV.U32 R2, RZ, RZ, R132 ;  /* 0x000000ffff028224 */ /* 0x000fc600078e0084 */
[----:B------:R-:W4:Y:S04]  /*1e560*/  LDL R132, [R1+0x724] ;  /* 0x0007240001847983 */ /* 0x000f280000100800 */
[----:B------:R0:W4:Y:S01]  /*1e570*/  @!P0 LDG.E.U8 R160, desc[UR32][R2.64] ;  /* 0x0000002002a08981 */ /* 0x000122000c1e1100 */
[----:B-1----:R-:W-:Y:S01]  /*1e580*/  PRMT R158, RZ, 0x7610, R158 ;  /* 0x00007610ff9e7816 */ /* 0x002fe2000000009e */
[----:B0-----:R-:W-:Y:S02]  /*1e590*/  @!P0 IMAD.MOV.U32 R3, RZ, RZ, R196 ;  /* 0x000000ffff038224 */ /* 0x001fe400078e00c4 */
[----:B------:R0:W-:Y:S04]  /*1e5a0*/  STS.U8 [R155+UR4+0x3e80], R157 ;  /* 0x003e809d9b007988 */ /* 0x0001e80008000004 */
[----:B------:R-:W-:Y:S01]  /*1e5b0*/  STS.U8 [R155+UR4+0x6480], R203 ;  /* 0x006480cb9b007988 */ /* 0x000fe20008000004 */
[----:B0-----:R-:W-:-:S03]  /*1e5c0*/  PRMT R157, RZ, 0x7610, R157 ;  /* 0x00007610ff9d7816 */ /* 0x001fc6000000009d */
[----:B------:R0:W-:Y:S01]  /*1e5d0*/  STS.U8 [R155+UR4+0x6880], R206 ;  /* 0x006880ce9b007988 */ /* 0x0001e20008000004 */
[----:B------:R-:W-:-:S03]  /*1e5e0*/  IMAD.MOV.U32 R196, RZ, RZ, R30 ;  /* 0x000000ffffc47224 */ /* 0x000fc600078e001e */
[----:B------:R-:W-:Y:S04]  /*1e5f0*/  STS.U8 [R155+UR4+0x6a80], R208 ;  /* 0x006a80d09b007988 */ /* 0x000fe80008000004 */
[----:B------:R1:W-:Y:S01]  /*1e600*/  STS.U8 [R155+UR4+0x6280], R202 ;  /* 0x006280ca9b007988 */ /* 0x0003e20008000004 */
[----:B0-----:R-:W-:-:S03]  /*1e610*/  IMAD.MOV.U32 R206, RZ, RZ, R32 ;  /* 0x000000ffffce7224 */ /* 0x001fc600078e0020 */
[----:B------:R0:W-:Y:S04]  /*1e620*/  STS.U8 [R155+UR4+0x6680], R205 ;  /* 0x006680cd9b007988 */ /* 0x0001e80008000004 */
[----:B------:R0:W-:Y:S01]  /*1e630*/  STS.U8 [R155+UR4+0x5c80], R198 ;  /* 0x005c80c69b007988 */ /* 0x0001e20008000004 */
[----:B-1----:R-:W-:Y:S02]  /*1e640*/  IMAD.MOV.U32 R202, RZ, RZ, R26 ;  /* 0x000000ffffca7224 */ /* 0x002fe400078e001a */
[----:B0-----:R-:W-:Y:S02]  /*1e650*/  IMAD.MOV.U32 R205, RZ, RZ, R27 ;  /* 0x000000ffffcd7224 */ /* 0x001fe400078e001b */
[----:B------:R-:W-:Y:S02]  /*1e660*/  IMAD.MOV.U32 R198, RZ, RZ, R25 ;  /* 0x000000ffffc67224 */ /* 0x000fe400078e0019 */
[----:B--2---:R-:W-:-:S02]  /*1e670*/  @!P0 IMAD.MOV.U32 R2, RZ, RZ, R129 ;  /* 0x000000ffff028224 */ /* 0x004fc400078e0081 */
[----:B------:R-:W2:Y:S04]  /*1e680*/  LDL R129, [R1+0x704] ;  /* 0x0007040001817983 */ /* 0x000ea80000100800 */
[----:B------:R3:W2:Y:S04]  /*1e690*/  @!P0 LDG.E.U8 R159, desc[UR32][R2.64] ;  /* 0x00000020029f8981 */ /* 0x0006a8000c1e1100 */
[----:B------:R-:W2:Y:S01]  /*1e6a0*/  LDL.LU R203, [R1+0x604] ;  /* 0x0006040001cb7983 */ /* 0x000ea20000300800 */
[----:B---3--:R-:W-:Y:S02]  /*1e6b0*/  @!P0 IMAD.MOV.U32 R2, RZ, RZ, R145 ;  /* 0x000000ffff028224 */ /* 0x008fe400078e0091 */
[----:B------:R-:W-:-:S05]  /*1e6c0*/  @!P0 IMAD.MOV.U32 R3, RZ, RZ, R148 ;  /* 0x000000ffff038224 */ /* 0x000fca00078e0094 */
[----:B------:R4:W3:Y:S04]  /*1e6d0*/  @!P0 LDG.E.U8 R158, desc[UR32][R2.64] ;  /* 0x00000020029e8981 */ /* 0x0008e8000c1e1100 */
[----:B------:R0:W-:Y:S01]  /*1e6e0*/  STL [R1+0x1060], R240 ;  /* 0x001060f001007387 */ /* 0x0001e20000100800 */
[----:B----4-:R-:W-:Y:S02]  /*1e6f0*/  @!P0 IMAD.MOV.U32 R2, RZ, RZ, R137 ;  /* 0x000000ffff028224 */ /* 0x010fe400078e0089 */
[----:B------:R-:W-:-:S05]  /*1e700*/  @!P0 IMAD.MOV.U32 R3, RZ, RZ, R140 ;  /* 0x000000ffff038224 */ /* 0x000fca00078e008c */
[----:B------:R1:W4:Y:S02]  /*1e710*/  @!P0 LDG.E.U8 R157, desc[UR32][R2.64] ;  /* 0x00000020029d8981 */ /* 0x000324000c1e1100 */
[----:B-1----:R-:W-:Y:S02]  /*1e720*/  @!P0 IMAD.MOV.U32 R3, RZ, RZ, R240 ;  /* 0x000000ffff038224 */ /* 0x002fe400078e00f0 */
[----:B0-----:R-:W4:Y:S04]  /*1e730*/  LDL.LU R240, [R1+0x6fc] ;  /* 0x0006fc0001f07983 */ /* 0x001f280000300800 */
[----:B------:R-:W4:Y:S04]  /*1e740*/  LDL.LU R208, [R1+0x638] ;  /* 0x0006380001d07983 */ /* 0x000f280000300800 */
[----:B------:R-:W3:Y:S04]  /*1e750*/  LDL.LU R32, [R1+0x660] ;  /* 0x0006600001207983 */ /* 0x000ee80000300800 */
[----:B------:R-:W4:Y:S04]  /*1e760*/  LDL.LU R30, [R1+0x644] ;  /* 0x00064400011e7983 */ /* 0x000f280000300800 */
[----:B------:R-:W3:Y:S04]  /*1e770*/  LDL.LU R26, [R1+0x6a0] ;  /* 0x0006a000011a7983 */ /* 0x000ee80000300800 */
[----:B------:R-:W4:Y:S04]  /*1e780*/  LDL.LU R27, [R1+0x680] ;  /* 0x00068000011b7983 */ /* 0x000f280000300800 */
[----:B------:R-:W4:Y:S04]  /*1e790*/  LDL.LU R25, [R1+0x664] ;  /* 0x0006640001197983 */ /* 0x000f280000300800 */
[----:B------:R-:W3:Y:S04]  /*1e7a0*/  LDL.LU R243, [R1+0x6c0] ;  /* 0x0006c00001f37983 */ /* 0x000ee80000300800 */
[----:B------:R0:W-:Y:S01]  /*1e7b0*/  STS.U8 [R155+UR4+0x3c80], R156 ;  /* 0x003c809c9b007988 */ /* 0x0001e20008000004 */
[----:B------:R-:W-:-:S03]  /*1e7c0*/  @!P0 IMAD.MOV.U32 R2, RZ, RZ, R132 ;  /* 0x000000ffff028224 */ /* 0x000fc600078e0084 */
[----:B------:R1:W-:Y:S01]  /*1e7d0*/  STS.U8 [R155+UR4+0x3a80], R23 ;  /* 0x003a80179b007988 */ /* 0x0003e20008000004 */
[----:B0-----:R-:W-:Y:S02]  /*1e7e0*/  PRMT R156, RZ, 0x7610, R156 ;  /* 0x00007610ff9c7816 */ /* 0x001fe4000000009c */
[----:B-1----:R-:W-:-:S04]  /*1e7f0*/  PRMT R23, RZ, 0x7610, R23 ;  /* 0x00007610ff177816 */ /* 0x002fc80000000017 */
[----:B------:R0:W4:Y:S02]  /*1e800*/  @!P0 LDG.E.U8 R156, desc[UR32][R2.64] ;  /* 0x00000020029c8981 */ /* 0x000124000c1e1100 */
[----:B0-----:R-:W-:Y:S02]  /*1e810*/  @!P0 IMAD.MOV.U32 R3, RZ, RZ, R250 ;  /* 0x000000ffff038224 */ /* 0x001fe400078e00fa */
[----:B------:R0:W-:Y:S04]  /*1e820*/  STS.U8 [R155+UR4+0x1880], R22 ;  /* 0x001880169b007988 */ /* 0x0001e80008000004 */
[----:B------:R-:W-:Y:S01]  /*1e830*/  STS.U8 [R155+UR4+0x6c80], R209 ;  /* 0x006c80d19b007988 */ /* 0x000fe20008000004 */
[----:B0-----:R-:W-:-:S03]  /*1e840*/  PRMT R22, RZ, 0x7610, R22 ;  /* 0x00007610ff167816 */ /* 0x001fc60000000016 */
[----:B------:R0:W-:Y:S04]  /*1e850*/  STS.U8 [R155+UR4+0x3880], R21 ;  /* 0x003880159b007988 */ /* 0x0001e80008000004 */
[----:B------:R-:W-:Y:S01]  /*1e860*/  STS.U8 [R155+UR4+0x6e80], R210 ;  /* 0x006e80d29b007988 */ /* 0x000fe20008000004 */
[----:B0-----:R-:W-:-:S03]  /*1e870*/  PRMT R21, RZ, 0x7610, R21 ;  /* 0x00007610ff157816 */ /* 0x001fc60000000015 */
[----:B------:R-:W-:Y:S04]  /*1e880*/  STS.U8 [R155+UR4+0x7080], R212 ;  /* 0x007080d49b007988 */ /* 0x000fe80008000004 */
[----:B------:R-:W-:Y:S01]  /*1e890*/  STS.U8 [R155+UR4+0x7280], R213 ;  /* 0x007280d59b007988 */ /* 0x000fe20008000004 */
[----:B--2---:R-:W-:-:S03]  /*1e8a0*/  @!P0 IMAD.MOV.U32 R2, RZ, RZ, R129 ;  /* 0x000000ffff028224 */ /* 0x004fc600078e0081 */
[----:B------:R-:W2:Y:S04]  /*1e8b0*/  LDL.LU R129, [R1+0xd54] ;  /* 0x000d540001817983 */ /* 0x000ea80000300800 */
[----:B------:R0:W2:Y:S04]  /*1e8c0*/  @!P0 LDG.E.U8 R23, desc[UR32][R2.64] ;  /* 0x0000002002178981 */ /* 0x0000a8000c1e1100 */
[----:B------:R-:W2:Y:S04]  /*1e8d0*/  LDL.LU R132, [R1+0xd70] ;  /* 0x000d700001847983 */ /* 0x000ea80000300800 */
[----:B------:R-:W2:Y:S01]  /*1e8e0*/  LDL.LU R137, [R1+0xd34] ;  /* 0x000d340001897983 */ /* 0x000ea20000300800 */
[----:B0-----:R-:W-:-:S03]  /*1e8f0*/  IMAD.MOV.U32 R3, RZ, RZ, R37 ;  /* 0x000000ffff037224 */ /* 0x001fc600078e0025 */
[----:B------:R-:W2:Y:S01]  /*1e900*/  LDL.LU R140, [R1+0xd50] ;  /* 0x000d5000018c7983 */ /* 0x000ea20000300800 */
[----:B------:R-:W-:Y:S02]  /*1e910*/  @!P0 IMAD.MOV.U32 R2, RZ, RZ, R248 ;  /* 0x000000ffff028224 */ /* 0x000fe400078e00f8 */
[----:B------:R-:W-:Y:S01]  /*1e920*/  IMAD.MOV.U32 R209, RZ, RZ, R3 ;  /* 0x000000ffffd17224 */ /* 0x000fe200078e0003 */
[----:B------:R-:W2:Y:S01]  /*1e930*/  LDL.LU R145, [R1+0xd14] ;  /* 0x000d140001917983 */ /* 0x000ea20000300800 */
[----:B------:R-:W-:-:S03]  /*1e940*/  @!P0 IMAD.MOV.U32 R3, RZ, RZ, R241 ;  /* 0x000000ffff038224 */ /* 0x000fc600078e00f1 */
[----:B------:R-:W2:Y:S04]  /*1e950*/  LDL.LU R148, [R1+0xd30] ;  /* 0x000d300001947983 */ /* 0x000ea80000300800 */
[----:B------:R0:W-:Y:S04]  /*1e960*/  STL [R1+0x1064], R250 ;  /* 0x001064fa01007387 */ /* 0x0001e80000100800 */
[----:B------:R1:W2:Y:S04]  /*1e970*/  @!P0 LDG.E.U8 R22, desc[UR32][R2.64] ;  /* 0x0000002002168981 */ /* 0x0002a8000c1e1100 */
[----:B0-----:R-:W2:Y:S04]  /*1e980*/  LDL.LU R250, [R1+0x738] ;  /* 0x0007380001fa7983 */ /* 0x001ea80000300800 */
[----:B------:R-:W2:Y:S01]  /*1e990*/  LDL.LU R37, [R1+0x13b0] ;  /* 0x0013b00001257983 */ /* 0x000ea20000300800 */
[----:B-1----:R-:W-:-:S03]  /*1e9a0*/  @!P0 IMAD.MOV.U32 R2, RZ, RZ, R242 ;  /* 0x000000ffff028224 */ /* 0x002fc600078e00f2 */
[----:B------:R0:W-:Y:S04]  /*1e9b0*/  STL [R1+0x106c], R248 ;  /* 0x00106cf801007387 */ /* 0x0001e80000100800 */
[----:B0-----:R-:W2:Y:S04]  /*1e9c0*/  LDL.LU R248, [R1+0x758] ;  /* 0x0007580001f87983 */ /* 0x001ea80000300800 */
[----:B------:R0:W-:Y:S04]  /*1e9d0*/  STL [R1+0x1068], R241 ;  /* 0x001068f101007387 */ /* 0x0001e80000100800 */
[----:B0-----:R-:W2:Y:S04]  /*1e9e0*/  LDL.LU R241, [R1+0x71c] ;  /* 0x00071c0001f17983 */ /* 0x001ea80000300800 */
[----:B------:R-:W2:Y:S01]  /*1e9f0*/  LDL.LU R210, [R1+0x640] ;  /* 0x0006400001d27983 */ /* 0x000ea20000300800 */
[----:B---3--:R-:W-:-:S03]  /*1ea00*/  @!P0 IMAD.MOV.U32 R3, RZ, RZ, R243 ;  /* 0x000000ffff038224 */ /* 0x008fc600078e00f3 */
[----:B------:R0:W-:Y:S04]  /*1ea10*/  STL [R1+0x1070], R242 ;  /* 0x001070f201007387 */ /* 0x0001e80000100800 */
[----:B------:R1:W3:Y:S04]  /*1ea20*/  @!P0 LDG.E.U8 R21, desc[UR32][R2.64] ;  /* 0x0000002002158981 */ /* 0x0002e8000c1e1100 */
[----:B0-----:R-:W3:Y:S04]  /*1ea30*/  LDL.LU R242, [R1+0x73c] ;  /* 0x00073c0001f27983 */ /* 0x001ee80000300800 */
[----:B------:R-:W3:Y:S01]  /*1ea40*/  LDL.LU R212, [R1+0x61c] ;  /* 0x00061c0001d47983 */ /* 0x000ee20000300800 */
[----:B-1----:R-:W-:-:S03]  /*1ea50*/  @!P0 IMAD.MOV.U32 R2, RZ, RZ, R249 ;  /* 0x000000ffff028224 */ /* 0x002fc600078e00f9 */
[----:B------:R0:W-:Y:S04]  /*1ea60*/  STL [R1+0x1074], R249 ;  /* 0x001074f901007387 */ /* 0x0001e80000100800 */
[----:B0-----:R-:W3:Y:S04]  /*1ea70*/  LDL.LU R249, [R1+0x778] ;  /* 0x0007780001f97983 */ /* 0x001ee80000300800 */
[----:B------:R-:W4:Y:S01]  /*1ea80*/  LDL.LU R213, [R1+0x684] ;  /* 0x0006840001d57983 */ /* 0x000f220000300800 */
[----:B------:R-:W-:-:S03]  /*1ea90*/  @!P0 IMAD.MOV.U32 R3, RZ, RZ, R26 ;  /* 0x000000ffff038224 */ /* 0x000fc600078e001a */
[----:B------:R0:W-:Y:S02]  /*1eaa0*/  STS.U8 [R155+UR4+0x3680], R20 ;  /* 0x003680149b007988 */ /* 0x0001e40008000004 */
[----:B0-----:R-:W-:Y:S02]  /*1eab0*/  PRMT R20, RZ, 0x7610, R20 ;  /* 0x00007610ff147816 */ /* 0x001fe40000000014 */
[----:B------:R-:W-:Y:S04]  /*1eac0*/  STS.U8 [R155+UR4+0x7480], R215 ;  /* 0x007480d79b007988 */ /* 0x000fe80008000004 */
[----:B------:R4:W3:Y:S04]  /*1ead0*/  @!P0 LDG.E.U8 R20, desc[UR32][R2.64] ;  /* 0x0000002002148981 */ /* 0x0008e8000c1e1100 */
[----:B------:R-:W-:Y:S01]  /*1eae0*/  STS.U8 [R155+UR4+0x3480], R19 ;  /* 0x003480139b007988 */ /* 0x000fe20008000004 */
[----:B----4-:R-:W-:-:S03]  /*1eaf0*/  @!P0 IMAD.MOV.U32 R2, RZ, RZ, R213 ;  /* 0x000000ffff028224 */ /* 0x010fc600078e00d5 */
[----:B------:R0:W-:Y:S04]  /*1eb00*/  STL [R1+0x109c], R213 ;  /* 0x00109cd501007387 */ /* 0x0001e80000100800 */
[----:B0-----:R-:W4:Y:S04]  /*1eb10*/  LDL.LU R213, [R1+0x83c] ;  /* 0x00083c0001d57983 */ /* 0x001f280000300800 */
[----:B------:R-:W3:Y:S01]  /*1eb20*/  LDL.LU R215, [R1+0x624] ;  /* 0x0006240001d77983 */ /* 0x000ee20000300800 */
        /* <DEDUP_REMOVED lines=10> */
[----:B0-----:R-:W-:Y:S01]  /*1ebd0*/  PRMT R17, RZ, 0x7610, R17 ;  /* 0x00007610ff117816 */ /* 0x001fe20000000011 */
[----:B-1----:R-:W-:-:S02]  /*1ebe0*/  IMAD.MOV.U32 R3, RZ, RZ, R34 ;  /* 0x000000ffff037224 */ /* 0x002fc400078e0022 */
[----:B------:R-:W-:Y:S01]  /*1ebf0*/  @!P0 IMAD.MOV.U32 R2, RZ, RZ, R30 ;  /* 0x000000ffff028224 */ /* 0x000fe200078e001e */
[----:B------:R0:W-:Y:S01]  /*1ec00*/  STS.U8 [R155+UR4+0x1e80], R16 ;  /* 0x001e80109b007988 */ /* 0x0001e20008000004 */
[----:B--2---:R-:W-:Y:S02]  /*1ec10*/  IMAD.MOV.U32 R216, RZ, RZ, R3 ;  /* 0x000000ffffd87224 */ /* 0x004fe400078e0003 */
[----:B------:R-:W-:Y:S01]  /*1ec20*/  @!P0 IMAD.MOV.U32 R3, RZ, RZ, R210 ;  /* 0x000000ffff038224 */ /* 0x000fe200078e00d2 */
[----:B------:R1:W-:Y:S04]  /*1ec30*/  STS.U8 [R155+UR4+0x7880], R217 ;  /* 0x007880d99b007988 */ /* 0x0003e80008000004 */
[----:B------:R2:W4:Y:S01]  /*1ec40*/  @!P0 LDG.E.U8 R17, desc[UR32][R2.64] ;  /* 0x0000002002118981 */ /* 0x000522000c1e1100 */
[----:B0-----:R-:W-:-:S03]  /*1ec50*/  PRMT R16, RZ, 0x7610, R16 ;  /* 0x00007610ff107816 */ /* 0x001fc60000000010 */
[----:B------:R0:W-:Y:S04]  /*1ec60*/  STS.U8 [R155+UR4+0x2080], R15 ;  /* 0x0020800f9b007988 */ /* 0x0001e80008000004 */
[----:B------:R-:W4:Y:S01]  /*1ec70*/  LDL.LU R34, [R1+0x13ac] ;  /* 0x0013ac0001227983 */ /* 0x000f220000300800 */
[----:B--2---:R-:W-:-:S04]  /*1ec80*/  IMAD.MOV.U32 R3, RZ, RZ, R35 ;  /* 0x000000ffff037224 */ /* 0x004fc800078e0023 */
[----:B-1----:R-:W-:Y:S02]  /*1ec90*/  IMAD.MOV.U32 R217, RZ, RZ, R3 ;  /* 0x000000ffffd97224 */ /* 0x002fe400078e0003 */
[----:B------:R-:W-:Y:S01]  /*1eca0*/  @!P0 IMAD.MOV.U32 R3, RZ, RZ, R201 ;  /* 0x000000ffff038224 */ /* 0x000fe200078e00c9 */
[----:B0-----:R-:W-:Y:S01]  /*1ecb0*/  PRMT R15, RZ, 0x7610, R15 ;  /* 0x00007610ff0f7816 */ /* 0x001fe2000000000f */
[----:B------:R0:W-:Y:S04]  /*1ecc0*/  STL [R1+0x1078], R210 ;  /* 0x001078d201007387 */ /* 0x0001e80000100800 */
[----:B------:R1:W-:Y:S04]  /*1ecd0*/  STS.U8 [R155+UR4+0x2280], R14 ;  /* 0x0022800e9b007988 */ /* 0x0003e80008000004 */
[----:B------:R-:W-:Y:S04]  /*1ece0*/  STS.U8 [R155+UR4+0x7c80], R220 ;  /* 0x007c80dc9b007988 */ /* 0x000fe80008000004 */
[----:B0-----:R-:W2:Y:S01]  /*1ecf0*/  LDL.LU R210, [R1+0x75c] ;  /* 0x00075c0001d27983 */ /* 0x001ea20000300800 */
[----:B-1----:R-:W-:-:S03]  /*1ed00*/  PRMT R14, RZ, 0x7610, R14 ;  /* 0x00007610ff0e7816 */ /* 0x002fc6000000000e */
[----:B------:R-:W2:Y:S04]  /*1ed10*/  LDL.LU R35, [R1+0x13a8] ;  /* 0x0013a80001237983 */ /* 0x000ea80000300800 */
[----:B------:R-:W-:Y:S04]  /*1ed20*/  STS.U8 [R155+UR4+0x7a80], R219 ;  /* 0x007a80db9b007988 */ /* 0x000fe80008000004 */
[----:B------:R0:W-:Y:S04]  /*1ed30*/  STS.U8 [R155+UR4+0x2480], R13 ;  /* 0x0024800d9b007988 */ /* 0x0001e80008000004 */
[----:B------:R-:W-:Y:S04]  /*1ed40*/  STS.U8 [R155+UR4+0x7e80], R222 ;  /* 0x007e80de9b007988 */ /* 0x000fe80008000004 */
[----:B------:R-:W-:Y:S01]  /*1ed50*/  STS.U8 [R155+UR4+0x2680], R12 ;  /* 0x0026800c9b007988 */ /* 0x000fe20008000004 */
[----:B0-----:R-:W-:-:S03]  /*1ed60*/  PRMT R13, RZ, 0x7610, R13 ;  /* 0x00007610ff0d7816 */ /* 0x001fc6000000000d */
        /* <DEDUP_REMOVED lines=8> */
[----:B------:R-:W-:Y:S01]  /*1edf0*/  STS.U8 [R155+UR4+0x5680], R194 ;  /* 0x005680c29b007988 */ /* 0x000fe20008000004 */
[----:B---3--:R-:W-:-:S05]  /*1ee00*/  @!P0 IMAD.MOV.U32 R2, RZ, RZ, R215 ;  /* 0x000000ffff028224 */ /* 0x008fca00078e00d7 */
[----:B------:R0:W3:Y:S02]  /*1ee10*/  @!P0 LDG.E.U8 R16, desc[UR32][R2.64] ;  /* 0x0000002002108981 */ /* 0x0000e4000c1e1100 */
[----:B0-----:R-:W-:Y:S02]  /*1ee20*/  @!P0 IMAD.MOV.U32 R2, RZ, RZ, R203 ;  /* 0x000000ffff028224 */ /* 0x001fe400078e00cb */
[----:B------:R-:W-:Y:S01]  /*1ee30*/  @!P0 IMAD.MOV.U32 R3, RZ, RZ, R195 ;  /* 0x000000ffff038224 */ /* 0x000fe200078e00c3 */
[----:B------:R0:W-:Y:S04]  /*1ee40*/  STL [R1+0x1080], R215 ;  /* 0x001080d701007387 */ /* 0x0001e80000100800 */
[----:B------:R1:W2:Y:S04]  /*1ee50*/  @!P0 LDG.E.U8 R15, desc[UR32][R2.64] ;  /* 0x00000020020f8981 */ /* 0x0002a8000c1e1100 */
[----:B0-----:R-:W2:Y:S01]  /*1ee60*/  LDL.LU R215, [R1+0x77c] ;  /* 0x00077c0001d77983 */ /* 0x001ea20000300800 */
[----:B-1----:R-:W-:-:S03]  /*1ee70*/  IMAD.MOV.U32 R3, RZ, RZ, R32 ;  /* 0x000000ffff037224 */ /* 0x002fc600078e0020 */
[----:B------:R0:W-:Y:S01]  /*1ee80*/  STL [R1+0x107c], R201 ;  /* 0x00107cc901007387 */ /* 0x0001e20000100800 */
[----:B------:R-:W-:Y:S02]  /*1ee90*/  @!P0 IMAD.MOV.U32 R2, RZ, RZ, R246 ;  /* 0x000000ffff028224 */ /* 0x000fe400078e00f6 */
[----:B------:R-:W-:Y:S02]  /*1eea0*/  IMAD.MOV.U32 R220, RZ, RZ, R3 ;  /* 0x000000ffffdc7224 */ /* 0x000fe400078e0003 */
[----:B------:R-:W-:Y:S01]  /*1eeb0*/  @!P0 IMAD.MOV.U32 R3, RZ, RZ, R245 ;  /* 0x000000ffff038224 */ /* 0x000fe200078e00f5 */
[----:B0-----:R-:W2:Y:S04]  /*1eec0*/  LDL.LU R201, [R1+0x798] ;  /* 0x0007980001c97983 */ /* 0x001ea80000300800 */
[----:B------:R-:W2:Y:S04]  /*1eed0*/  LDL.LU R219, [R1+0x658] ;  /* 0x0006580001db7983 */ /* 0x000ea80000300800 */
[----:B------:R0:W-:Y:S04]  /*1eee0*/  STL [R1+0x1088], R203 ;  /* 0x001088cb01007387 */ /* 0x0001e80000100800 */
[----:B------:R1:W2:Y:S04]  /*1eef0*/  @!P0 LDG.E.U8 R14, desc[UR32][R2.64] ;  /* 0x00000020020e8981 */ /* 0x0002a8000c1e1100 */
[----:B0-----:R-:W2:Y:S04]  /*1ef00*/  LDL.LU R203, [R1+0x79c] ;  /* 0x00079c0001cb7983 */ /* 0x001ea80000300800 */
[----:B------:R0:W-:Y:S01]  /*1ef10*/  STL [R1+0x1084], R195 ;  /* 0x001084c301007387 */ /* 0x0001e20000100800 */
[----:B-1----:R-:W-:-:S02]  /*1ef20*/  IMAD.MOV.U32 R3, RZ, RZ, R154 ;  /* 0x000000ffff037224 */ /* 0x002fc400078e009a */
[----:B------:R-:W-:Y:S02]  /*1ef30*/  @!P0 IMAD.MOV.U32 R2, RZ, RZ, R238 ;  /* 0x000000ffff028224 */ /* 0x000fe400078e00ee */
[----:B------:R-:W-:Y:S01]  /*1ef40*/  IMAD.MOV.U32 R222, RZ, RZ, R3 ;  /* 0x000000ffffde7224 */ /* 0x000fe200078e0003 */
[----:B0-----:R-:W2:Y:S04]  /*1ef50*/  LDL.LU R195, [R1+0x7b8] ;  /* 0x0007b80001c37983 */ /* 0x001ea80000300800 */
[----:B------:R-:W2:Y:S01]  /*1ef60*/  LDL.LU R32, [R1+0x13a4] ;  /* 0x0013a40001207983 */ /* 0x000ea20000300800 */
[----:B------:R-:W-:-:S03]  /*1ef70*/  @!P0 IMAD.MOV.U32 R3, RZ, RZ, R237 ;  /* 0x000000ffff038224 */ /* 0x000fc600078e00ed */
[----:B------:R0:W-:Y:S04]  /*1ef80*/  STL [R1+0x1090], R246 ;  /* 0x001090f601007387 */ /* 0x0001e80000100800 */
[----:B------:R1:W2:Y:S04]  /*1ef90*/  @!P0 LDG.E.U8 R13, desc[UR32][R2.64] ;  /* 0x00000020020d8981 */ /* 0x0002a8000c1e1100 */
[----:B0-----:R-:W2:Y:S04]  /*1efa0*/  LDL.LU R246, [R1+0x7bc] ;  /* 0x0007bc0001f67983 */ /* 0x001ea80000300800 */
[----:B------:R0:W-:Y:S04]  /*1efb0*/  STL [R1+0x108c], R245 ;  /* 0x00108cf501007387 */ /* 0x0001e80000100800 */
[----:B0-----:R-:W2:Y:S04]  /*1efc0*/  LDL.LU R245, [R1+0x7d8] ;  /* 0x0007d80001f57983 */ /* 0x001ea80000300800 */
[----:B------:R-:W2:Y:S04]  /*1efd0*/  LDL.LU R155, [R1+0x6d8] ;  /* 0x0006d800019b7983 */ /* 0x000ea80000300800 */
[----:B------:R0:W-:Y:S04]  /*1efe0*/  STL [R1+0x1098], R238 ;  /* 0x001098ee01007387 */ /* 0x0001e80000100800 */
[----:B0-----:R-:W2:Y:S04]  /*1eff0*/  LDL.LU R238, [R1+0x7dc] ;  /* 0x0007dc0001ee7983 */ /* 0x001ea80000300800 */
[----:B------:R0:W-:Y:S04]  /*1f000*/  STL [R1+0x1094], R237 ;  /* 0x001094ed01007387 */ /* 0x0001e80000100800 */
[----:B0-----:R-:W2:Y:S04]  /*1f010*/  LDL.LU R237, [R1+0x7f8] ;  /* 0x0007f80001ed7983 */ /* 0x001ea80000300800 */
[----:B------:R-:W1:Y:S04]  /*1f020*/  LDL R2, [R1+0xba4] ;  /* 0x000ba40001027983 */ /* 0x000e680000100800 */
[----:B------:R-:W1:Y:S01]  /*1f030*/  LDL R3, [R1+0xfa0] ;  /* 0x000fa00001037983 */ /* 0x000e620000100800 */
[----:B------:R-:W0:Y:S01]  /*1f040*/  S2R R154, SR_TID.X ;  /* 0x00000000009a7919 */ /* 0x000e220000002100 */
[----:B------:R-:W-:-:S02]  /*1f050*/  PRMT R12, RZ, 0x7610, R12 ;  /* 0x00007610ff0c7816 */ /* 0x000fc4000000000c */
[----:B0-----:R-:W-:-:S04]  /*1f060*/  LOP3.LUT R154, R154, 0x7f, RZ, 0xc0, !PT ;  /* 0x0000007f9a9a7812 */ /* 0x001fc800078ec0ff */
[----:B------:R-:W-:-:S05]  /*1f070*/  LOP3.LUT R154, R154, 0x20, RZ, 0x3c, !PT ;  /* 0x000000209a9a7812 */ /* 0x000fca00078e3cff */
[----:B------:R0:W-:Y:S04]  /*1f080*/  STS.U8 [R154+UR4+0x100], R231 ;  /* 0x000100e79a007988 */ /* 0x0001e80008000004 */
[----:B0-----:R-:W2:Y:S01]  /*1f090*/  LDL.LU R231, [R1+0x63c] ;  /* 0x00063c0001e77983 */ /* 0x001ea20000300800 */
[----:B-1----:R-:W-:-:S04]  /*1f0a0*/  @!P0 LOP3.LUT R3, R3, R2, RZ, 0x3c, !PT ;  /* 0x0000000203038212 */ /* 0x002fc800078e3cff */
[----:B------:R-:W-:-:S04]  /*1f0b0*/  @!P0 LOP3.LUT R2, R3, R2, RZ, 0x3c, !PT ;  /* 0x0000000203028212 */ /* 0x000fc800078e3cff */
[----:B------:R-:W-:-:S05]  /*1f0c0*/  @!P0 LOP3.LUT R3, R3, R2, RZ, 0x3c, !PT ;  /* 0x0000000203038212 */ /* 0x000fca00078e3cff */
[----:B------:R0:W2:Y:S04]  /*1f0d0*/  @!P0 LDG.E.U8 R12, desc[UR32][R2.64] ;  /* 0x00000020020c8981 */ /* 0x0000a8000c1e1100 */
[----:B------:R-:W0:Y:S04]  /*1f0e0*/  LDL R2, [R1+0xb94] ;  /* 0x000b940001027983 */ /* 0x000e280000100800 */
[----:B------:R-:W0:Y:S01]  /*1f0f0*/  LDL R3, [R1+0xf90] ;  /* 0x000f900001037983 */ /* 0x000e220000100800 */
[----:B------:R-:W-:-:S03]  /*1f100*/  PRMT R11, RZ, 0x7610, R11 ;  /* 0x00007610ff0b7816 */ /* 0x000fc6000000000b */
[----:B------:R1:W-:Y:S02]  /*1f110*/  STS.U8 [R154+UR4+0x300], R230 ;  /* 0x000300e69a007988 */ /* 0x0003e40008000004 */
[----:B-1----:R-:W-:Y:S02]  /*1f120*/  IMAD.MOV.U32 R230, RZ, RZ, R33 ;  /* 0x000000ffffe67224 */ /* 0x002fe400078e0021 */
[----:B------:R-:W2:Y:S01]  /*1f130*/  LDL.LU R33, [R1+0x13a0] ;  /* 0x0013a00001217983 */ /* 0x000ea20000300800 */
[----:B0-----:R-:W-:-:S04]  /*1f140*/  @!P0 LOP3.LUT R3, R3, R2, RZ, 0x3c, !PT ;  /* 0x0000000203038212 */ /* 0x001fc800078e3cff */
        /* <DEDUP_REMOVED lines=36> */
[----:B------:R1:W-:Y:S04]  /*1f390*/  STS.U8 [R154+UR4+0xb00], R226 ;  /* 0x000b00e29a007988 */ /* 0x0003e80008000004 */
[----:B-1----:R-:W2:Y:S01]  /*1f3a0*/  LDL.LU R226, [R1+0x678] ;  /* 0x0006780001e27983 */ /* 0x002ea20000300800 */
        /* <DEDUP_REMOVED lines=8> */
[----:B------:R4:W-:Y:S04]  /*1f430*/  STS.U8 [R154+UR4+0x1900], R211 ;  /* 0x001900d39a007988 */ /* 0x0009e80008000004 */
[----:B------:R3:W-:Y:S01]  /*1f440*/  STS.U8 [R154+UR4+0x1700], R214 ;  /* 0x001700d69a007988 */ /* 0x0007e20008000004 */
[----:B-1----:R-:W-:-:S03]  /*1f450*/  IMAD.MOV.U32 R225, RZ, RZ, R29 ;  /* 0x000000ffffe17224 */ /* 0x002fc600078e001d */
[----:B------:R-:W2:Y:S01]  /*1f460*/  LDL.LU R29, [R1+0x1390] ;  /* 0x00139000011d7983 */ /* 0x000ea20000300800 */
[----:B----4-:R-:W-:-:S03]  /*1f470*/  IMAD.MOV.U32 R211, RZ, RZ, R153 ;  /* 0x000000ffffd37224 */ /* 0x010fc600078e0099 */
[----:B------:R1:W-:Y:S01]  /*1f480*/  STS.U8 [R154+UR4+0x1500], R218 ;  /* 0x001500da9a007988 */ /* 0x0003e20008000004 */
[----:B---3--:R-:W-:-:S03]  /*1f490*/  IMAD.MOV.U32 R214, RZ, RZ, R251 ;  /* 0x000000ffffd67224 */ /* 0x008fc600078e00fb */
[----:B------:R3:W-:Y:S04]  /*1f4a0*/  STS.U8 [R154+UR4+0xf00], R224 ;  /* 0x000f00e09a007988 */ /* 0x0007e80008000004 */
[----:B------:R4:W-:Y:S01]  /*1f4b0*/  STS.U8 [R154+UR4+0x1300], R221 ;  /* 0x001300dd9a007988 */ /* 0x0009e20008000004 */
[----:B-1----:R-:W-:-:S03]  /*1f4c0*/  IMAD.MOV.U32 R218, RZ, RZ, R252 ;  /* 0x000000ffffda7224 */ /* 0x002fc600078e00fc */
[----:B------:R1:W-:Y:S01]  /*1f4d0*/  STS.U8 [R154+UR4+0x1d00], R204 ;  /* 0x001d00cc9a007988 */ /* 0x0003e20008000004 */
[----:B---3--:R-:W-:-:S03]  /*1f4e0*/  IMAD.MOV.U32 R224, RZ, RZ, R24 ;  /* 0x000000ffffe07224 */ /* 0x008fc600078e0018 */
[----:B------:R3:W-:Y:S01]  /*1f4f0*/  STS.U8 [R154+UR4+0x1100], R223 ;  /* 0x001100df9a007988 */ /* 0x0007e20008000004 */
[----:B----4-:R-:W-:Y:S02]  /*1f500*/  IMAD.MOV.U32 R221, RZ, RZ, R25 ;  /* 0x000000ffffdd7224 */ /* 0x010fe400078e0019 */
[----:B-1----:R-:W-:Y:S02]  /*1f510*/  IMAD.MOV.U32 R204, RZ, RZ, R211 ;  /* 0x000000ffffcc7224 */ /* 0x002fe400078e00d3 */
[----:B------:R-:W-:Y:S02]  /*1f520*/  IMAD.MOV.U32 R211, RZ, RZ, R214 ;  /* 0x000000ffffd37224 */ /* 0x000fe400078e00d6 */
[----:B------:R-:W-:Y:S01]  /*1f530*/  IMAD.MOV.U32 R214, RZ, RZ, R218 ;  /* 0x000000ffffd67224 */ /* 0x000fe200078e00da */
[----:B------:R-:W-:Y:S01]  /*1f540*/  STS.U8 [R154+UR4+0x1b00], R207 ;  /* 0x001b00cf9a007988 */ /* 0x000fe20008000004 */
[----:B------:R-:W-:Y:S02]  /*1f550*/  IMAD.MOV.U32 R218, RZ, RZ, R221 ;  /* 0x000000ffffda7224 */ /* 0x000fe400078e00dd */
[----:B------:R-:W-:Y:S01]  /*1f560*/  IMAD.MOV.U32 R221, RZ, RZ, R224 ;  /* 0x000000ffffdd7224 */ /* 0x000fe200078e00e0 */
[----:B------:R1:W-:Y:S01]  /*1f570*/  STS.U8 [R154+UR4+0x1f00], R200 ;  /* 0x001f00c89a007988 */ /* 0x0003e20008000004 */
[----:B0-----:R-:W-:-:S04]  /*1f580*/  @!P0 LOP3.LUT R3, R3, R2, RZ, 0x3c, !PT ;  /* 0x0000000203038212 */ /* 0x001fc800078e3cff */
[----:B------:R-:W-:-:S04]  /*1f590*/  @!P0 LOP3.LUT R2, R3, R2, RZ, 0x3c, !PT ;  /* 0x0000000203028212 */ /* 0x000fc800078e3cff */
[----:B------:R-:W-:-:S05]  /*1f5a0*/  @!P0 LOP3.LUT R3, R3, R2, RZ, 0x3c, !PT ;  /* 0x0000000203038212 */ /* 0x000fca00078e3cff */
[----:B------:R0:W4:Y:S02]  /*1f5b0*/  @!P0 LDG.E.U8 R4, desc[UR32][R2.64] ;  /* 0x0000002002048981 */ /* 0x000124000c1e1100 */
[----:B0-----:R-:W-:Y:S02]  /*1f5c0*/  IMAD.MOV.U32 R2, RZ, RZ, R26 ;  /* 0x000000ffff027224 */ /* 0x001fe400078e001a */
[----:B------:R-:W4:Y:S01]  /*1f5d0*/  LDL.LU R26, [R1+0x138c] ;  /* 0x00138c00011a7983 */ /* 0x000f220000300800 */
[----:B------:R-:W-:-:S03]  /*1f5e0*/  IMAD.MOV.U32 R3, RZ, RZ, R27 ;  /* 0x000000ffff037224 */ /* 0x000fc600078e001b */
[----:B------:R-:W4:Y:S04]  /*1f5f0*/  LDL.LU R27, [R1+0x1388] ;  /* 0x00138800011b7983 */ /* 0x000f280000300800 */
[----:B------:R-:W4:Y:S04]  /*1f600*/  LDL.LU R24, [R1+0x1384] ;  /* 0x0013840001187983 */ /* 0x000f280000300800 */
[----:B---3--:R-:W3:Y:S01]  /*1f610*/  LDL.LU R223, [R1+0x65c] ;  /* 0x00065c0001df7983 */ /* 0x008ee20000300800 */
[----:B-1----:R-:W-:-:S03]  /*1f620*/  IMAD.MOV.U32 R200, RZ, RZ, R2 ;  /* 0x000000ffffc87224 */ /* 0x002fc600078e0002 */
[----:B------:R-:W3:Y:S01]  /*1f630*/  LDL.LU R25, [R1+0x1380] ;  /* 0x0013800001197983 */ /* 0x000ee20000300800 */
[----:B------:R-:W-:-:S03]  /*1f640*/  IMAD.MOV.U32 R224, RZ, RZ, R3 ;  /* 0x000000ffffe07224 */ /* 0x000fc600078e0003 */
[----:B------:R-:W3:Y:S04]  /*1f650*/  LDL.LU R252, [R1+0x137c] ;  /* 0x00137c0001fc7983 */ /* 0x000ee80000300800 */
[----:B------:R-:W3:Y:S04]  /*1f660*/  LDL.LU R251, [R1+0x1378] ;  /* 0x0013780001fb7983 */ /* 0x000ee80000300800 */
[----:B------:R-:W3:Y:S04]  /*1f670*/  LDL.LU R207, [R1+0x698] ;  /* 0x0006980001cf7983 */ /* 0x000ee80000300800 */
[----:B------:R-:W3:Y:S04]  /*1f680*/  LDL R3, [R1+0xed0] ;  /* 0x000ed00001037983 */ /* 0x000ee80000100800 */
[----:B------:R-:W3:Y:S01]  /*1f690*/  LDL R2, [R1+0xed4] ;  /* 0x000ed40001027983 */ /* 0x000ee20000100800 */
[----:B------:R-:W0:Y:S01]  /*1f6a0*/  S2R R153, SR_TID.X ;  /* 0x0000000000997919 */ /* 0x000e220000002100 */
[----:B------:R-:W-:-:S02]  /*1f6b0*/  PRMT R194, RZ, 0x7610, R194 ;  /* 0x00007610ffc27816 */ /* 0x000fc400000000c2 */
[----:B------:R1:W-:Y:S04]  /*1f6c0*/  STS.U8 [R154+UR4+0x2100], R197 ;  /* 0x002100c59a007988 */ /* 0x0003e80008000004 */
[----:B------:R-:W-:Y:S04]  /*1f6d0*/  STS.U8 [R154+UR4+0x2300], R193 ;  /* 0x002300c19a007988 */ /* 0x000fe80008000004 */
[----:B------:R-:W-:Y:S04]  /*1f6e0*/  STS.U8 [R154+UR4+0x2500], R190 ;  /* 0x002500be9a007988 */ /* 0x000fe80008000004 */
[----:B------:R-:W-:Y:S04]  /*1f6f0*/  STS.U8 [R154+UR4+0x2700], R189 ;  /* 0x002700bd9a007988 */ /* 0x000fe80008000004 */
[----:B------:R-:W-:Y:S04]  /*1f700*/  STS.U8 [R154+UR4+0x2900], R188 ;  /* 0x002900bc9a007988 */ /* 0x000fe80008000004 */
[----:B------:R-:W-:Y:S04]  /*1f710*/  STS.U8 [R154+UR4+0x2b00], R187 ;  /* 0x002b00bb9a007988 */ /* 0x000fe80008000004 */
[----:B------:R-:W-:Y:S01]  /*1f720*/  STS.U8 [R154+UR4+0x2d00], R186 ;  /* 0x002d00ba9a007988 */ /* 0x000fe20008000004 */
[----:B0-----:R-:W-:-:S03]  /*1f730*/  LOP3.LUT R153, R153, 0x7f, RZ, 0xc0, !PT ;  /* 0x0000007f99997812 */ /* 0x001fc600078ec0ff */
[----:B------:R-:W-:Y:S01]  /*1f740*/  STS.U8 [R154+UR4+0x2f00], R185 ;  /* 0x002f00b99a007988 */ /* 0x000fe20008000004 */
[----:B------:R-:W-:-:S03]  /*1f750*/  LOP3.LUT R153, R153, 0x30, RZ, 0x3c, !PT ;  /* 0x0000003099997812 */ /* 0x000fc600078e3cff */
        /* <DEDUP_REMOVED lines=37> */
[----:B--2---:R-:W-:Y:S04]  /*1f9b0*/  STS.U8 [R154+UR4+0x7b00], R15 ;  /* 0x007b000f9a007988 */ /* 0x004fe80008000004 */
[----:B------:R-:W-:Y:S04]  /*1f9c0*/  STS.U8 [R154+UR4+0x7d00], R14 ;  /* 0x007d000e9a007988 */ /* 0x000fe80008000004 */
[----:B------:R0:W-:Y:S04]  /*1f9d0*/  STS.U8 [R154+UR4+0x7f00], R13 ;  /* 0x007f000d9a007988 */ /* 0x0001e80008000004 */
[----:B-1----:R-:W2:Y:S04]  /*1f9e0*/  LDL.LU R197, [R1+0x67c] ;  /* 0x00067c0001c57983 */ /* 0x002ea80000300800 */
[----:B------:R-:W-:Y:S04]  /*1f9f0*/  STS.U8 [R153+UR4+0x180], R12 ;  /* 0x0001800c99007988 */ /* 0x000fe80008000004 */
[----:B------:R-:W-:Y:S04]  /*1fa00*/  STS.U8 [R153+UR4+0x380], R11 ;  /* 0x0003800b99007988 */ /* 0x000fe80008000004 */
[----:B------:R-:W-:Y:S04]  /*1fa10*/  STS.U8 [R153+UR4+0x580], R10 ;  /* 0x0005800a99007988 */ /* 0x000fe80008000004 */
[----:B------:R-:W-:Y:S04]  /*1fa20*/  STS.U8 [R153+UR4+0x780], R7 ;  /* 0x0007800799007988 */ /* 0x000fe80008000004 */
[----:B------:R-:W-:Y:S04]  /*1fa30*/  STS.U8 [R153+UR4+0x980], R6 ;  /* 0x0009800699007988 */ /* 0x000fe80008000004 */
[----:B------:R-:W-:Y:S04]  /*1fa40*/  STS.U8 [R153+UR4+0xb80], R5 ;  /* 0x000b800599007988 */ /* 0x000fe80008000004 */
[----:B0-----:R-:W2:Y:S04]  /*1fa50*/  LDL.LU R154, [R1+0x6bc] ;  /* 0x0006bc00019a7983 */ /* 0x001ea80000300800 */
[----:B----4-:R-:W-:Y:S04]  /*1fa60*/  STS.U8 [R153+UR4+0xd80], R4 ;  /* 0x000d800499007988 */ /* 0x010fe80008000004 */
[----:B---3--:R0:W3:Y:S04]  /*1fa70*/  @!P0 LDG.E.U8 R194, desc[UR32][R2.64] ;  /* 0x0000002002c28981 */ /* 0x0080e8000c1e1100 */
[----:B------:R-:W0:Y:S04]  /*1fa80*/  LDL R2, [R1+0xeb0] ;  /* 0x000eb00001027983 */ /* 0x000e280000100800 */
[----:B------:R-:W0:Y:S01]  /*1fa90*/  LDL R3, [R1+0xeb4] ;  /* 0x000eb40001037983 */ /* 0x000e220000100800 */
[----:B------:R-:W-:-:S02]  /*1faa0*/  PRMT R193, RZ, 0x7610, R193 ;  /* 0x00007610ffc17816 */ /* 0x000fc400000000c1 */
[----:B0-----:R-:W-:-:S04]  /*1fab0*/  @!P0 LOP3.LUT R3, R3, R2, RZ, 0x3c, !PT ;  /* 0x0000000203038212 */ /* 0x001fc800078e3cff */
[----:B------:R-:W-:-:S04]  /*1fac0*/  @!P0 LOP3.LUT R2, R3, R2, RZ, 0x3c, !PT ;  /* 0x0000000203028212 */ /* 0x000fc800078e3cff */
[----:B------:R-:W-:-:S05]  /*1fad0*/  @!P0 LOP3.LUT R3, R3, R2, RZ, 0x3c, !PT ;  /* 0x0000000203038212 */ /* 0x000fca00078e3cff */
[----:B------:R0:W4:Y:S04]  /*1fae0*/  @!P0 LDG.E.U8 R193, desc[UR32][R2.64] ;  /* 0x0000002002c18981 */ /* 0x000128000c1e1100 */
[----:B------:R-:W0:Y:S04]  /*1faf0*/  LDL R2, [R1+0xe90] ;  /* 0x000e900001027983 */ /* 0x000e280000100800 */
[----:B------:R-:W0:Y:S01]  /*1fb00*/  LDL R3, [R1+0xe94] ;  /* 0x000e940001037983 */ /* 0x000e220000100800 */
[----:B------:R-:W-:Y:S02]  /*1fb10*/  PRMT R192, RZ, 0x7610, R192 ;  /* 0x00007610ffc07816 */ /* 0x000fe400000000c0 */
        /* <DEDUP_REMOVED lines=60> */
[----:B------:R-:W0:Y:S01]  /*1fee0*/  LDL R3, [R1+0xd74] ;  /* 0x000d740001037983 */ /* 0x000e220000100800 */
[----:B------:R-:W-:Y:S02]  /*1fef0*/  PRMT R183, RZ, 0x7610, R183 ;  /* 0x00007610ffb77816 */ /* 0x000fe400000000b7 */
[----:B------:R-:W-:Y:S02]  /*1ff00*/  PRMT R182, RZ, 0x7610, R182 ;  /* 0x00007610ffb67816 */ /* 0x000fe400000000b6 */
[----:B------:R-:W-:Y:S01]  /*1ff10*/  PRMT R181, RZ, 0x7610, R181 ;  /* 0x00007610ffb57816 */ /* 0x000fe200000000b5 */
[----:B0-----:R-:W-:-:S02]  /*1ff20*/  @!P0 IMAD.MOV.U32 R2, RZ, RZ, R3 ;  /* 0x000000ffff028224 */ /* 0x001fc400078e0003 */
[----:B------:R-:W-:-:S05]  /*1ff30*/  @!P0 IMAD.MOV.U32 R3, RZ, RZ, R132 ;  /* 0x000000ffff038224 */ /* 0x000fca00078e0084 */
[----:B------:R0:W4:Y:S02]  /*1ff40*/  @!P0 LDG.E.U8 R183, desc[UR32][R2.64] ;  /* 0x0000002002b78981 */ /* 0x000124000c1e1100 */
[----:B0-----:R-:W-:Y:S02]  /*1ff50*/  @!P0 IMAD.MOV.U32 R2, RZ, RZ, R129 ;  /* 0x000000ffff028224 */ /* 0x001fe400078e0081 */
[----:B------:R-:W-:-:S05]  /*1ff60*/  @!P0 IMAD.MOV.U32 R3, RZ, RZ, R140 ;  /* 0x000000ffff038224 */ /* 0x000fca00078e008c */
[----:B------:R0:W4:Y:S02]  /*1ff70*/  @!P0 LDG.E.U8 R182, desc[UR32][R2.64] ;  /* 0x0000002002b68981 */ /* 0x000124000c1e1100 */
[----:B0-----:R-:W-:Y:S02]  /*1ff80*/  @!P0 IMAD.MOV.U32 R2, RZ, RZ, R137 ;  /* 0x000000ffff028224 */ /* 0x001fe400078e0089 */
[----:B------:R-:W-:-:S05]  /*1ff90*/  @!P0 IMAD.MOV.U32 R3, RZ, RZ, R148 ;  /* 0x000000ffff038224 */ /* 0x000fca00078e0094 */
[----:B------:R0:W4:Y:S04]  /*1ffa0*/  @!P0 LDG.E.U8 R181, desc[UR32][R2.64] ;  /* 0x0000002002b58981 */ /* 0x000128000c1e1100 */
[----:B------:R-:W2:Y:S04]  /*1ffb0*/  LDL R3, [R1+0xd10] ;  /* 0x000d100001037983 */ /* 0x000ea80000100800 */
[----:B------:R1:W-:Y:S04]  /*1ffc0*/  STL.64 [R1+0x1308], R150 ;  /* 0x0013089601007387 */ /* 0x0003e80000100a00 */
[----:B------:R3:W-:Y:S01]  /*1ffd0*/  STL.64 [R1+0x1300], R148 ;  /* 0x0013009401007387 */ /* 0x0007e20000100a00 */
[----:B-1----:R-:W-:-:S02]  /*1ffe0*/  IMAD.MOV.U32 R151, RZ, RZ, R236 ;  /* 0x000000ffff977224 */ /* 0x002fc400078e00ec */
[----:B---3--:R-:W-:Y:S02]  /*1fff0*/  IMAD.MOV.U32 R149, RZ, RZ, R244 ;  /* 0x000000ffff957224 */ /* 0x008fe400078e00f4 */
[----:B------:R-:W3:Y:S01]  /*20000*/  LDL.LU R244, [R1+0x1374] ;  /* 0x0013740001f47983 */ /* 0x000ee20000300800 */
[----:B------:R-:W-:Y:S02]  /*20010*/  IMAD.MOV.U32 R148, RZ, RZ, R243 ;  /* 0x000000ffff947224 */ /* 0x000fe400078e00f3 */
[----:B------:R-:W-:Y:S01]  /*20020*/  IMAD.MOV.U32 R150, RZ, RZ, R235 ;  /* 0x000000ffff967224 */ /* 0x000fe200078e00eb */
[----:B------:R-:W4:Y:S04]  /*20030*/  LDL.LU R243, [R1+0x1370] ;  /* 0x0013700001f37983 */ /* 0x000f280000300800 */
[----:B------:R-:W4:Y:S04]  /*20040*/  LDL.LU R236, [R1+0x136c] ;  /* 0x00136c0001ec7983 */ /* 0x000f280000300800 */
[----:B------:R-:W4:Y:S04]  /*20050*/  LDL.LU R235, [R1+0x1368] ;  /* 0x0013680001eb7983 */ /* 0x000f280000300800 */
[----:B------:R1:W-:Y:S04]  /*20060*/  STL.64 [R1+0x12f8], R146 ;  /* 0x0012f89201007387 */ /* 0x0003e80000100a00 */
[----:B-1----:R-:W3:Y:S04]  /*20070*/  LDL R146, [R1+0xcf0] ;  /* 0x000cf00001927983 */ /* 0x002ee80000100800 */
[----:B------:R-:W4:Y:S04]  /*20080*/  LDL R147, [R1+0xcf4] ;  /* 0x000cf40001937983 */ /* 0x000f280000100800 */
[----:B------:R-:W-:Y:S04]  /*20090*/  STL.64 [R1+0x12f0], R144 ;  /* 0x0012f09001007387 */ /* 0x000fe80000100a00 */
        /* <DEDUP_REMOVED lines=58> */
[----:B------:R1:W-:Y:S04]  /*20440*/  STL.64 [R1+0x1118], R26 ;  /* 0x0011181a01007387 */ /* 0x0003e80000100a00 */
[----:B------:R0:W-:Y:S04]  /*20450*/  STL.64 [R1+0x1110], R24 ;  /* 0x0011101801007387 */ /* 0x0001e80000100a00 */
[----:B-1----:R-:W4:Y:S04]  /*20460*/  LDL R27, [R1+0xcd0] ;  /* 0x000cd000011b7983 */ /* 0x002f280000100800 */
[----:B------:R-:W4:Y:S04]  /*20470*/  LDL R26, [R1+0xcd4] ;  /* 0x000cd400011a7983 */ /* 0x000f280000100800 */
[----:B0-----:R-:W4:Y:S01]  /*20480*/  LDL R24, [R1+0xcb4] ;  /* 0x000cb40001187983 */ /* 0x001f220000100800 */
[----:B------:R-:W-:Y:S01]  /*20490*/  PRMT R180, RZ, 0x7610, R180 ;  /* 0x00007610ffb47816 */ /* 0x000fe200000000b4 */
[----:B------:R-:W-:Y:S01]  /*204a0*/  @!P0 IMAD.MOV.U32 R2, RZ, RZ, R145 ;  /* 0x000000ffff028224 */ /* 0x000fe200078e0091 */
[----:B------:R-:W-:Y:S01]  /*204b0*/  PRMT R179, RZ, 0x7610, R179 ;  /* 0x00007610ffb37816 */ /* 0x000fe200000000b3 */
[----:B------:R-:W4:Y:S04]  /*204c0*/  LDL R25, [R1+0xcb0] ;  /* 0x000cb00001197983 */ /* 0x000f280000100800 */
[----:B--2---:R3:W2:Y:S01]  /*204d0*/  @!P0 LDG.E.U8 R180, desc[UR32][R2.64] ;  /* 0x0000002002b48981 */ /* 0x0046a2000c1e1100 */
[----:B------:R-:W-:Y:S01]  /*204e0*/  PRMT R178, RZ, 0x7610, R178 ;  /* 0x00007610ffb27816 */ /* 0x000fe200000000b2 */
[----:B---3--:R-:W-:-:S02]  /*204f0*/  @!P0 IMAD.MOV.U32 R3, RZ, RZ, R146 ;  /* 0x000000ffff038224 */ /* 0x008fc400078e0092 */
[----:B----4-:R-:W-:-:S05]  /*20500*/  @!P0 IMAD.MOV.U32 R2, RZ, RZ, R147 ;  /* 0x000000ffff028224 */ /* 0x010fca00078e0093 */
[----:B------:R0:W3:Y:S02]  /*20510*/  @!P0 LDG.E.U8 R179, desc[UR32][R2.64] ;  /* 0x0000002002b38981 */ /* 0x0000e4000c1e1100 */
[----:B0-----:R-:W-:Y:S02]  /*20520*/  @!P0 IMAD.MOV.U32 R3, RZ, RZ, R27 ;  /* 0x000000ffff038224 */ /* 0x001fe400078e001b */
[----:B------:R-:W4:Y:S01]  /*20530*/  LDL R27, [R1+0xc90] ;  /* 0x000c9000011b7983 */ /* 0x000f220000100800 */
[----:B------:R-:W-:-:S03]  /*20540*/  @!P0 IMAD.MOV.U32 R2, RZ, RZ, R26 ;  /* 0x000000ffff028224 */ /* 0x000fc600078e001a */
[----:B------:R-:W2:Y:S04]  /*20550*/  LDL R26, [R1+0xc94] ;  /* 0x000c9400011a7983 */ /* 0x000ea80000100800 */
[----:B------:R0:W3:Y:S02]  /*20560*/  @!P0 LDG.E.U8 R178, desc[UR32][R2.64] ;  /* 0x0000002002b28981 */ /* 0x0000e4000c1e1100 */
[----:B0-----:R-:W-:Y:S02]  /*20570*/  @!P0 IMAD.MOV.U32 R2, RZ, RZ, R24 ;  /* 0x000000ffff028224 */ /* 0x001fe400078e0018 */
[----:B------:R-:W3:Y:S01]  /*20580*/  LDL R24, [R1+0xc74] ;  /* 0x000c740001187983 */ /* 0x000ee20000100800 */
[----:B------:R-:W-:Y:S01]  /*20590*/  PRMT R177, RZ, 0x7610, R177 ;  /* 0x00007610ffb17816 */ /* 0x000fe200000000b1 */
[----:B------:R-:W-:-:S02]  /*205a0*/  @!P0 IMAD.MOV.U32 R3, RZ, RZ, R25 ;  /* 0x000000ffff038224 */ /* 0x000fc400078e0019 */
[----:B------:R-:W3:Y:S01]  /*205b0*/  LDL R25, [R1+0xc70] ;  /* 0x000c700001197983 */ /* 0x000ee20000100800 */
[----:B------:R-:W-:-:S03]  /*205c0*/  PRMT R176, RZ, 0x7610, R176 ;  /* 0x00007610ffb07816 */ /* 0x000fc600000000b0 */
[----:B------:R4:W3:Y:S02]  /*205d0*/  @!P0 LDG.E.U8 R177, desc[UR32][R2.64] ;  /* 0x0000002002b18981 */ /* 0x0008e4000c1e1100 */
[----:B----4-:R-:W-:Y:S02]  /*205e0*/  @!P0 IMAD.MOV.U32 R3, RZ, RZ, R27 ;  /* 0x000000ffff038224 */ /* 0x010fe400078e001b */
[----:B------:R-:W4:Y:S01]  /*205f0*/  LDL R27, [R1+0xc50] ;  /* 0x000c5000011b7983 */ /* 0x000f220000100800 */
[----:B--2---:R-:W-:-:S03]  /*20600*/  @!P0 IMAD.MOV.U32 R2, RZ, RZ, R26 ;  /* 0x000000ffff028224 */ /* 0x004fc600078e001a */
[----:B------:R-:W2:Y:S04]  /*20610*/  LDL R26, [R1+0xc54] ;  /* 0x000c5400011a7983 */ /* 0x000ea80000100800 */
[----:B------:R3:W2:Y:S02]  /*20620*/  @!P0 LDG.E.U8 R176, desc[UR32][R2.64] ;  /* 0x0000002002b08981 */ /* 0x0006a4000c1e1100 */
[----:B---3--:R-:W-:Y:S02]  /*20630*/  @!P0 IMAD.MOV.U32 R2, RZ, RZ, R24 ;  /* 0x000000ffff028224 */ /* 0x008fe400078e0018 */
        /* <DEDUP_REMOVED lines=86> */
[----:B------:R-:W-:Y:S01]  /*20ba0*/  @!P0 IMAD.MOV.U32 R3, RZ, RZ, R25 ;  /* 0x000000ffff038224 */ /* 0x000fe200078e0019 */
[----:B------:R-:W-:Y:S01]  /*20bb0*/  PRMT R160, RZ, 0x7610, R160 ;  /* 0x00007610ffa07816 */ /* 0x000fe200000000a0 */
[----:B------:R-:W3:Y:S04]  /*20bc0*/  LDL R25, [R1+0x858] ;  /* 0x0008580001197983 */ /* 0x000ee80000100800 */
[----:B------:R4:W3:Y:S02]  /*20bd0*/  @!P0 LDG.E.U8 R161, desc[UR32][R2.64] ;  /* 0x0000002002a18981 */ /* 0x0008e4000c1e1100 */
[----:B----4-:R-:W-:-:S02]  /*20be0*/  @!P0 IMAD.MOV.U32 R3, RZ, RZ, R27 ;  /* 0x000000ffff038224 */ /* 0x010fc400078e001b */
[----:B--2---:R-:W-:Y:S01]  /*20bf0*/  @!P0 IMAD.MOV.U32 R2, RZ, RZ, R26 ;  /* 0x000000ffff028224 */ /* 0x004fe200078e001a */
[----:B------:R-:W-:Y:S01]  /*20c00*/  PRMT R159, RZ, 0x7610, R159 ;  /* 0x00007610ff9f7816 */ /* 0x000fe2000000009f */
[----:B------:R-:W2:Y:S04]  /*20c10*/  LDL R26, [R1+0x818] ;  /* 0x00081800011a7983 */ /* 0x000ea80000100800 */
[----:B------:R3:W4:Y:S02]  /*20c20*/  @!P0 LDG.E.U8 R160, desc[UR32][R2.64] ;  /* 0x0000002002a08981 */ /* 0x000724000c1e1100 */
[----:B---3--:R-:W-:Y:S02]  /*20c30*/  @!P0 IMAD.MOV.U32 R2, RZ, RZ, R24 ;  /* 0x000000ffff028224 */ /* 0x008fe400078e0018 */
[----:B------:R-:W3:Y:S01]  /*20c40*/  LDL R24, [R1+0x838] ;  /* 0x0008380001187983 */ /* 0x000ee20000100800 */
[----:B------:R-:W-:-:S03]  /*20c50*/  @!P0 IMAD.MOV.U32 R3, RZ, RZ, R25 ;  /* 0x000000ffff038224 */ /* 0x000fc600078e0019 */
[----:B------:R-:W2:Y:S04]  /*20c60*/  LDL R25, [R1+0x81c] ;  /* 0x00081c0001197983 */ /* 0x000ea80000100800 */
[----:B------:R3:W4:Y:S01]  /*20c70*/  @!P0 LDG.E.U8 R159, desc[UR32][R2.64] ;  /* 0x00000020029f8981 */ /* 0x000722000c1e1100 */
[----:B------:R-:W-:Y:S01]  /*20c80*/  PRMT R158, RZ, 0x7610, R158 ;  /* 0x00007610ff9e7816 */ /* 0x000fe2000000009e */
[----:B---3--:R-:W-:Y:S02]  /*20c90*/  @!P0 IMAD.MOV.U32 R3, RZ, RZ, R24 ;  /* 0x000000ffff038224 */ /* 0x008fe400078e0018 */
[----:B------:R-:W3:Y:S01]  /*20ca0*/  LDL R24, [R1+0x7fc] ;  /* 0x0007fc0001187983 */ /* 0x000ee20000100800 */
[----:B------:R-:W-:Y:S01]  /*20cb0*/  @!P0 IMAD.MOV.U32 R2, RZ, RZ, R213 ;  /* 0x000000ffff028224 */ /* 0x000fe200078e00d5 */
[----:B------:R-:W-:-:S04]  /*20cc0*/  PRMT R157, RZ, 0x7610, R157 ;  /* 0x00007610ff9d7816 */ /* 0x000fc8000000009d */
[----:B------:R2:W4:Y:S02]  /*20cd0*/  @!P0 LDG.E.U8 R158, desc[UR32][R2.64] ;  /* 0x00000020029e8981 */ /* 0x000524000c1e1100 */
[----:B--2---:R-:W-:Y:S02]  /*20ce0*/  @!P0 IMAD.MOV.U32 R2, RZ, RZ, R25 ;  /* 0x000000ffff028224 */ /* 0x004fe400078e0019 */
[----:B------:R-:W-:-:S05]  /*20cf0*/  @!P0 IMAD.MOV.U32 R3, RZ, RZ, R26 ;  /* 0x000000ffff038224 */ /* 0x000fca00078e001a */
[----:B------:R0:W2:Y:S01]  /*20d00*/  @!P0 LDG.E.U8 R157, desc[UR32][R2.64] ;  /* 0x00000020029d8981 */ /* 0x0000a2000c1e1100 */
[----:B------:R-:W-:Y:S02]  /*20d10*/  PRMT R156, RZ, 0x7610, R156 ;  /* 0x00007610ff9c7816 */ /* 0x000fe4000000009c */
[----:B------:R-:W-:Y:S01]  /*20d20*/  PRMT R23, RZ, 0x7610, R23 ;  /* 0x00007610ff177816 */ /* 0x000fe20000000017 */
[----:B0-----:R-:W-:Y:S01]  /*20d30*/  @!P0 IMAD.MOV.U32 R3, RZ, RZ, R237 ;  /* 0x000000ffff038224 */ /* 0x001fe200078e00ed */
[----:B------:R-:W-:Y:S02]  /*20d40*/  PRMT R22, RZ, 0x7610, R22 ;  /* 0x00007610ff167816 */ /* 0x000fe40000000016 */
[----:B------:R-:W-:Y:S01]  /*20d50*/  PRMT R21, RZ, 0x7610, R21 ;  /* 0x00007610ff157816 */ /* 0x000fe20000000015 */
[----:B---3--:R-:W-:Y:S02]  /*20d60*/  @!P0 IMAD.MOV.U32 R2, RZ, RZ, R24 ;  /* 0x000000ffff028224 */ /* 0x008fe400078e0018 */
[----:B------:R-:W3:Y:S04]  /*20d70*/  LDL.LU R24, [R1+0x6b8] ;  /* 0x0006b80001187983 */ /* 0x000ee80000300800 */
[----:B------:R0:W2:Y:S02]  /*20d80*/  @!P0 LDG.E.U8 R156, desc[UR32][R2.64] ;  /* 0x00000020029c8981 */ /* 0x0000a4000c1e1100 */
[----:B0-----:R-:W-:-:S02]  /*20d90*/  @!P0 IMAD.MOV.U32 R2, RZ, RZ, R238 ;  /* 0x000000ffff028224 */ /* 0x001fc400078e00ee */
[----:B------:R-:W-:-:S05]  /*20da0*/  @!P0 IMAD.MOV.U32 R3, RZ, RZ, R245 ;  /* 0x000000ffff038224 */ /* 0x000fca00078e00f5 */
[----:B------:R0:W2:Y:S02]  /*20db0*/  @!P0 LDG.E.U8 R23, desc[UR32][R2.64] ;  /* 0x0000002002178981 */ /* 0x0000a4000c1e1100 */
[----:B0-----:R-:W-:Y:S02]  /*20dc0*/  @!P0 IMAD.MOV.U32 R2, RZ, RZ, R246 ;  /* 0x000000ffff028224 */ /* 0x001fe400078e00f6 */
[----:B------:R-:W-:-:S05]  /*20dd0*/  @!P0 IMAD.MOV.U32 R3, RZ, RZ, R195 ;  /* 0x000000ffff038224 */ /* 0x000fca00078e00c3 */
[----:B------:R0:W2:Y:S01]  /*20de0*/  @!P0 LDG.E.U8 R22, desc[UR32][R2.64] ;  /* 0x0000002002168981 */ /* 0x0000a2000c1e1100 */
[----:B------:R-:W-:Y:S01]  /*20df0*/  PRMT R20, RZ, 0x7610, R20 ;  /* 0x00007610ff147816 */ /* 0x000fe20000000014 */
        /* <DEDUP_REMOVED lines=28> */
[----:B0-----:R-:W-:Y:S01]  /*20fc0*/  @!P0 IMAD.MOV.U32 R2, RZ, RZ, R154 ;  /* 0x000000ffff028224 */ /* 0x001fe200078e009a */
[----:B------:R-:W-:Y:S02]  /*20fd0*/  PRMT R12, RZ, 0x7610, R12 ;  /* 0x00007610ff0c7816 */ /* 0x000fe4000000000c */
[----:B------:R-:W-:Y:S02]  /*20fe0*/  PRMT R11, RZ, 0x7610, R11 ;  /* 0x00007610ff0b7816 */ /* 0x000fe4000000000b */
[----:B------:R-:W-:Y:S02]  /*20ff0*/  PRMT R10, RZ, 0x7610, R10 ;  /* 0x00007610ff0a7816 */ /* 0x000fe4000000000a */
[----:B------:R-:W-:Y:S02]  /*21000*/  PRMT R7, RZ, 0x7610, R7 ;  /* 0x00007610ff077816 */ /* 0x000fe40000000007 */
[----:B------:R-:W-:-:S02]  /*21010*/  PRMT R6, RZ, 0x7610, R6 ;  /* 0x00007610ff067816 */ /* 0x000fc40000000006 */
[----:B------:R-:W-:Y:S02]  /*21020*/  PRMT R5, RZ, 0x7610, R5 ;  /* 0x00007610ff057816 */ /* 0x000fe40000000005 */
[----:B------:R-:W-:Y:S01]  /*21030*/  PRMT R4, RZ, 0x7610, R4 ;  /* 0x00007610ff047816 */ /* 0x000fe20000000004 */
[----:B---3--:R-:W-:-:S05]  /*21040*/  @!P0 IMAD.MOV.U32 R3, RZ, RZ, R24 ;  /* 0x000000ffff038224 */ /* 0x008fca00078e0018 */
        /* <DEDUP_REMOVED lines=24> */
[----:B------:R-:W3:Y:S04]  /*211d0*/  @!P0 LDG.E.U8 R4, desc[UR32][R2.64] ;  /* 0x0000002002048981 */ /* 0x000ee8000c1e1100 */
[----:B------:R-:W-:Y:S04]  /*211e0*/  STL.64 [R1+0x1360], R154 ;  /* 0x0013609a01007387 */ /* 0x000fe80000100a00 */
[----:B------:R-:W-:Y:S04]  /*211f0*/  STL [R1+0x1358], R152 ;  /* 0x0013589801007387 */ /* 0x000fe80000100800 */
[----:B------:R-:W-:Y:S04]  /*21200*/  STL.64 [R1+0x1350], R150 ;  /* 0x0013509601007387 */ /* 0x000fe80000100a00 */
[----:B------:R0:W-:Y:S04]  /*21210*/  STL.64 [R1+0x1348], R148 ;  /* 0x0013489401007387 */ /* 0x0001e80000100a00 */
[----:B------:R-:W3:Y:S04]  /*21220*/  LDL.LU.64 R28, [R1+0x400] ;  /* 0x00040000011c7983 */ /* 0x000ee80000300a00 */
        /* <DEDUP_REMOVED lines=59> */
[----:B------:R-:W-:Y:S04]  /*215e0*/  STS.U8 [R153+UR4+0xf80], R194 ;  /* 0x000f80c299007988 */ /* 0x000fe80008000004 */
[----:B0-----:R-:W3:Y:S04]  /*215f0*/  LDL.LU.64 R148, [R1+0x5e0] ;  /* 0x0005e00001947983 */ /* 0x001ee80000300a00 */
        /* <DEDUP_REMOVED lines=33> */
[----:B----4-:R-:W-:Y:S04]  /*21810*/  STS.U8 [R153+UR4+0x5380], R160 ;  /* 0x005380a099007988 */ /* 0x010fe80008000004 */
[----:B------:R-:W-:Y:S04]  /*21820*/  STS.U8 [R153+UR4+0x5580], R159 ;  /* 0x0055809f99007988 */ /* 0x000fe80008000004 */
[----:B------:R-:W-:Y:S04]  /*21830*/  STS.U8 [R153+UR4+0x5780], R158 ;  /* 0x0057809e99007988 */ /* 0x000fe80008000004 */
[----:B--2---:R-:W-:Y:S04]  /*21840*/  STS.U8 [R153+UR4+0x5980], R157 ;  /* 0x0059809d99007988 */ /* 0x004fe80008000004 */
        /* <DEDUP_REMOVED lines=10> */
[----:B---3--:R-:W-:Y:S04]  /*218f0*/  STS.U8 [R153+UR4+0x6f80], R14 ;  /* 0x006f800e99007988 */ /* 0x008fe80008000004 */
[----:B------:R-:W-:Y:S04]  /*21900*/  STS.U8 [R153+UR4+0x7180], R13 ;  /* 0x0071800d99007988 */ /* 0x000fe80008000004 */
[----:B------:R-:W-:Y:S04]  /*21910*/  STS.U8 [R153+UR4+0x7380], R12 ;  /* 0x0073800c99007988 */ /* 0x000fe80008000004 */
[----:B------:R-:W-:Y:S04]  /*21920*/  STS.U8 [R153+UR4+0x7580], R11 ;  /* 0x0075800b99007988 */ /* 0x000fe80008000004 */
[----:B------:R-:W-:Y:S04]  /*21930*/  STS.U8 [R153+UR4+0x7780], R10 ;  /* 0x0077800a99007988 */ /* 0x000fe80008000004 */
[----:B------:R-:W-:Y:S04]  /*21940*/  STS.U8 [R153+UR4+0x7980], R7 ;  /* 0x0079800799007988 */ /* 0x000fe80008000004 */
[----:B------:R-:W-:Y:S04]  /*21950*/  STS.U8 [R153+UR4+0x7b80], R6 ;  /* 0x007b800699007988 */ /* 0x000fe80008000004 */
[----:B------:R-:W-:Y:S04]  /*21960*/  STS.U8 [R153+UR4+0x7d80], R5 ;  /* 0x007d800599007988 */ /* 0x000fe80008000004 */
[----:B------:R0:W-:Y:S04]  /*21970*/  STS.U8 [R153+UR4+0x7f80], R4 ;  /* 0x007f800499007988 */ /* 0x0001e80008000004 */
[----:B------:R-:W2:Y:S01]  /*21980*/  LDL.LU.64 R150, [R1+0x5e8] ;  /* 0x0005e80001967983 */ /* 0x000ea20000300a00 */
[----:B------:R1:W-:Y:S06]  /*21990*/  MEMBAR.ALL.CTA ;  /* 0x0000000000007992 */ /* 0x0003ec0000008000 */
[----:B-1----:R-:W1:Y:S04]  /*219a0*/  FENCE.VIEW.ASYNC.S ;  /* 0x00000000000073c6 */ /* 0x002e680000000000 */
[----:B0-----:R-:W2:Y:S04]  /*219b0*/  LDL.LU.64 R152, [R1+0x5f0] ;  /* 0x0005f00001987983 */ /* 0x001ea80000300a00 */
[----:B------:R-:W2:Y:S01]  /*219c0*/  LDL.LU.64 R154, [R1+0x5f8] ;  /* 0x0005f800019a7983 */ /* 0x000ea20000300a00 */
[----:B-1----:R-:W-:Y:S06]  /*219d0*/  BAR.SYNC.DEFER_BLOCKING 0x0 ;  /* 0x0000000000007b1d */ /* 0x002fec0000010000 */
[----:B--2---:R-:W-:-:S06]  /*219e0*/  WARPGROUP.ARRIVE ;  /* 0x00000000000079c5 */ /* 0x004fcc0000000000 */
[----:B------:R-:W-:Y:S01]  /*219f0*/  QGMMA.64x256x32.F32.E5M2.E5M2 R28, gdesc[UR20], R28, gsb0 ;  /* 0x03e00000141c79f3 */ /* 0x000fe2000800381c */
[----:B------:R-:W-:Y:S04]  /*21a00*/  STL [R1+0x1340], R24 ;  /* 0x0013401801007387 */ /* 0x000fe80000100800 */
[----:B------:R-:W-:Y:S01]  /*21a10*/  STL.64 [R1+0x1338], R8 ;  /* 0x0013380801007387 */ /* 0x000fe20000100a00 */
[----:B------:R-:W-:Y:S02]  /*21a20*/  WARPGROUP.DEPBAR.LE gsb0, 0x0 ;  /* 0x00008000000079c5 */ /* 0x000fe40000010000 */
[----:B------:R-:W-:-:S15]  /*21a30*/  WARPGROUP.ARRIVE ;  /* 0x00000000000079c5 */ /* 0x000fde0000000000 */
[----:B------:R-:W-:-:S05]  /*21a40*/  NOP ;  /* 0x0000000000007918 */ /* 0x000fca0000000000 */
[----:B------:R-:W-:Y:S03]  /*21a50*/  QGMMA.64x256x32.F32.E5M2.E5M2 R28, gdesc[UR12], R28, gsb0 ;  /* 0x03e000000c1c79f3 */ /* 0x000fe6000800381c */
[----:B------:R-:W-:Y:S02]  /*21a60*/  WARPGROUP.DEPBAR.LE gsb0, 0x0 ;  /* 0x00008000000079c5 */ /* 0x000fe40000010000 */
        /* <DEDUP_REMOVED lines=64> */
[----:B0-----:R-:W2:Y:S04]  /*21e70*/  LDL.LU.64 R154, [R1+0x1360] ;  /* 0x00136000019a7983 */ /* 0x001ea80000300a00 */
[----:B------:R-:W3:Y:S04]  /*21e80*/  LDL.LU R152, [R1+0x1358] ;  /* 0x0013580001987983 */ /* 0x000ee80000300800 */
[----:B------:R-:W4:Y:S04]  /*21e90*/  LDL.LU.64 R150, [R1+0x1350] ;  /* 0x0013500001967983 */ /* 0x000f280000300a00 */
[----:B------:R-:W2:Y:S04]  /*21ea0*/  LDL.LU.64 R148, [R1+0x1348] ;  /* 0x0013480001947983 */ /* 0x000ea80000300a00 */
        /* <DEDUP_REMOVED lines=63> */
[----:B------:R-:W3:Y:S01]  /*222a0*/  LDL.LU.64 R130, [R1+0x3f8] ;  /* 0x0003f80001827983 */ /* 0x000ee20000300a00 */
[----:B------:R-:W-:Y:S01]  /*222b0*/  UMOV UR16, UR20 ;  /* 0x0000001400107c82 */ /* 0x000fe20008000000 */
[----:B------:R-:W-:Y:S01]  /*222c0*/  UMOV UR17, UR21 ;  /* 0x0000001500117c82 */ /* 0x000fe20008000000 */
[----:B---3--:R-:W-:-:S06]  /*222d0*/  WARPGROUP.ARRIVE ;  /* 0x00000000000079c5 */ /* 0x008fcc0000000000 */
[----:B------:R-:W-:Y:S01]  /*222e0*/  QGMMA.64x256x32.F32.E5M2.E5M2 R4, gdesc[UR16], R4, gsb0 ;  /* 0x03e00000100479f3 */ /* 0x000fe20008003804 */
[----:B--2---:R-:W-:Y:S02]  /*222f0*/  IMAD.MOV.U32 R146, RZ, RZ, R149 ;  /* 0x000000ffff927224 */ /* 0x004fe400078e0095 */
[----:B----4-:R-:W-:Y:S02]  /*22300*/  IMAD.MOV.U32 R149, RZ, RZ, R151 ;  /* 0x000000ffff957224 */ /* 0x010fe400078e0097 */
[----:B------:R-:W-:Y:S01]  /*22310*/  IMAD.MOV.U32 R151, RZ, RZ, R234 ;  /* 0x000000ffff977224 */ /* 0x000fe200078e00ea */
        /* <DEDUP_REMOVED lines=64> */
[----:B0-----:R-:W4:Y:S04]  /*22720*/  LDL.LU R24, [R1+0x1340] ;  /* 0x0013400001187983 */ /* 0x001f280000300800 */
[----:B------:R-:W4:Y:S04]  /*22730*/  LDL.LU.64 R8, [R1+0x1338] ;  /* 0x0013380001087983 */ /* 0x000f280000300a00 */
[----:B-1----:R-:W4:Y:S04]  /*22740*/  LDL.LU R26, [R1+0x208] ;  /* 0x00020800011a7983 */ /* 0x002f280000300800 */
[----:B------:R-:W4:Y:S04]  /*22750*/  LDL.LU R27, [R1+0x20c] ;  /* 0x00020c00011b7983 */ /* 0x000f280000300800 */
[----:B--2---:R-:W2:Y:S04]  /*22760*/  LDL.LU R28, [R1+0x210] ;  /* 0x00021000011c7983 */ /* 0x004ea80000300800 */
[----:B------:R-:W2:Y:S04]  /*22770*/  LDL.LU R29, [R1+0x214] ;  /* 0x00021400011d7983 */ /* 0x000ea80000300800 */
[----:B---3--:R-:W2:Y:S04]  /*22780*/  LDL.LU R30, [R1+0x218] ;  /* 0x00021800011e7983 */ /* 0x008ea80000300800 */
[----:B------:R-:W2:Y:S04]  /*22790*/  LDL.LU R31, [R1+0x21c] ;  /* 0x00021c00011f7983 */ /* 0x000ea80000300800 */
[----:B----4-:R-:W2:Y:S04]  /*227a0*/  LDL.LU R32, [R1+0x220] ;  /* 0x0002200001207983 */ /* 0x010ea80000300800 */
[----:B------:R-:W2:Y:S04]  /*227b0*/  LDL.LU R33, [R1+0x224] ;  /* 0x0002240001217983 */ /* 0x000ea80000300800 */
        /* <DEDUP_REMOVED lines=98> */
[----:B------:R-:W3:Y:S04]  /*22de0*/  LDL.LU R23, [R1+0x3b0] ;  /* 0x0003b00001177983 */ /* 0x000ee80000300800 */
[----:B------:R-:W4:Y:S04]  /*22df0*/  LDL.LU R22, [R1+0x3b4] ;  /* 0x0003b40001167983 */ /* 0x000f280000300800 */
[----:B------:R-:W2:Y:S04]  /*22e00*/  LDL.LU R21, [R1+0x3b8] ;  /* 0x0003b80001157983 */ /* 0x000ea80000300800 */
[----:B------:R-:W3:Y:S04]  /*22e10*/  LDL.LU R20, [R1+0x3bc] ;  /* 0x0003bc0001147983 */ /* 0x000ee80000300800 */
[----:B------:R-:W4:Y:S04]  /*22e20*/  LDL.LU R19, [R1+0x3c0] ;  /* 0x0003c00001137983 */ /* 0x000f280000300800 */
[----:B------:R-:W4:Y:S04]  /*22e30*/  LDL.LU R18, [R1+0x3c4] ;  /* 0x0003c40001127983 */ /* 0x000f280000300800 */
[----:B------:R-:W4:Y:S04]  /*22e40*/  LDL.LU R17, [R1+0x3c8] ;  /* 0x0003c80001117983 */ /* 0x000f280000300800 */
[----:B------:R-:W4:Y:S04]  /*22e50*/  LDL.LU R16, [R1+0x3cc] ;  /* 0x0003cc0001107983 */ /* 0x000f280000300800 */
[----:B------:R-:W4:Y:S04]  /*22e60*/  LDL.LU R15, [R1+0x3d0] ;  /* 0x0003d000010f7983 */ /* 0x000f280000300800 */
[----:B------:R-:W4:Y:S04]  /*22e70*/  LDL.LU R14, [R1+0x3d4] ;  /* 0x0003d400010e7983 */ /* 0x000f280000300800 */
[----:B------:R-:W4:Y:S04]  /*22e80*/  LDL.LU R13, [R1+0x3d8] ;  /* 0x0003d800010d7983 */ /* 0x000f280000300800 */
[----:B------:R-:W4:Y:S01]  /*22e90*/  LDL.LU R12, [R1+0x3dc] ;  /* 0x0003dc00010c7983 */ /* 0x000f220000300800 */
[----:B------:R-:W-:-:S03]  /*22ea0*/  IMAD.MOV.U32 R25, RZ, RZ, R5 ;  /* 0x000000ffff197224 */ /* 0x000fc600078e0005 */
[----:B------:R-:W4:Y:S01]  /*22eb0*/  LDL.LU R11, [R1+0x3e0] ;  /* 0x0003e000010b7983 */ /* 0x000f220000300800 */
[----:B------:R-:W-:-:S03]  /*22ec0*/  IMAD.MOV.U32 R132, RZ, RZ, R4 ;  /* 0x000000ffff847224 */ /* 0x000fc600078e0004 */
[----:B------:R-:W4:Y:S04]  /*22ed0*/  LDL.LU R10, [R1+0x3e4] ;  /* 0x0003e400010a7983 */ /* 0x000f280000300800 */
[----:B------:R-:W4:Y:S04]  /*22ee0*/  LDL.LU R7, [R1+0x3e8] ;  /* 0x0003e80001077983 */ /* 0x000f280000300800 */
[----:B------:R-:W4:Y:S04]  /*22ef0*/  LDL.LU R6, [R1+0x3ec] ;  /* 0x0003ec0001067983 */ /* 0x000f280000300800 */
[----:B------:R-:W4:Y:S04]  /*22f00*/  LDL.LU R5, [R1+0x3f0] ;  /* 0x0003f00001057983 */ /* 0x000f280000300800 */
[----:B------:R-:W4:Y:S04]  /*22f10*/  LDL.LU R4, [R1+0x3f4] ;  /* 0x0003f40001047983 */ /* 0x000f280000300800 */
[----:B------:R-:W2:Y:S04]  /*22f20*/  LDL.LU R234, [R1+0x1334] ;  /* 0x0013340001ea7983 */ /* 0x000ea80000300800 */
[----:B------:R-:W4:Y:S04]  /*22f30*/  LDL.LU R3, [R1+0x3f8] ;  /* 0x0003f80001037983 */ /* 0x000f280000300800 */
[----:B------:R-:W4:Y:S04]  /*22f40*/  LDL.LU R2, [R1+0x3fc] ;  /* 0x0003fc0001027983 */ /* 0x000f280000300800 */
[----:B------:R-:W4:Y:S04]  /*22f50*/  LDL R133, [R1+0xfb4] ;  /* 0x000fb40001857983 */ /* 0x000f280000100800 */
[----:B------:R-:W3:Y:S04]  /*22f60*/  LDL.LU R143, [R1+0xb90] ;  /* 0x000b9000018f7983 */ /* 0x000ee80000300800 */
[----:B------:R-:W2:Y:S04]  /*22f70*/  LDL.LU R144, [R1+0xb88] ;  /* 0x000b880001907983 */ /* 0x000ea80000300800 */
[----:B------:R-:W4:Y:S01]  /*22f80*/  LDL.LU R145, [R1+0xb80] ;  /* 0x000b800001917983 */ /* 0x000f220000300800 */
[----:B------:R-:W-:-:S02]  /*22f90*/  IMAD.MOV.U32 R147, RZ, RZ, R148 ;  /* 0x000000ffff937224 */ /* 0x000fc400078e0094 */
[----:B------:R-:W-:Y:S02]  /*22fa0*/  IMAD.MOV.U32 R148, RZ, RZ, R150 ;  /* 0x000000ffff947224 */ /* 0x000fe400078e0096 */
[----:B------:R-:W-:Y:S02]  /*22fb0*/  IMAD.MOV.U32 R150, RZ, RZ, R216 ;  /* 0x000000ffff967224 */ /* 0x000fe400078e00d8 */
[----:B------:R-:W-:Y:S02]  /*22fc0*/  IMAD.MOV.U32 R216, RZ, RZ, R233 ;  /* 0x000000ffffd87224 */ /* 0x000fe400078e00e9 */
[----:B------:R-:W0:Y:S02]  /*22fd0*/  LDC R233, c[0x0][0x238] ;  /* 0x00008e00ffe97b82 */ /* 0x000e240000000800 */
[----:B0-----:R-:W-:-:S05]  /*22fe0*/  IMAD.SHL.U32 R233, R233, 0x40, RZ ;  /* 0x00000040e9e97824 */ /* 0x001fca00078e00ff */
[C---:B------:R-:W-:Y:S02]  /*22ff0*/  IADD3 R8, P4, R233.reuse, R8, RZ ;  /* 0x00000008e9087210 */ /* 0x040fe40007f9e0ff */
[C---:B------:R-:W-:Y:S02]  /*23000*/  IADD3 R152, P5, R233.reuse, R152, RZ ;  /* 0x00000098e9987210 */ /* 0x040fe40007fbe0ff */
[C---:B---3--:R-:W-:Y:S02]  /*23010*/  IADD3 R143, P1, R233.reuse, R143, RZ ;  /* 0x0000008fe98f7210 */ /* 0x048fe40007f3e0ff */
[----:B--2---:R-:W-:-:S03]  /*23020*/  IADD3 R144, P2, R233, R144, RZ ;  /* 0x00000090e9907210 */ /* 0x004fc60007f5e0ff */
[----:B------:R-:W-:Y:S01]  /*23030*/  STL [R1+0xb90], R143 ;  /* 0x000b908f01007387 */ /* 0x000fe20000100800 */
[----:B----4-:R-:W-:-:S03]  /*23040*/  IADD3 R145, P3, R233, R145, RZ ;  /* 0x00000091e9917210 */ /* 0x010fc60007f7e0ff */
[----:B------:R-:W-:Y:S04]  /*23050*/  STL [R1+0xb88], R144 ;  /* 0x000b889001007387 */ /* 0x000fe80000100800 */
[----:B------:R0:W-:Y:S04]  /*23060*/  STL [R1+0xb78], R8 ;  /* 0x000b780801007387 */ /* 0x0001e80000100800 */
[----:B0-----:R-:W2:Y:S04]  /*23070*/  LDL.LU R8, [R1+0x1330] ;  /* 0x0013300001087983 */ /* 0x001ea80000300800 */
[----:B------:R0:W-:Y:S04]  /*23080*/  STL [R1+0xb80], R145 ;  /* 0x000b809101007387 */ /* 0x0001e80000100800 */
[----:B------:R1:W-:Y:S04]  /*23090*/  STL [R1+0xb70], R152 ;  /* 0x000b709801007387 */ /* 0x0003e80000100800 */
[----:B------:R-:W3:Y:S04]  /*230a0*/  LDL.LU R143, [R1+0xb68] ;  /* 0x000b6800018f7983 */ /* 0x000ee80000300800 */
[----:B------:R-:W4:Y:S04]  /*230b0*/  LDL.LU R144, [R1+0xb8c] ;  /* 0x000b8c0001907983 */ /* 0x000f280000300800 */
[----:B0-----:R-:W4:Y:S01]  /*230c0*/  LDL.LU R145, [R1+0xb60] ;  /* 0x000b600001917983 */ /* 0x001f220000300800 */
[----:B------:R-:W-:-:S02]  /*230d0*/  IADD3 R9, P6, R233, R9, RZ ;  /* 0x00000009e9097210 */ /* 0x000fc40007fde0ff */
[----:B-1----:R-:W-:-:S05]  /*230e0*/  SHF.R.S32.HI R152, RZ, 0x1f, R233 ;  /* 0x0000001fff987819 */ /* 0x002fca00000114e9 */
[C---:B--2---:R-:W-:Y:S01]  /*230f0*/  IMAD.X R8, R152.reuse, 0x1, R8, P6 ;  /* 0x0000000198087824 */ /* 0x044fe200030e0608 */
[----:B---3--:R-:W-:Y:S01]  /*23100*/  IADD3 R143, P6, R233, R143, RZ ;  /* 0x0000008fe98f7210 */ /* 0x008fe20007fde0ff */
[----:B----4-:R-:W-:-:S04]  /*23110*/  IMAD.X R144, R152, 0x1, R144, P1 ;  /* 0x0000000198907824 */ /* 0x010fc800008e0690 */
[----:B------:R0:W-:Y:S01]  /*23120*/  STL [R1+0xb68], R143 ;  /* 0x000b688f01007387 */ /* 0x0001e20000100800 */
[----:B------:R-:W-:-:S03]  /*23130*/  IADD3 R145, P1, R233, R145, RZ ;  /* 0x00000091e9917210 */ /* 0x000fc60007f3e0ff */
[----:B------:R1:W-:Y:S04]  /*23140*/  STL [R1+0xb8c], R144 ;  /* 0x000b8c9001007387 */ /* 0x0003e80000100800 */
[----:B------:R2:W-:Y:S04]  /*23150*/  STL [R1+0xb60], R145 ;  /* 0x000b609101007387 */ /* 0x0005e80000100800 */
[----:B0-----:R-:W3:Y:S04]  /*23160*/  LDL.LU R143, [R1+0xb84] ;  /* 0x000b8400018f7983 */ /* 0x001ee80000300800 */
[----:B-1----:R-:W4:Y:S04]  /*23170*/  LDL.LU R144, [R1+0xb58] ;  /* 0x000b580001907983 */ /* 0x002f280000300800 */
[----:B--2---:R-:W2:Y:S01]  /*23180*/  LDL.LU R145, [R1+0xb7c] ;  /* 0x000b7c0001917983 */ /* 0x004ea20000300800 */
[----:B---3--:R-:W-:Y:S01]  /*23190*/  IMAD.X R143, R152, 0x1, R143, P2 ;  /* 0x00000001988f7824 */ /* 0x008fe200010e068f */
[----:B----4-:R-:W-:-:S04]  /*231a0*/  IADD3 R144, P2, R233, R144, RZ ;  /* 0x00000090e9907210 */ /* 0x010fc80007f5e0ff */
[----:B------:R0:W-:Y:S01]  /*231b0*/  STL [R1+0xb84], R143 ;  /* 0x000b848f01007387 */ /* 0x0001e20000100800 */
[----:B--2---:R-:W-:-:S03]  /*231c0*/  IMAD.X R145, R152, 0x1, R145, P3 ;  /* 0x0000000198917824 */ /* 0x004fc600018e0691 */
[----:B------:R1:W-:Y:S04]  /*231d0*/  STL [R1+0xb58], R144 ;  /* 0x000b589001007387 */ /* 0x0003e80000100800 */
[----:B------:R2:W-:Y:S04]  /*231e0*/  STL [R1+0xb7c], R145 ;  /* 0x000b7c9101007387 */ /* 0x0005e80000100800 */
[----:B0-----:R-:W3:Y:S04]  /*231f0*/  LDL.LU R143, [R1+0xb50] ;  /* 0x000b5000018f7983 */ /* 0x001ee80000300800 */
[----:B-1----:R-:W4:Y:S04]  /*23200*/  LDL.LU R144, [R1+0xb74] ;  /* 0x000b740001907983 */ /* 0x002f280000300800 */
[----:B--2---:R-:W2:Y:S01]  /*23210*/  LDL.LU R145, [R1+0xb48] ;  /* 0x000b480001917983 */ /* 0x004ea20000300800 */
[----:B---3--:R-:W-:Y:S01]  /*23220*/  IADD3 R143, P3, R233, R143, RZ ;  /* 0x0000008fe98f7210 */ /* 0x008fe20007f7e0ff */
[----:B----4-:R-:W-:-:S04]  /*23230*/  IMAD.X R144, R152, 0x1, R144, P4 ;  /* 0x0000000198907824 */ /* 0x010fc800020e0690 */
[----:B------:R0:W-:Y:S01]  /*23240*/  STL [R1+0xb50], R143 ;  /* 0x000b508f01007387 */ /* 0x0001e20000100800 */
[----:B--2---:R-:W-:-:S03]  /*23250*/  IADD3 R145, P4, R233, R145, RZ ;  /* 0x00000091e9917210 */ /* 0x004fc60007f9e0ff */
        /* <DEDUP_REMOVED lines=185> */
[----:B------:R-:W-:-:S02]  /*23df0*/  VIADD R234, R234, 0x1 ;  /* 0x00000001eaea7836 */ /* 0x000fc40000000000 */
[----:B------:R-:W-:Y:S02]  /*23e00*/  IMAD.MOV.U32 R134, RZ, RZ, R21 ;  /* 0x000000ffff867224 */ /* 0x000fe400078e0015 */
[----:B------:R-:W-:Y:S01]  /*23e10*/  IMAD.MOV.U32 R135, RZ, RZ, R20 ;  /* 0x000000ffff877224 */ /* 0x000fe200078e0014 */
[----:B------:R-:W-:Y:S01]  /*23e20*/  ISETP.NE.U32.AND P0, PT, R234, R133, PT ;  /* 0x00000085ea00720c */ /* 0x000fe20003f05070 */
[----:B------:R-:W-:Y:S02]  /*23e30*/  IMAD.MOV.U32 R133, RZ, RZ, R22 ;  /* 0x000000ffff857224 */ /* 0x000fe400078e0016 */
[----:B------:R-:W-:Y:S02]  /*23e40*/  IMAD.MOV.U32 R136, RZ, RZ, R19 ;  /* 0x000000ffff887224 */ /* 0x000fe400078e0013 */
[----:B------:R-:W-:Y:S02]  /*23e50*/  IMAD.MOV.U32 R137, RZ, RZ, R18 ;  /* 0x000000ffff897224 */ /* 0x000fe400078e0012 */
[----:B------:R-:W-:-:S02]  /*23e60*/  IMAD.MOV.U32 R138, RZ, RZ, R17 ;  /* 0x000000ffff8a7224 */ /* 0x000fc400078e0011 */
[----:B------:R-:W-:Y:S02]  /*23e70*/  IMAD.MOV.U32 R139, RZ, RZ, R16 ;  /* 0x000000ffff8b7224 */ /* 0x000fe400078e0010 */
[----:B------:R-:W-:Y:S02]  /*23e80*/  IMAD.MOV.U32 R140, RZ, RZ, R15 ;  /* 0x000000ffff8c7224 */ /* 0x000fe400078e000f */
[----:B------:R-:W-:Y:S02]  /*23e90*/  IMAD.MOV.U32 R141, RZ, RZ, R14 ;  /* 0x000000ffff8d7224 */ /* 0x000fe400078e000e */
[----:B------:R-:W-:Y:S01]  /*23ea0*/  IMAD.MOV.U32 R142, RZ, RZ, R13 ;  /* 0x000000ffff8e7224 */ /* 0x000fe200078e000d */
[----:B------:R-:W-:Y:S01]  /*23eb0*/  UMOV UR8, UR12 ;  /* 0x0000000c00087c82 */ /* 0x000fe20008000000 */
[----:B------:R-:W-:Y:S01]  /*23ec0*/  UMOV UR9, UR13 ;  /* 0x0000000d00097c82 */ /* 0x000fe20008000000 */
[----:B---3--:R-:W-:Y:S01]  /*23ed0*/  IMAD.X R143, R152, 0x1, R143, P5 ;  /* 0x00000001988f7824 */ /* 0x008fe200028e068f */
[----:B----4-:R-:W-:-:S04]  /*23ee0*/  IADD3 R144, P5, R233, R144, RZ ;  /* 0x00000090e9907210 */ /* 0x010fc80007fbe0ff */
[----:B------:R-:W-:Y:S01]  /*23ef0*/  STL [R1+0xa7c], R143 ;  /* 0x000a7c8f01007387 */ /* 0x000fe20000100800 */
[----:B--2---:R-:W-:-:S03]  /*23f00*/  IMAD.X R145, R152, 0x1, R145, P6 ;  /* 0x0000000198917824 */ /* 0x004fc600030e0691 */
[----:B------:R-:W-:Y:S04]  /*23f10*/  STL [R1+0xa50], R144 ;  /* 0x000a509001007387 */ /* 0x000fe80000100800 */
[----:B------:R0:W-:Y:S02]  /*23f20*/  STL [R1+0xa74], R145 ;  /* 0x000a749101007387 */ /* 0x0001e40000100800 */
[----:B0-----:R-:W-:Y:S02]  /*23f30*/  IMAD.MOV.U32 R145, RZ, RZ, R146 ;  /* 0x000000ffff917224 */ /* 0x001fe400078e0092 */
[----:B------:R-:W-:Y:S02]  /*23f40*/  IMAD.MOV.U32 R146, RZ, RZ, R147 ;  /* 0x000000ffff927224 */ /* 0x000fe400078e0093 */
[----:B------:R-:W-:-:S02]  /*23f50*/  IMAD.MOV.U32 R147, RZ, RZ, R148 ;  /* 0x000000ffff937224 */ /* 0x000fc400078e0094 */
[----:B------:R-:W-:Y:S02]  /*23f60*/  IMAD.MOV.U32 R148, RZ, RZ, R149 ;  /* 0x000000ffff947224 */ /* 0x000fe400078e0095 */
[----:B------:R-:W-:Y:S02]  /*23f70*/  IMAD.MOV.U32 R149, RZ, RZ, R150 ;  /* 0x000000ffff957224 */ /* 0x000fe400078e0096 */
[----:B------:R-:W-:Y:S02]  /*23f80*/  IMAD.MOV.U32 R150, RZ, RZ, R151 ;  /* 0x000000ffff967224 */ /* 0x000fe400078e0097 */
[----:B------:R-:W-:-:S05]  /*23f90*/  IMAD.MOV.U32 R151, RZ, RZ, R217 ;  /* 0x000000ffff977224 */ /* 0x000fca00078e00d9 */
[----:B------:R-:W-:Y:S04]  /*23fa0*/  STL.64 [R1+0x1328], R150 ;  /* 0x0013289601007387 */ /* 0x000fe80000100a00 */
[----:B------:R0:W-:Y:S04]  /*23fb0*/  STL.64 [R1+0x1320], R148 ;  /* 0x0013209401007387 */ /* 0x0001e80000100a00 */
[----:B------:R1:W-:Y:S01]  /*23fc0*/  STL.64 [R1+0x1318], R146 ;  /* 0x0013189201007387 */ /* 0x0003e20000100a00 */
[----:B------:R-:W-:-:S03]  /*23fd0*/  IMAD.MOV.U32 R143, RZ, RZ, R12 ;  /* 0x000000ffff8f7224 */ /* 0x000fc600078e000c */
[----:B------:R2:W-:Y:S01]  /*23fe0*/  STL [R1+0x1314], R145 ;  /* 0x0013149101007387 */ /* 0x0005e20000100800 */
[----:B------:R-:W-:-:S03]  /*23ff0*/  IMAD.MOV.U32 R144, RZ, RZ, R11 ;  /* 0x000000ffff907224 */ /* 0x000fc600078e000b */
[----:B------:R3:W-:Y:S01]  /*24000*/  STL [R1+0x1310], R24 ;  /* 0x0013101801007387 */ /* 0x0007e20000100800 */
[----:B0-----:R-:W-:Y:S02]  /*24010*/  IMAD.MOV.U32 R148, RZ, RZ, R5 ;  /* 0x000000ffff947224 */ /* 0x001fe400078e0005 */
[----:B------:R-:W-:Y:S01]  /*24020*/  IMAD.MOV.U32 R149, RZ, RZ, R4 ;  /* 0x000000ffff957224 */ /* 0x000fe200078e0004 */
[----:B------:R-:W4:Y:S01]  /*24030*/  LDL.LU R217, [R1+0x6b0] ;  /* 0x0006b00001d97983 */ /* 0x000f220000300800 */
[----:B-1----:R-:W-:Y:S02]  /*24040*/  IMAD.MOV.U32 R146, RZ, RZ, R7 ;  /* 0x000000ffff927224 */ /* 0x002fe400078e0007 */
[----:B--2---:R-:W-:Y:S02]  /*24050*/  IMAD.MOV.U32 R145, RZ, RZ, R10 ;  /* 0x000000ffff917224 */ /* 0x004fe400078e000a */
[----:B------:R-:W-:Y:S02]  /*24060*/  IMAD.MOV.U32 R147, RZ, RZ, R6 ;  /* 0x000000ffff937224 */ /* 0x000fe400078e0006 */
[----:B---3--:R-:W-:-:S02]  /*24070*/  IMAD.MOV.U32 R24, RZ, RZ, R132 ;  /* 0x000000ffff187224 */ /* 0x008fc400078e0084 */
[----:B------:R-:W-:Y:S02]  /*24080*/  IMAD.MOV.U32 R132, RZ, RZ, R23 ;  /* 0x000000ffff847224 */ /* 0x000fe400078e0017 */
[----:B------:R-:W-:Y:S02]  /*24090*/  IMAD.MOV.U32 R150, RZ, RZ, R3 ;  /* 0x000000ffff967224 */ /* 0x000fe400078e0003 */
[----:B------:R-:W-:-:S06]  /*240a0*/  IMAD.MOV.U32 R151, RZ, RZ, R2 ;  /* 0x000000ffff977224 */ /* 0x000fcc00078e0002 */
[----:B------:R-:W-:-:S06]  /*240b0*/  WARPGROUP.ARRIVE ;  /* 0x00000000000079c5 */ /* 0x000fcc0000000000 */
        /* <DEDUP_REMOVED lines=67> */
[----:B------:R-:W3:Y:S04]  /*244f0*/  LDL.LU.64 R148, [R1+0x1320] ;  /* 0x0013200001947983 */ /* 0x000ee80000300a00 */
[----:B------:R-:W4:Y:S04]  /*24500*/  LDL.LU.64 R146, [R1+0x1318] ;  /* 0x0013180001927983 */ /* 0x000f280000300a00 */
[----:B------:R-:W2:Y:S04]  /*24510*/  LDL.LU R145, [R1+0x1314] ;  /* 0x0013140001917983 */ /* 0x000ea80000300800 */
[----:B------:R-:W3:Y:S04]  /*24520*/  LDL.LU R24, [R1+0x1310] ;  /* 0x0013100001187983 */ /* 0x000ee80000300800 */
[----:B------:R-:W4:Y:S04]  /*24530*/  LDL.LU R143, [R1+0xa48] ;  /* 0x000a4800018f7983 */ /* 0x000f280000300800 */
[----:B------:R-:W2:Y:S01]  /*24540*/  LDL.LU R144, [R1+0xa6c] ;  /* 0x000a6c0001907983 */ /* 0x000ea20000300800 */
[----:B----4-:R-:W-:Y:S01]  /*24550*/  IADD3 R143, P6, R233, R143, RZ ;  /* 0x0000008fe98f7210 */ /* 0x010fe20007fde0ff */
[----:B--2---:R-:W-:-:S04]  /*24560*/  IMAD.X R144, R152, 0x1, R144, P1 ;  /* 0x0000000198907824 */ /* 0x004fc800008e0690 */
[----:B------:R0:W-:Y:S04]  /*24570*/  STL [R1+0xa48], R143 ;  /* 0x000a488f01007387 */ /* 0x0001e80000100800 */
[----:B------:R1:W-:Y:S04]  /*24580*/  STL [R1+0xa6c], R144 ;  /* 0x000a6c9001007387 */ /* 0x0003e80000100800 */
[----:B0-----:R-:W2:Y:S04]  /*24590*/  LDL.LU R143, [R1+0xa40] ;  /* 0x000a4000018f7983 */ /* 0x001ea80000300800 */
[----:B-1----:R-:W4:Y:S01]  /*245a0*/  LDL.LU R144, [R1+0xa64] ;  /* 0x000a640001907983 */ /* 0x002f220000300800 */
[----:B--2---:R-:W-:Y:S01]  /*245b0*/  IADD3 R143, P1, R233, R143, RZ ;  /* 0x0000008fe98f7210 */ /* 0x004fe20007f3e0ff */
[----:B----4-:R-:W-:-:S04]  /*245c0*/  IMAD.X R144, R152, 0x1, R144, P2 ;  /* 0x0000000198907824 */ /* 0x010fc800010e0690 */
        /* <DEDUP_REMOVED lines=22> */
[----:B---3--:R-:W-:Y:S01]  /*24730*/  IMAD.MOV.U32 R2, RZ, RZ, R24 ;  /* 0x000000ffff027224 */ /* 0x008fe200078e0018 */
[----:B--2---:R-:W-:Y:S01]  /*24740*/  IADD3 R143, P5, R233, R143, RZ ;  /* 0x0000008fe98f7210 */ /* 0x004fe20007fbe0ff */
[----:B----4-:R-:W-:-:S04]  /*24750*/  IMAD.X R144, R152, 0x1, R144, P6 ;  /* 0x0000000198907824 */ /* 0x010fc800030e0690 */
[----:B------:R0:W-:Y:S04]  /*24760*/  STL [R1+0xa20], R143 ;  /* 0x000a208f01007387 */ /* 0x0001e80000100800 */
[----:B------:R1:W-:Y:S04]  /*24770*/  STL [R1+0xa44], R144 ;  /* 0x000a449001007387 */ /* 0x0003e80000100800 */
[----:B------:R-:W2:Y:S04]  /*24780*/  LDL.LU R188, [R1+0xa18] ;  /* 0x000a180001bc7983 */ /* 0x000ea80000300800 */
[----:B------:R-:W3:Y:S04]  /*24790*/  LDL.LU.64 R24, [R1] ;  /* 0x0000000001187983 */ /* 0x000ee80000300a00 */
        /* <DEDUP_REMOVED lines=55> */
[----:B------:R-:W-:-:S03]  /*24b10*/  IMAD.MOV.U32 R194, RZ, RZ, R145 ;  /* 0x000000ffffc27224 */ /* 0x000fc600078e0091 */
[----:B------:R-:W3:Y:S01]  /*24b20*/  LDL.LU.64 R136, [R1+0x1c0] ;  /* 0x0001c00001887983 */ /* 0x000ee20000300a00 */
[----:B------:R-:W-:-:S03]  /*24b30*/  IMAD.MOV.U32 R193, RZ, RZ, R146 ;  /* 0x000000ffffc17224 */ /* 0x000fc600078e0092 */
[----:B------:R-:W3:Y:S01]  /*24b40*/  LDL.LU.64 R138, [R1+0x1c8] ;  /* 0x0001c800018a7983 */ /* 0x000ee20000300a00 */
[----:B------:R-:W-:-:S03]  /*24b50*/  IMAD.MOV.U32 R192, RZ, RZ, R147 ;  /* 0x000000ffffc07224 */ /* 0x000fc600078e0093 */
[----:B------:R-:W3:Y:S01]  /*24b60*/  LDL.LU.64 R140, [R1+0x1d0] ;  /* 0x0001d000018c7983 */ /* 0x000ee20000300a00 */
[----:B------:R-:W-:-:S03]  /*24b70*/  IMAD.MOV.U32 R3, RZ, RZ, R148 ;  /* 0x000000ffff037224 */ /* 0x000fc600078e0094 */
[----:B0-----:R-:W3:Y:S01]  /*24b80*/  LDL.LU.64 R142, [R1+0x1d8] ;  /* 0x0001d800018e7983 */ /* 0x001ee20000300a00 */
[----:B------:R-:W-:-:S03]  /*24b90*/  IMAD.MOV.U32 R191, RZ, RZ, R149 ;  /* 0x000000ffffbf7224 */ /* 0x000fc600078e0095 */
[----:B-1----:R-:W3:Y:S01]  /*24ba0*/  LDL.LU.64 R144, [R1+0x1e0] ;  /* 0x0001e00001907983 */ /* 0x002ee20000300a00 */
[----:B------:R-:W-:Y:S02]  /*24bb0*/  IMAD.MOV.U32 R190, RZ, RZ, R150 ;  /* 0x000000ffffbe7224 */ /* 0x000fe400078e0096 */
[----:B------:R-:W-:Y:S01]  /*24bc0*/  IMAD.MOV.U32 R189, RZ, RZ, R151 ;  /* 0x000000ffffbd7224 */ /* 0x000fe200078e0097 */
[----:B------:R-:W3:Y:S04]  /*24bd0*/  LDL.LU.64 R146, [R1+0x1e8] ;  /* 0x0001e80001927983 */ /* 0x000ee80000300a00 */
[----:B------:R-:W3:Y:S04]  /*24be0*/  LDL.LU.64 R148, [R1+0x1f0] ;  /* 0x0001f00001947983 */ /* 0x000ee80000300a00 */
[----:B------:R-:W3:Y:S01]  /*24bf0*/  LDL.LU.64 R150, [R1+0x1f8] ;  /* 0x0001f80001967983 */ /* 0x000ee20000300a00 */
[----:B--2---:R-:W-:-:S05]  /*24c00*/  IADD3 R188, P6, R233, R188, RZ ;  /* 0x000000bce9bc7210 */ /* 0x004fca0007fde0ff */
[----:B------:R0:W-:Y:S04]  /*24c10*/  STL [R1+0xa18], R188 ;  /* 0x000a18bc01007387 */ /* 0x0001e80000100800 */
[----:B0-----:R-:W2:Y:S02]  /*24c20*/  LDL.LU R188, [R1+0xa3c] ;  /* 0x000a3c0001bc7983 */ /* 0x001ea40000300800 */
[----:B--2---:R-:W-:-:S05]  /*24c30*/  IMAD.X R188, R152, 0x1, R188, P1 ;  /* 0x0000000198bc7824 */ /* 0x004fca00008e06bc */
[----:B------:R0:W-:Y:S04]  /*24c40*/  STL [R1+0xa3c], R188 ;  /* 0x000a3cbc01007387 */ /* 0x0001e80000100800 */
[----:B0-----:R-:W2:Y:S02]  /*24c50*/  LDL.LU R188, [R1+0xa10] ;  /* 0x000a100001bc7983 */ /* 0x001ea40000300800 */
        /* <DEDUP_REMOVED lines=37> */
[----:B------:R0:W-:Y:S02]  /*24eb0*/  STL [R1+0x9e0], R188 ;  /* 0x0009e0bc01007387 */ /* 0x0001e40000100800 */
[----:B0-----:R-:W-:Y:S02]  /*24ec0*/  IMAD.MOV.U32 R188, RZ, RZ, R189 ;  /* 0x000000ffffbc7224 */ /* 0x001fe400078e00bd */
[----:B------:R-:W-:Y:S02]  /*24ed0*/  IMAD.MOV.U32 R189, RZ, RZ, R190 ;  /* 0x000000ffffbd7224 */ /* 0x000fe400078e00be */
[----:B------:R-:W-:Y:S02]  /*24ee0*/  IMAD.MOV.U32 R190, RZ, RZ, R191 ;  /* 0x000000ffffbe7224 */ /* 0x000fe400078e00bf */
[----:B------:R-:W-:Y:S02]  /*24ef0*/  IMAD.MOV.U32 R191, RZ, RZ, R192 ;  /* 0x000000ffffbf7224 */ /* 0x000fe400078e00c0 */
[----:B------:R-:W-:-:S02]  /*24f00*/  IMAD.MOV.U32 R192, RZ, RZ, R193 ;  /* 0x000000ffffc07224 */ /* 0x000fc400078e00c1 */
[----:B------:R-:W-:Y:S02]  /*24f10*/  IMAD.MOV.U32 R193, RZ, RZ, R194 ;  /* 0x000000ffffc17224 */ /* 0x000fe400078e00c2 */
[----:B------:R-:W-:Y:S02]  /*24f20*/  IMAD.X R188, R152, 0x1, R188, P2 ;  /* 0x0000000198bc7824 */ /* 0x000fe400010e06bc */
[----:B------:R-:W-:Y:S02]  /*24f30*/  IMAD.MOV.U32 R194, RZ, RZ, R2 ;  /* 0x000000ffffc27224 */ /* 0x000fe400078e0002 */
[----:B------:R-:W-:Y:S02]  /*24f40*/  IMAD.MOV.U32 R2, RZ, RZ, R222 ;  /* 0x000000ffff027224 */ /* 0x000fe400078e00de */
[----:B------:R-:W-:Y:S02]  /*24f50*/  IMAD.MOV.U32 R222, RZ, RZ, R220 ;  /* 0x000000ffffde7224 */ /* 0x000fe400078e00dc */
[----:B------:R-:W2:Y:S04]  /*24f60*/  LDL.LU R220, [R1+0x634] ;  /* 0x0006340001dc7983 */ /* 0x000ea80000300800 */
[----:B------:R0:W-:Y:S04]  /*24f70*/  STL [R1+0xa04], R188 ;  /* 0x000a04bc01007387 */ /* 0x0001e80000100800 */
[----:B0-----:R-:W4:Y:S02]  /*24f80*/  LDL.LU R188, [R1+0x9d8] ;  /* 0x0009d80001bc7983 */ /* 0x001f240000300800 */
[----:B----4-:R-:W-:-:S05]  /*24f90*/  IADD3 R188, P2, R233, R188, RZ ;  /* 0x000000bce9bc7210 */ /* 0x010fca0007f5e0ff */
[----:B------:R0:W-:Y:S04]  /*24fa0*/  STL [R1+0x9d8], R188 ;  /* 0x0009d8bc01007387 */ /* 0x0001e80000100800 */
[----:B0-----:R-:W4:Y:S02]  /*24fb0*/  LDL.LU R188, [R1+0x9fc] ;  /* 0x0009fc0001bc7983 */ /* 0x001f240000300800 */
[----:B----4-:R-:W-:-:S05]  /*24fc0*/  IMAD.X R188, R152, 0x1, R188, P3 ;  /* 0x0000000198bc7824 */ /* 0x010fca00018e06bc */
        /* <DEDUP_REMOVED lines=44> */
[----:B----4-:R-:W-:-:S05]  /*25290*/  IADD3 R188, P4, R188, UR34, RZ ;  /* 0x00000022bcbc7c10 */ /* 0x010fca000ff9e0ff */
        /* <DEDUP_REMOVED lines=32> */
[----:B----4-:R-:W-:-:S05]  /*254a0*/  IADD3.X R188, R188, UR5, RZ, P4, !PT ;  /* 0x00000005bcbc7c10 */ /* 0x010fca000a7fe4ff */
        /* <DEDUP_REMOVED lines=418> */
[----:B0-----:R-:W4:Y:S01]  /*26ed0*/  LDL.LU R188, [R1+0xd98] ;  /* 0x000d980001bc7983 */ /* 0x001f220000300800 */
[----:B---3--:R-:W-:Y:S01]  /*26ee0*/  WARPGROUP.ARRIVE ;  /* 0x00000000000079c5 */ /* 0x008fe20000000000 */
[----:B------:R-:W-:Y:S01]  /*26ef0*/  UMOV UR26, UR22 ;  /* 0x00000016001a7c82 */ /* 0x000fe20008000000 */
[----:B------:R-:W-:-:S04]  /*26f00*/  UMOV UR27, UR23 ;  /* 0x00000017001b7c82 */ /* 0x000fc80008000000 */
[----:B------:R-:W-:Y:S01]  /*26f10*/  QGMMA.64x256x32.F32.E5M2.E5M2 R24, gdesc[UR24], R24, gsb0 ;  /* 0x03e00000181879f3 */ /* 0x000fe20008003818 */
[----:B----4-:R-:W-:-:S05]  /*26f20*/  IADD3.X R188, R188, UR5, RZ, P2, !PT ;  /* 0x00000005bcbc7c10 */ /* 0x010fca00097fe4ff */
[----:B------:R0:W-:Y:S04]  /*26f30*/  STL [R1+0xd98], R188 ;  /* 0x000d98bc01007387 */ /* 0x0001e80000100800 */
[----:B0-----:R-:W3:Y:S01]  /*26f40*/  LDL.LU R188, [R1+0xd6c] ;  /* 0x000d6c0001bc7983 */ /* 0x001ee20000300800 */
[----:B------:R-:W-:Y:S02]  /*26f50*/  WARPGROUP.DEPBAR.LE gsb0, 0x0 ;  /* 0x00008000000079c5 */ /* 0x000fe40000010000 */
[----:B------:R-:W-:Y:S01]  /*26f60*/  WARPGROUP.ARRIVE ;  /* 0x00000000000079c5 */ /* 0x000fe20000000000 */
[----:B------:R-:W-:Y:S01]  /*26f70*/  UMOV UR30, UR14 ;  /* 0x0000000e001e7c82 */ /* 0x000fe20008000000 */
[----:B------:R-:W-:-:S13]  /*26f80*/  UMOV UR31, UR15 ;  /* 0x0000000f001f7c82 */ /* 0x000fda0008000000 */
[----:B------:R-:W-:Y:S01]  /*26f90*/  QGMMA.64x256x32.F32.E5M2.E5M2 R24, gdesc[UR28], R24, gsb0 ;  /* 0x03e000001c1879f3 */ /* 0x000fe20008003818 */
[----:B---3--:R-:W-:-:S05]  /*26fa0*/  IADD3 R188, P2, R188, UR34, RZ ;  /* 0x00000022bcbc7c10 */ /* 0x008fca000ff5e0ff */
[----:B------:R0:W-:Y:S04]  /*26fb0*/  STL [R1+0xd6c], R188 ;  /* 0x000d6cbc01007387 */ /* 0x0001e80000100800 */
[----:B0-----:R-:W3:Y:S01]  /*26fc0*/  LDL.LU R188, [R1+0xd90] ;  /* 0x000d900001bc7983 */ /* 0x001ee20000300800 */
[----:B------:R-:W-:Y:S02]  /*26fd0*/  WARPGROUP.DEPBAR.LE gsb0, 0x0 ;  /* 0x00008000000079c5 */ /* 0x000fe40000010000 */
[----:B---3--:R-:W-:-:S05]  /*26fe0*/  IADD3.X R188, R188, UR5, RZ, P3, !PT ;  /* 0x00000005bcbc7c10 */ /* 0x008fca0009ffe4ff */
[----:B------:R-:W-:Y:S04]  /*26ff0*/  STL [R1+0xd90], R188 ;  /* 0x000d90bc01007387 */ /* 0x000fe80000100800 */
[----:B------:R-:W-:Y:S04]  /*27000*/  STL.64 [R1], R24 ;  /* 0x0000001801007387 */ /* 0x000fe80000100a00 */
        /* <DEDUP_REMOVED lines=63> */
[----:B0-----:R-:W3:Y:S04]  /*27400*/  LDL.LU.64 R150, [R1+0x1308] ;  /* 0x0013080001967983 */ /* 0x001ee80000300a00 */
[----:B------:R-:W4:Y:S04]  /*27410*/  LDL.LU.64 R148, [R1+0x1300] ;  /* 0x0013000001947983 */ /* 0x000f280000300a00 */
[----:B------:R-:W2:Y:S04]  /*27420*/  LDL.LU.64 R146, [R1+0x12f8] ;  /* 0x0012f80001927983 */ /* 0x000ea80000300a00 */
[----:B------:R-:W3:Y:S04]  /*27430*/  LDL.LU.64 R144, [R1+0x12f0] ;  /* 0x0012f00001907983 */ /* 0x000ee80000300a00 */
[----:B------:R-:W4:Y:S04]  /*27440*/  LDL.LU.64 R142, [R1+0x12e8] ;  /* 0x0012e800018e7983 */ /* 0x000f280000300a00 */
[----:B------:R-:W2:Y:S04]  /*27450*/  LDL.LU.64 R140, [R1+0x12e0] ;  /* 0x0012e000018c7983 */ /* 0x000ea80000300a00 */
[----:B------:R-:W3:Y:S04]  /*27460*/  LDL.LU.64 R138, [R1+0x12d8] ;  /* 0x0012d800018a7983 */ /* 0x000ee80000300a00 */
[----:B------:R-:W4:Y:S04]  /*27470*/  LDL.LU.64 R136, [R1+0x12d0] ;  /* 0x0012d00001887983 */ /* 0x000f280000300a00 */
[----:B------:R-:W2:Y:S04]  /*27480*/  LDL.LU.64 R134, [R1+0x12c8] ;  /* 0x0012c80001867983 */ /* 0x000ea80000300a00 */
[----:B------:R-:W3:Y:S04]  /*27490*/  LDL.LU.64 R132, [R1+0x12c0] ;  /* 0x0012c00001847983 */ /* 0x000ee80000300a00 */
[----:B------:R-:W4:Y:S04]  /*274a0*/  LDL.LU.64 R130, [R1+0x12b8] ;  /* 0x0012b80001827983 */ /* 0x000f280000300a00 */
        /* <DEDUP_REMOVED lines=52> */
[----:B------:R-:W4:Y:S01]  /*277f0*/  LDL.LU.64 R24, [R1+0x1110] ;  /* 0x0011100001187983 */ /* 0x000f220000300a00 */
[----:B------:R-:W-:-:S02]  /*27800*/  IMAD.MOV.U32 R188, RZ, RZ, R189 ;  /* 0x000000ffffbc7224 */ /* 0x000fc400078e00bd */
[----:B------:R-:W-:Y:S02]  /*27810*/  IMAD.MOV.U32 R189, RZ, RZ, R190 ;  /* 0x000000ffffbd7224 */ /* 0x000fe400078e00be */
[----:B------:R-:W-:Y:S02]  /*27820*/  IMAD.MOV.U32 R190, RZ, RZ, R191 ;  /* 0x000000ffffbe7224 */ /* 0x000fe400078e00bf */
[----:B------:R-:W-:Y:S02]  /*27830*/  IMAD.MOV.U32 R191, RZ, RZ, R192 ;  /* 0x000000ffffbf7224 */ /* 0x000fe400078e00c0 */
[----:B------:R-:W-:Y:S02]  /*27840*/  IMAD.MOV.U32 R192, RZ, RZ, R193 ;  /* 0x000000ffffc07224 */ /* 0x000fe400078e00c1 */
[----:B------:R-:W-:Y:S02]  /*27850*/  IMAD.MOV.U32 R193, RZ, RZ, R194 ;  /* 0x000000ffffc17224 */ /* 0x000fe400078e00c2 */
[----:B------:R-:W-:-:S02]  /*27860*/  IMAD.MOV.U32 R194, RZ, RZ, R2 ;  /* 0x000000ffffc27224 */ /* 0x000fc400078e0002 */
[----:B------:R-:W-:Y:S01]  /*27870*/  IMAD.MOV.U32 R2, RZ, RZ, R217 ;  /* 0x000000ffff027224 */ /* 0x000fe200078e00d9 */
[----:B--2---:R-:W-:Y:S02]  /*27880*/  IADD3.X R134, R134, UR5, RZ, P2, !PT ;  /* 0x0000000586867c10 */ /* 0x004fe400097fe4ff */
[----:B---3--:R-:W-:Y:S02]  /*27890*/  IADD3.X R132, R132, UR5, RZ, P1, !PT ;  /* 0x0000000584847c10 */ /* 0x008fe40008ffe4ff */
[----:B----4-:R-:W-:Y:S02]  /*278a0*/  IADD3.X R130, R130, UR5, RZ, P6, !PT ;  /* 0x0000000582827c10 */ /* 0x010fe4000b7fe4ff */
[----:B------:R-:W-:Y:S02]  /*278b0*/  IADD3.X R128, R128, UR5, RZ, P5, !PT ;  /* 0x0000000580807c10 */ /* 0x000fe4000affe4ff */
[----:B------:R-:W-:Y:S02]  /*278c0*/  IADD3.X R126, R126, UR5, RZ, P4, !PT ;  /* 0x000000057e7e7c10 */ /* 0x000fe4000a7fe4ff */
[----:B------:R-:W-:-:S02]  /*278d0*/  IADD3 R125, P3, R125, UR34, RZ ;  /* 0x000000227d7d7c10 */ /* 0x000fc4000ff7e0ff */
[----:B------:R-:W-:-:S03]  /*278e0*/  IADD3 R127, P4, R127, UR34, RZ ;  /* 0x000000227f7f7c10 */ /* 0x000fc6000ff9e0ff */
[----:B------:R0:W-:Y:S01]  /*278f0*/  STL [R1+0xd64], R125 ;  /* 0x000d647d01007387 */ /* 0x0001e20000100800 */
[----:B------:R-:W-:Y:S02]  /*27900*/  IADD3 R129, P5, R129, UR34, RZ ;  /* 0x0000002281817c10 */ /* 0x000fe4000ffbe0ff */
[----:B------:R-:W-:Y:S01]  /*27910*/  IADD3 R131, P6, R131, UR34, RZ ;  /* 0x0000002283837c10 */ /* 0x000fe2000ffde0ff */
[----:B0-----:R-:W2:Y:S04]  /*27920*/  LDL.LU R125, [R1+0x1108] ;  /* 0x00110800017d7983 */ /* 0x001ea80000300800 */
[----:B------:R0:W-:Y:S01]  /*27930*/  STL [R1+0xd88], R126 ;  /* 0x000d887e01007387 */ /* 0x0001e20000100800 */
[----:B------:R-:W-:-:S03]  /*27940*/  IADD3 R133, P1, R133, UR34, RZ ;  /* 0x0000002285857c10 */ /* 0x000fc6000ff3e0ff */
[----:B0-----:R-:W2:Y:S04]  /*27950*/  LDL.LU R126, [R1+0x1104] ;  /* 0x00110400017e7983 */ /* 0x001ea80000300800 */
[----:B------:R0:W-:Y:S04]  /*27960*/  STL [R1+0xd5c], R127 ;  /* 0x000d5c7f01007387 */ /* 0x0001e80000100800 */
[----:B0-----:R-:W2:Y:S04]  /*27970*/  LDL.LU R127, [R1+0x1100] ;  /* 0x00110000017f7983 */ /* 0x001ea80000300800 */
[----:B------:R0:W-:Y:S01]  /*27980*/  STL [R1+0xd80], R128 ;  /* 0x000d808001007387 */ /* 0x0001e20000100800 */
[----:B------:R-:W-:-:S03]  /*27990*/  IADD3 R135, P2, R135, UR34, RZ ;  /* 0x0000002287877c10 */ /* 0x000fc6000ff5e0ff */
[----:B0-----:R-:W2:Y:S04]  /*279a0*/  LDL.LU R128, [R1+0x10fc] ;  /* 0x0010fc0001807983 */ /* 0x001ea80000300800 */
[----:B------:R0:W-:Y:S01]  /*279b0*/  STL [R1+0xd54], R129 ;  /* 0x000d548101007387 */ /* 0x0001e20000100800 */
[----:B------:R-:W-:-:S03]  /*279c0*/  IADD3.X R136, R136, UR5, RZ, P3, !PT ;  /* 0x0000000588887c10 */ /* 0x000fc60009ffe4ff */
        /* <DEDUP_REMOVED lines=49> */
[----:B------:R0:W-:Y:S04]  /*27ce0*/  STL [R1+0xd38], R146 ;  /* 0x000d389201007387 */ /* 0x0001e80000100800 */
        /* <DEDUP_REMOVED lines=11> */
[----:B------:R-:W3:Y:S04]  /*27da0*/  LDL.LU R217, [R1+0x62c] ;  /* 0x00062c0001d97983 */ /* 0x000ee80000300800 */
        /* <DEDUP_REMOVED lines=503> */
[----:B------:R-:W-:Y:S02]  /*29d20*/  IADD3.X R189, R189, UR5, RZ, P6, !PT ;  /* 0x00000005bdbd7c10 */ /* 0x000fe4000b7fe4ff */
[----:B----4-:R-:W-:Y:S02]  /*29d30*/  IADD3.X R188, R188, UR5, RZ, P5, !PT ;  /* 0x00000005bcbc7c10 */ /* 0x010fe4000affe4ff */
[----:B------:R-:W-:-:S03]  /*29d40*/  IADD3 R213, P5, R213, UR34, RZ ;  /* 0x00000022d5d57c10 */ /* 0x000fc6000ffbe0ff */
[----:B------:R-:W-:Y:S04]  /*29d50*/  STL [R1+0x868], R188 ;  /* 0x000868bc01007387 */ /* 0x000fe80000100800 */
[----:B------:R0:W-:Y:S04]  /*29d60*/  STL [R1+0x83c], R213 ;  /* 0x00083cd501007387 */ /* 0x0001e80000100800 */
[----:B0-----:R-:W4:Y:S04]  /*29d70*/  LDL.LU R213, [R1+0x109c] ;  /* 0x00109c0001d57983 */ /* 0x001f280000300800 */
[----:B------:R0:W-:Y:S02]  /*29d80*/  STL [R1+0x860], R189 ;  /* 0x000860bd01007387 */ /* 0x0001e40000100800 */
[----:B0-----:R-:W-:-:S02]  /*29d90*/  IMAD.MOV.U32 R189, RZ, RZ, R190 ;  /* 0x000000ffffbd7224 */ /* 0x001fc400078e00be */
[----:B------:R-:W-:Y:S02]  /*29da0*/  IMAD.MOV.U32 R190, RZ, RZ, R191 ;  /* 0x000000ffffbe7224 */ /* 0x000fe400078e00bf */
[----:B------:R-:W-:Y:S02]  /*29db0*/  IMAD.MOV.U32 R191, RZ, RZ, R192 ;  /* 0x000000ffffbf7224 */ /* 0x000fe400078e00c0 */
[----:B------:R-:W-:Y:S02]  /*29dc0*/  IMAD.MOV.U32 R192, RZ, RZ, R193 ;  /* 0x000000ffffc07224 */ /* 0x000fe400078e00c1 */
[----:B------:R-:W-:Y:S01]  /*29dd0*/  IMAD.MOV.U32 R193, RZ, RZ, R194 ;  /* 0x000000ffffc17224 */ /* 0x000fe200078e00c2 */
[----:B------:R-:W-:Y:S01]  /*29de0*/  IADD3 R189, P6, R189, UR34, RZ ;  /* 0x00000022bdbd7c10 */ /* 0x000fe2000ffde0ff */
[----:B------:R-:W-:Y:S02]  /*29df0*/  IMAD.MOV.U32 R194, RZ, RZ, R2 ;  /* 0x000000ffffc27224 */ /* 0x000fe400078e0002 */
[----:B----4-:R-:W-:-:S02]  /*29e00*/  IMAD.MOV.U32 R2, RZ, RZ, R213 ;  /* 0x000000ffff027224 */ /* 0x010fc400078e00d5 */
[----:B------:R-:W4:Y:S04]  /*29e10*/  LDL.LU R213, [R1+0x648] ;  /* 0x0006480001d57983 */ /* 0x000f280000300800 */
[----:B------:R0:W-:Y:S04]  /*29e20*/  STL [R1+0x834], R189 ;  /* 0x000834bd01007387 */ /* 0x0001e80000100800 */
[----:B0-----:R-:W2:Y:S02]  /*29e30*/  LDL.LU R189, [R1+0x858] ;  /* 0x0008580001bd7983 */ /* 0x001ea40000300800 */
[----:B--2---:R-:W-:-:S05]  /*29e40*/  IADD3.X R189, R189, UR5, RZ, P1, !PT ;  /* 0x00000005bdbd7c10 */ /* 0x004fca0008ffe4ff */
[----:B------:R0:W-:Y:S04]  /*29e50*/  STL [R1+0x858], R189 ;  /* 0x000858bd01007387 */ /* 0x0001e80000100800 */
[----:B0-----:R-:W2:Y:S02]  /*29e60*/  LDL.LU R189, [R1+0x82c] ;  /* 0x00082c0001bd7983 */ /* 0x001ea40000300800 */
[----:B--2---:R-:W-:-:S05]  /*29e70*/  IADD3 R189, P1, R189, UR34, RZ ;  /* 0x00000022bdbd7c10 */ /* 0x004fca000ff3e0ff */
        /* <DEDUP_REMOVED lines=56> */
[----:B--2---:R-:W-:Y:S02]  /*2a200*/  IADD3.X R189, R189, UR5, RZ, P5, !PT ;  /* 0x00000005bdbd7c10 */ /* 0x004fe4000affe4ff */
[----:B------:R-:W-:-:S03]  /*2a210*/  IADD3 R238, P5, R238, UR34, RZ ;  /* 0x00000022eeee7c10 */ /* 0x000fc6000ffbe0ff */
[----:B------:R-:W-:Y:S04]  /*2a220*/  STL [R1+0x808], R189 ;  /* 0x000808bd01007387 */ /* 0x000fe80000100800 */
[----:B------:R0:W-:Y:S04]  /*2a230*/  STL [R1+0x7dc], R238 ;  /* 0x0007dcee01007387 */ /* 0x0001e80000100800 */
[----:B0-----:R-:W2:Y:S04]  /*2a240*/  LDL.LU R238, [R1+0x1098] ;  /* 0x0010980001ee7983 */ /* 0x001ea80000300800 */
[----:B------:R-:W3:Y:S02]  /*2a250*/  LDL.LU R189, [R1+0x800] ;  /* 0x0008000001bd7983 */ /* 0x000ee40000300800 */
[----:B---3--:R-:W-:-:S05]  /*2a260*/  IADD3.X R189, R189, UR5, RZ, P6, !PT ;  /* 0x00000005bdbd7c10 */ /* 0x008fca000b7fe4ff */
[----:B------:R0:W-:Y:S04]  /*2a270*/  STL [R1+0x800], R189 ;  /* 0x000800bd01007387 */ /* 0x0001e80000100800 */
[----:B0-----:R-:W3:Y:S01]  /*2a280*/  LDL.LU R189, [R1+0x7d4] ;  /* 0x0007d40001bd7983 */ /* 0x001ee20000300800 */
[----:B------:R-:W-:Y:S02]  /*2a290*/  IADD3.X R237, R237, UR5, RZ, P1, !PT ;  /* 0x00000005eded7c10 */ /* 0x000fe40008ffe4ff */
[----:B---3--:R-:W-:-:S05]  /*2a2a0*/  IADD3 R189, P6, R189, UR34, RZ ;  /* 0x00000022bdbd7c10 */ /* 0x008fca000ffde0ff */
[----:B------:R-:W-:Y:S04]  /*2a2b0*/  STL [R1+0x7d4], R189 ;  /* 0x0007d4bd01007387 */ /* 0x000fe80000100800 */
[----:B------:R0:W-:Y:S04]  /*2a2c0*/  STL [R1+0x7f8], R237 ;  /* 0x0007f8ed01007387 */ /* 0x0001e80000100800 */
[----:B0-----:R-:W3:Y:S04]  /*2a2d0*/  LDL.LU R237, [R1+0x1094] ;  /* 0x0010940001ed7983 */ /* 0x001ee80000300800 */
[----:B------:R-:W4:Y:S02]  /*2a2e0*/  LDL.LU R189, [R1+0x7cc] ;  /* 0x0007cc0001bd7983 */ /* 0x000f240000300800 */
        /* <DEDUP_REMOVED lines=9> */
[----:B----4-:R-:W-:Y:S02]  /*2a380*/  IADD3.X R189, R189, UR5, RZ, P3, !PT ;  /* 0x00000005bdbd7c10 */ /* 0x010fe40009ffe4ff */
[----:B------:R-:W-:-:S03]  /*2a390*/  IADD3 R246, P3, R246, UR34, RZ ;  /* 0x00000022f6f67c10 */ /* 0x000fc6000ff7e0ff */
[----:B------:R-:W-:Y:S04]  /*2a3a0*/  STL [R1+0x7e8], R189 ;  /* 0x0007e8bd01007387 */ /* 0x000fe80000100800 */
[----:B------:R0:W-:Y:S04]  /*2a3b0*/  STL [R1+0x7bc], R246 ;  /* 0x0007bcf601007387 */ /* 0x0001e80000100800 */
[----:B0-----:R-:W4:Y:S04]  /*2a3c0*/  LDL.LU R246, [R1+0x1090] ;  /* 0x0010900001f67983 */ /* 0x001f280000300800 */
[----:B------:R-:W2:Y:S02]  /*2a3d0*/  LDL.LU R189, [R1+0x7e0] ;  /* 0x0007e00001bd7983 */ /* 0x000ea40000300800 */
[----:B--2---:R-:W-:-:S05]  /*2a3e0*/  IADD3.X R189, R189, UR5, RZ, P4, !PT ;  /* 0x00000005bdbd7c10 */ /* 0x004fca000a7fe4ff */
[----:B------:R0:W-:Y:S04]  /*2a3f0*/  STL [R1+0x7e0], R189 ;  /* 0x0007e0bd01007387 */ /* 0x0001e80000100800 */
[----:B0-----:R-:W2:Y:S01]  /*2a400*/  LDL.LU R189, [R1+0x7b4] ;  /* 0x0007b40001bd7983 */ /* 0x001ea20000300800 */
[----:B------:R-:W-:Y:S02]  /*2a410*/  IADD3.X R245, R245, UR5, RZ, P5, !PT ;  /* 0x00000005f5f57c10 */ /* 0x000fe4000affe4ff */
[----:B--2---:R-:W-:-:S05]  /*2a420*/  IADD3 R189, P4, R189, UR34, RZ ;  /* 0x00000022bdbd7c10 */ /* 0x004fca000ff9e0ff */
[----:B------:R-:W-:Y:S04]  /*2a430*/  STL [R1+0x7b4], R189 ;  /* 0x0007b4bd01007387 */ /* 0x000fe80000100800 */
[----:B------:R0:W-:Y:S04]  /*2a440*/  STL [R1+0x7d8], R245 ;  /* 0x0007d8f501007387 */ /* 0x0001e80000100800 */
[----:B0-----:R-:W2:Y:S04]  /*2a450*/  LDL.LU R245, [R1+0x108c] ;  /* 0x00108c0001f57983 */ /* 0x001ea80000300800 */
[----:B------:R-:W3:Y:S02]  /*2a460*/  LDL.LU R189, [R1+0x7ac] ;  /* 0x0007ac0001bd7983 */ /* 0x000ee40000300800 */
[----:B---3--:R-:W-:-:S05]  /*2a470*/  IADD3 R189, P5, R189, UR34, RZ ;  /* 0x00000022bdbd7c10 */ /* 0x008fca000ffbe0ff */
[----:B------:R0:W-:Y:S04]  /*2a480*/  STL [R1+0x7ac], R189 ;  /* 0x0007acbd01007387 */ /* 0x0001e80000100800 */
[----:B0-----:R-:W3:Y:S02]  /*2a490*/  LDL.LU R189, [R1+0x7d0] ;  /* 0x0007d00001bd7983 */ /* 0x001ee40000300800 */
[----:B---3--:R-:W-:-:S05]  /*2a4a0*/  IADD3.X R189, R189, UR5, RZ, P6, !PT ;  /* 0x00000005bdbd7c10 */ /* 0x008fca000b7fe4ff */
[----:B------:R0:W-:Y:S04]  /*2a4b0*/  STL [R1+0x7d0], R189 ;  /* 0x0007d0bd01007387 */ /* 0x0001e80000100800 */
[----:B0-----:R-:W3:Y:S02]  /*2a4c0*/  LDL.LU R189, [R1+0x7a4] ;  /* 0x0007a40001bd7983 */ /* 0x001ee40000300800 */
[----:B---3--:R-:W-:-:S05]  /*2a4d0*/  IADD3 R189, P6, R189, UR34, RZ ;  /* 0x00000022bdbd7c10 */ /* 0x008fca000ffde0ff */
[----:B------:R0:W-:Y:S04]  /*2a4e0*/  STL [R1+0x7a4], R189 ;  /* 0x0007a4bd01007387 */ /* 0x0001e80000100800 */
[----:B0-----:R-:W3:Y:S02]  /*2a4f0*/  LDL.LU R189, [R1+0x7c8] ;  /* 0x0007c80001bd7983 */ /* 0x001ee40000300800 */
[----:B---3--:R-:W-:Y:S02]  /*2a500*/  IADD3.X R189, R189, UR5, RZ, P1, !PT ;  /* 0x00000005bdbd7c10 */ /* 0x008fe40008ffe4ff */
[----:B------:R-:W-:-:S03]  /*2a510*/  IADD3 R203, P1, R203, UR34, RZ ;  /* 0x00000022cbcb7c10 */ /* 0x000fc6000ff3e0ff */
[----:B------:R-:W-:Y:S04]  /*2a520*/  STL [R1+0x7c8], R189 ;  /* 0x0007c8bd01007387 */ /* 0x000fe80000100800 */
[----:B------:R0:W-:Y:S04]  /*2a530*/  STL [R1+0x79c], R203 ;  /* 0x00079ccb01007387 */ /* 0x0001e80000100800 */
[----:B0-----:R-:W3:Y:S04]  /*2a540*/  LDL.LU R203, [R1+0x1088] ;  /* 0x0010880001cb7983 */ /* 0x001ee80000300800 */
[----:B------:R-:W4:Y:S02]  /*2a550*/  LDL.LU R189, [R1+0x7c0] ;  /* 0x0007c00001bd7983 */ /* 0x000f240000300800 */
[----:B----4-:R-:W-:-:S05]  /*2a560*/  IADD3.X R189, R189, UR5, RZ, P2, !PT ;  /* 0x00000005bdbd7c10 */ /* 0x010fca00097fe4ff */
[----:B------:R0:W-:Y:S04]  /*2a570*/  STL [R1+0x7c0], R189 ;  /* 0x0007c0bd01007387 */ /* 0x0001e80000100800 */
[----:B0-----:R-:W4:Y:S01]  /*2a580*/  LDL.LU R189, [R1+0x794] ;  /* 0x0007940001bd7983 */ /* 0x001f220000300800 */
[----:B------:R-:W-:Y:S02]  /*2a590*/  IADD3.X R195, R195, UR5, RZ, P3, !PT ;  /* 0x00000005c3c37c10 */ /* 0x000fe40009ffe4ff */
[----:B----4-:R-:W-:-:S05]  /*2a5a0*/  IADD3 R189, P2, R189, UR34, RZ ;  /* 0x00000022bdbd7c10 */ /* 0x010fca000ff5e0ff */
[----:B------:R-:W-:Y:S04]  /*2a5b0*/  STL [R1+0x794], R189 ;  /* 0x000794bd01007387 */ /* 0x000fe80000100800 */
[----:B------:R0:W-:Y:S04]  /*2a5c0*/  STL [R1+0x7b8], R195 ;  /* 0x0007b8c301007387 */ /* 0x0001e80000100800 */
[----:B0-----:R-:W4:Y:S04]  /*2a5d0*/  LDL.LU R195, [R1+0x1084] ;  /* 0x0010840001c37983 */ /* 0x001f280000300800 */
[----:B------:R-:W2:Y:S02]  /*2a5e0*/  LDL.LU R189, [R1+0x78c] ;  /* 0x00078c0001bd7983 */ /* 0x000ea40000300800 */
        /* <DEDUP_REMOVED lines=109> */
[----:B0-----:R-:W4:Y:S02]  /*2acc0*/  LDL.LU R240, [R1+0x1060] ;  /* 0x0010600001f07983 */ /* 0x001f240000300800 */
[----:B----4-:R-:W-:-:S05]  /*2acd0*/  IADD3.X R240, R240, UR5, RZ, P4, !PT ;  /* 0x00000005f0f07c10 */ /* 0x010fca000a7fe4ff */
[----:B------:R0:W-:Y:S04]  /*2ace0*/  STL [R1+0x720], R240 ;  /* 0x000720f001007387 */ /* 0x0001e80000100800 */
[----:B0-----:R-:W4:Y:S04]  /*2acf0*/  LDL.LU R240, [R1+0x105c] ;  /* 0x00105c0001f07983 */ /* 0x001f280000300800 */
[----:B------:R-:W2:Y:S01]  /*2ad00*/  LDL.LU R189, [R1+0x6f4] ;  /* 0x0006f40001bd7983 */ /* 0x000ea20000300800 */
        /* <DEDUP_REMOVED lines=14> */
[----:B------:R-:W4:Y:S01]  /*2adf0*/  LDL.LU R189, [R1+0x708] ;  /* 0x0007080001bd7983 */ /* 0x000f220000300800 */
[----:B------:R-:W-:-:S02]  /*2ae00*/  IADD3.X R250, R250, UR5, RZ, P2, !PT ;  /* 0x00000005fafa7c10 */ /* 0x000fc400097fe4ff */
[----:B----4-:R-:W-:Y:S02]  /*2ae10*/  IADD3.X R189, R189, UR5, RZ, P1, !PT ;  /* 0x00000005bdbd7c10 */ /* 0x010fe40008ffe4ff */
[----:B------:R-:W-:-:S03]  /*2ae20*/  IADD3 R247, P1, R247, UR34, RZ ;  /* 0x00000022f7f77c10 */ /* 0x000fc6000ff3e0ff */
[----:B------:R-:W-:Y:S04]  /*2ae30*/  STL [R1+0x708], R189 ;  /* 0x000708bd01007387 */ /* 0x000fe80000100800 */
[----:B------:R0:W-:Y:S04]  /*2ae40*/  STL [R1+0x6dc], R247 ;  /* 0x0006dcf701007387 */ /* 0x0001e80000100800 */
[----:B0-----:R-:W4:Y:S04]  /*2ae50*/  LDL.LU R247, [R1+0x1050] ;  /* 0x0010500001f77983 */ /* 0x001f280000300800 */
[----:B------:R0:W-:Y:S04]  /*2ae60*/  STL [R1+0x700], R250 ;  /* 0x000700fa01007387 */ /* 0x0001e80000100800 */
[----:B0-----:R-:W2:Y:S04]  /*2ae70*/  LDL.LU R250, [R1+0x104c] ;  /* 0x00104c0001fa7983 */ /* 0x001ea80000300800 */
[----:B------:R-:W3:Y:S01]  /*2ae80*/  LDL.LU R189, [R1+0x6d4] ;  /* 0x0006d40001bd7983 */ /* 0x000ee20000300800 */
[----:B------:R-:W-:-:S02]  /*2ae90*/  IADD3.X R0, R0, UR5, RZ, P3, !PT ;  /* 0x0000000500007c10 */ /* 0x000fc40009ffe4ff */
        /* <DEDUP_REMOVED lines=8> */
[----:B----4-:R-:W-:Y:S02]  /*2af20*/  IADD3.X R189, R189, UR5, RZ, P4, !PT ;  /* 0x00000005bdbd7c10 */ /* 0x010fe4000a7fe4ff */
[----:B------:R-:W-:-:S03]  /*2af30*/  IADD3 R242, P4, R242, UR34, RZ ;  /* 0x00000022f2f27c10 */ /* 0x000fc6000ff9e0ff */
[----:B------:R-:W-:Y:S04]  /*2af40*/  STL [R1+0x6f0], R189 ;  /* 0x0006f0bd01007387 */ /* 0x000fe80000100800 */
[----:B------:R0:W-:Y:S04]  /*2af50*/  STL [R1+0x6c4], R242 ;  /* 0x0006c4f201007387 */ /* 0x0001e80000100800 */
[----:B0-----:R-:W4:Y:S01]  /*2af60*/  LDL.LU R242, [R1+0x1044] ;  /* 0x0010440001f27983 */ /* 0x001f220000300800 */
[----:B------:R-:W-:Y:S02]  /*2af70*/  IADD3.X R241, R241, UR5, RZ, P6, !PT ;  /* 0x00000005f1f17c10 */ /* 0x000fe4000b7fe4ff */
[----:B----4-:R-:W-:-:S02]  /*2af80*/  IADD3.X R242, R242, UR5, RZ, P5, !PT ;  /* 0x00000005f2f27c10 */ /* 0x010fc4000affe4ff */
[----:B------:R-:W-:-:S03]  /*2af90*/  IADD3 R154, P5, R154, UR34, RZ ;  /* 0x000000229a9a7c10 */ /* 0x000fc6000ffbe0ff */
[----:B------:R0:W-:Y:S04]  /*2afa0*/  STL [R1+0x6e8], R242 ;  /* 0x0006e8f201007387 */ /* 0x0001e80000100800 */
[----:B0-----:R-:W4:Y:S04]  /*2afb0*/  LDL.LU R242, [R1+0x1040] ;  /* 0x0010400001f27983 */ /* 0x001f280000300800 */
[----:B------:R-:W-:Y:S04]  /*2afc0*/  STL [R1+0x6bc], R154 ;  /* 0x0006bc9a01007387 */ /* 0x000fe80000100800 */
[----:B------:R0:W-:Y:S04]  /*2afd0*/  STL [R1+0x6e0], R241 ;  /* 0x0006e0f101007387 */ /* 0x0001e80000100800 */
[----:B0-----:R-:W4:Y:S04]  /*2afe0*/  LDL.LU R241, [R1+0x103c] ;  /* 0x00103c0001f17983 */ /* 0x001f280000300800 */
[----:B------:R-:W3:Y:S01]  /*2aff0*/  LDL.LU R189, [R1+0x6b4] ;  /* 0x0006b40001bd7983 */ /* 0x000ee20000300800 */
[----:B------:R-:W-:-:S02]  /*2b000*/  IADD3.X R155, R155, UR5, RZ, P1, !PT ;  /* 0x000000059b9b7c10 */ /* 0x000fc40008ffe4ff */
[----:B--2---:R-:W-:Y:S01]  /*2b010*/  IADD3 R250, P1, R250, UR34, RZ ;  /* 0x00000022fafa7c10 */ /* 0x004fe2000ff3e0ff */
[----:B------:R-:W-:Y:S01]  /*2b020*/  WARPGROUP.ARRIVE ;  /* 0x00000000000079c5 */ /* 0x000fe20000000000 */
[----:B------:R-:W-:Y:S01]  /*2b030*/  UMOV UR16, UR24 ;  /* 0x0000001800107c82 */ /* 0x000fe20008000000 */
[----:B------:R-:W-:-:S04]  /*2b040*/  UMOV UR17, UR25 ;  /* 0x0000001900117c82 */ /* 0x000fc80008000000 */
[----:B------:R-:W-:Y:S01]  /*2b050*/  QGMMA.64x256x32.F32.E5M2.E5M2 R24, gdesc[UR16], R24, gsb0 ;  /* 0x03e00000101879f3 */ /* 0x000fe20008003818 */
[----:B---3--:R-:W-:-:S05]  /*2b060*/  IADD3 R189, P6, R189, UR34, RZ ;  /* 0x00000022bdbd7c10 */ /* 0x008fca000ffde0ff */
[----:B------:R-:W-:Y:S04]  /*2b070*/  STL [R1+0x6b4], R189 ;  /* 0x0006b4bd01007387 */ /* 0x000fe80000100800 */
[----:B------:R-:W-:Y:S04]  /*2b080*/  STL [R1+0x6d8], R155 ;  /* 0x0006d89b01007387 */ /* 0x000fe80000100800 */
[----:B------:R0:W-:Y:S04]  /*2b090*/  STL [R1+0x6ac], R250 ;  /* 0x0006acfa01007387 */ /* 0x0001e80000100800 */
[----:B0-----:R-:W2:Y:S04]  /*2b0a0*/  LDL.LU R250, [R1+0x1038] ;  /* 0x0010380001fa7983 */ /* 0x001ea80000300800 */
[----:B------:R-:W3:Y:S01]  /*2b0b0*/  LDL.LU R189, [R1+0x6d0] ;  /* 0x0006d00001bd7983 */ /* 0x000ee20000300800 */
[----:B------:R-:W-:-:S02]  /*2b0c0*/  WARPGROUP.DEPBAR.LE gsb0, 0x0 ;  /* 0x00008000000079c5 */ /* 0x000fc40000010000 */
[----:B------:R-:W-:Y:S01]  /*2b0d0*/  WARPGROUP.ARRIVE ;  /* 0x00000000000079c5 */ /* 0x000fe20000000000 */
[----:B------:R-:W-:Y:S01]  /*2b0e0*/  UMOV UR36, UR28 ;  /* 0x0000001c00247c82 */ /* 0x000fe20008000000 */
[----:B------:R-:W-:Y:S01]  /*2b0f0*/  UMOV UR37, UR29 ;  /* 0x0000001d00257c82 */ /* 0x000fe20008000000 */
[----:B------:R-:W-:Y:S01]  /*2b100*/  UMOV UR38, UR10 ;  /* 0x0000000a00267c82 */ /* 0x000fe20008000000 */
[----:B------:R-:W-:Y:S02]  /*2b110*/  UMOV UR39, UR11 ;  /* 0x0000000b00277c82 */ /* 0x000fe40008000000 */
[----:B------:R-:W-:Y:S01]  /*2b120*/  QGMMA.64x256x32.F32.E5M2.E5M2 R24, gdesc[UR36], R24, gsb0 ;  /* 0x03e00000241879f3 */ /* 0x000fe20008003818 */
[----:B------:R-:W-:Y:S02]  /*2b130*/  IADD3.X R0, R0, UR5, RZ, P3, !PT ;  /* 0x0000000500007c10 */ /* 0x000fe40009ffe4ff */
[----:B------:R-:W-:Y:S02]  /*2b140*/  IADD3 R232, P3, R232, UR34, RZ ;  /* 0x00000022e8e87c10 */ /* 0x000fe4000ff7e0ff */
[----:B------:R-:W-:-:S02]  /*2b150*/  IADD3.X R190, R190, UR5, RZ, P4, !PT ;  /* 0x00000005bebe7c10 */ /* 0x000fc4000a7fe4ff */
[----:B------:R-:W-:Y:S02]  /*2b160*/  IADD3 R191, P4, R191, UR34, RZ ;  /* 0x00000022bfbf7c10 */ /* 0x000fe4000ff9e0ff */
[----:B------:R-:W-:Y:S02]  /*2b170*/  IADD3.X R192, R192, UR5, RZ, P5, !PT ;  /* 0x00000005c0c07c10 */ /* 0x000fe4000affe4ff */
[----:B------:R-:W-:Y:S02]  /*2b180*/  IADD3 R193, P5, R193, UR34, RZ ;  /* 0x00000022c1c17c10 */ /* 0x000fe4000ffbe0ff */
        /* <DEDUP_REMOVED lines=15> */
[----:B---3--:R-:W-:Y:S02]  /*2b280*/  IADD3.X R189, R189, UR5, RZ, P2, !PT ;  /* 0x00000005bdbd7c10 */ /* 0x008fe400097fe4ff */
[----:B------:R-:W-:-:S03]  /*2b290*/  IADD3 R249, P2, R249, UR34, RZ ;  /* 0x00000022f9f97c10 */ /* 0x000fc6000ff5e0ff */
[----:B------:R-:W-:Y:S04]  /*2b2a0*/  STL [R1+0x6d0], R189 ;  /* 0x0006d0bd01007387 */ /* 0x000fe80000100800 */
[----:B------:R0:W-:Y:S04]  /*2b2b0*/  STL [R1+0x6a4], R249 ;  /* 0x0006a4f901007387 */ /* 0x0001e80000100800 */
[----:B0-----:R-:W3:Y:S04]  /*2b2c0*/  LDL.LU R249, [R1+0x1034] ;  /* 0x0010340001f97983 */ /* 0x001ee80000300800 */
[----:B------:R0:W-:Y:S01]  /*2b2d0*/  STL [R1+0x6c8], R0 ;  /* 0x0006c80001007387 */ /* 0x0001e20000100800 */
[----:B------:R-:W-:-:S02]  /*2b2e0*/  IADD3.X R200, R200, UR5, RZ, P2, !PT ;  /* 0x00000005c8c87c10 */ /* 0x000fc400097fe4ff */
[----:B------:R-:W-:Y:S01]  /*2b2f0*/  IADD3 R204, P2, R204, UR34, RZ ;  /* 0x00000022cccc7c10 */ /* 0x000fe2000ff5e0ff */
[----:B0-----:R0:W5:Y:S04]  /*2b300*/  LDL.LU R0, [R1+0x1030] ;  /* 0x0010300001007983 */ /* 0x0011680000300800 */
[----:B------:R1:W-:Y:S04]  /*2b310*/  STL [R1+0x69c], R232 ;  /* 0x00069ce801007387 */ /* 0x0003e80000100800 */
        /* <DEDUP_REMOVED lines=15> */
[----:B------:R0:W-:Y:S01]  /*2b410*/  STL [R1+0x65c], R223 ;  /* 0x00065cdf01007387 */ /* 0x0001e20000100800 */
[----:B------:R-:W-:-:S03]  /*2b420*/  IADD3.X R228, R228, UR5, RZ, P2, !PT ;  /* 0x00000005e4e47c10 */ /* 0x000fc600097fe4ff */
[----:B------:R0:W-:Y:S01]  /*2b430*/  STL [R1+0x680], R224 ;  /* 0x000680e001007387 */ /* 0x0001e20000100800 */
[----:B------:R-:W-:-:S03]  /*2b440*/  IADD3 R229, P2, R229, UR34, RZ ;  /* 0x00000022e5e57c10 */ /* 0x000fc6000ff5e0ff */
[----:B------:R0:W-:Y:S04]  /*2b450*/  STL [R1+0x654], R225 ;  /* 0x000654e101007387 */ /* 0x0001e80000100800 */
[----:B------:R0:W-:Y:S01]  /*2b460*/  STL [R1+0x678], R226 ;  /* 0x000678e201007387 */ /* 0x0001e20000100800 */
[----:B------:R-:W-:-:S03]  /*2b470*/  IADD3 R231, P3, R231, UR34, RZ ;  /* 0x00000022e7e77c10 */ /* 0x000fc6000ff7e0ff */
[----:B------:R0:W-:Y:S01]  /*2b480*/  STL [R1+0x64c], R227 ;  /* 0x00064ce301007387 */ /* 0x0001e20000100800 */
[----:B------:R-:W-:-:S03]  /*2b490*/  IADD3.X R222, R222, UR5, RZ, P4, !PT ;  /* 0x00000005dede7c10 */ /* 0x000fc6000a7fe4ff */
        /* <DEDUP_REMOVED lines=13> */
[----:B------:R-:W-:Y:S01]  /*2b570*/  IADD3 R212, P1, R212, UR34, RZ ;  /* 0x00000022d4d47c10 */ /* 0x000fe2000ff3e0ff */
[----:B------:R-:W0:Y:S01]  /*2b580*/  S2R R153, SR_TID.X ;  /* 0x0000000000997919 */ /* 0x000e220000002100 */
[----:B------:R-:W0:Y:S01]  /*2b590*/  S2R R154, SR_TID.X ;  /* 0x00000000009a7919 */ /* 0x000e220000002100 */
[----:B------:R-:W0:Y:S01]  /*2b5a0*/  S2R R155, SR_TID.X ;  /* 0x00000000009b7919 */ /* 0x000e220000002100 */
        /* <DEDUP_REMOVED lines=8> */
[----:B-1----:R-:W1:Y:S02]  /*2b630*/  S2R R232, SR_TID.X ;  /* 0x0000000000e87919 */ /* 0x002e640000002100 */
[----:B------:R0:W-:Y:S01]  /*2b640*/  STL [R1+0x61c], R212 ;  /* 0x00061cd401007387 */ /* 0x0001e20000100800 */
[----:B------:R-:W-:-:S03]  /*2b650*/  IADD3.X R205, R205, UR5, RZ, P4, !PT ;  /* 0x00000005cdcd7c10 */ /* 0x000fc6000a7fe4ff */
[----:B------:R0:W-:Y:S01]  /*2b660*/  STL [R1+0x640], R210 ;  /* 0x000640d201007387 */ /* 0x0001e20000100800 */
[----:B------:R-:W-:-:S03]  /*2b670*/  IADD3 R203, P4, R203, UR34, RZ ;  /* 0x00000022cbcb7c10 */ /* 0x000fc6000ff9e0ff */
[----:B------:R0:W-:Y:S01]  /*2b680*/  STL [R1+0x614], R209 ;  /* 0x000614d101007387 */ /* 0x0001e20000100800 */
[----:B------:R-:W-:-:S03]  /*2b690*/  IADD3.X R202, R202, UR5, RZ, P5, !PT ;  /* 0x00000005caca7c10 */ /* 0x000fc6000affe4ff */
        /* <DEDUP_REMOVED lines=10> */
[----:B------:R0:W-:Y:S04]  /*2b740*/  STL [R1+0x620], R201 ;  /* 0x000620c901007387 */ /* 0x0001e80000100800 */
[----:B------:R0:W-:Y:S04]  /*2b750*/  STL [R1+0x618], R199 ;  /* 0x000618c701007387 */ /* 0x0001e80000100800 */
[----:B------:R0:W-:Y:S04]  /*2b760*/  STL [R1+0x610], R198 ;  /* 0x000610c601007387 */ /* 0x0001e80000100800 */
[----:B------:R0:W-:Y:S04]  /*2b770*/  STL [R1+0x608], R196 ;  /* 0x000608c401007387 */ /* 0x0001e80000100800 */
[----:B------:R0:W-:Y:S01]  /*2b780*/  STL [R1+0x600], R195 ;  /* 0x000600c301007387 */ /* 0x0001e20000100800 */
[----:B------:R-:W-:-:S02]  /*2b790*/  IADD3 R252, P5, R252, UR34, RZ ;  /* 0x00000022fcfc7c10 */ /* 0x000fc4000ffbe0ff */
[----:B--2---:R-:W-:Y:S02]  /*2b7a0*/  IADD3 R250, P6, R250, UR34, RZ ;  /* 0x00000022fafa7c10 */ /* 0x004fe4000ffde0ff */
[----:B------:R-:W-:Y:S02]  /*2b7b0*/  IADD3 R248, P1, R248, UR34, RZ ;  /* 0x00000022f8f87c10 */ /* 0x000fe4000ff3e0ff */
[----:B------:R-:W-:Y:S02]  /*2b7c0*/  IADD3 R246, P2, R246, UR34, RZ ;  /* 0x00000022f6f67c10 */ /* 0x000fe4000ff5e0ff */
[----:B------:R-:W-:Y:S02]  /*2b7d0*/  IADD3.X R251, R251, UR5, RZ, P5, !PT ;  /* 0x00000005fbfb7c10 */ /* 0x000fe4000affe4ff */
[----:B------:R-:W-:Y:S02]  /*2b7e0*/  IADD3 R244, P3, R244, UR34, RZ ;  /* 0x00000022f4f47c10 */ /* 0x000fe4000ff7e0ff */
[----:B------:R-:W-:-:S02]  /*2b7f0*/  IADD3.X R247, R247, UR5, RZ, P1, !PT ;  /* 0x00000005f7f77c10 */ /* 0x000fc40008ffe4ff */
[----:B----4-:R-:W-:Y:S02]  /*2b800*/  IADD3 R242, P4, R242, UR34, RZ ;  /* 0x00000022f2f27c10 */ /* 0x010fe4000ff9e0ff */
[----:B------:R-:W-:Y:S02]  /*2b810*/  IADD3 R240, P5, R240, UR34, RZ ;  /* 0x00000022f0f07c10 */ /* 0x000fe4000ffbe0ff */
[----:B------:R-:W-:Y:S02]  /*2b820*/  IADD3 R236, P1, R236, UR34, RZ ;  /* 0x00000022ecec7c10 */ /* 0x000fe4000ff3e0ff */
[----:B0-----:R-:W-:Y:S02]  /*2b830*/  LOP3.LUT R153, R153, 0x7f, RZ, 0xc0, !PT ;  /* 0x0000007f99997812 */ /* 0x001fe400078ec0ff */
[----:B------:R-:W-:Y:S02]  /*2b840*/  LOP3.LUT R154, R154, 0x7f, RZ, 0xc0, !PT ;  /* 0x0000007f9a9a7812 */ /* 0x000fe400078ec0ff */
[----:B------:R-:W-:Y:S01]  /*2b850*/  LOP3.LUT R155, R155, 0x7f, RZ, 0xc0, !PT ;  /* 0x0000007f9b9b7812 */ /* 0x000fe200078ec0ff */
[----:B------:R-:W-:-:S02]  /*2b860*/  WARPGROUP.DEPBAR.LE gsb0, 0x0 ;  /* 0x00008000000079c5 */ /* 0x000fc40000010000 */
[----:B------:R-:W-:Y:S02]  /*2b870*/  IADD3.X R245, R245, UR5, RZ, P2, !PT ;  /* 0x00000005f5f57c10 */ /* 0x000fe400097fe4ff */
[----:B------:R-:W-:Y:S02]  /*2b880*/  IADD3.X R243, R243, UR5, RZ, P3, !PT ;  /* 0x00000005f3f37c10 */ /* 0x000fe40009ffe4ff */
[----:B------:R-:W-:Y:S02]  /*2b890*/  IADD3.X R241, R241, UR5, RZ, P4, !PT ;  /* 0x00000005f1f17c10 */ /* 0x000fe4000a7fe4ff */
[----:B------:R-:W-:Y:S02]  /*2b8a0*/  IADD3.X R239, R239, UR5, RZ, P5, !PT ;  /* 0x00000005efef7c10 */ /* 0x000fe4000affe4ff */
[----:B------:R-:W-:Y:S02]  /*2b8b0*/  IADD3.X R235, R235, UR5, RZ, P1, !PT ;  /* 0x00000005ebeb7c10 */ /* 0x000fe40008ffe4ff */
[----:B------:R-:W-:-:S02]  /*2b8c0*/  LOP3.LUT R153, R153, 0x30, RZ, 0x3c, !PT ;  /* 0x0000003099997812 */ /* 0x000fc400078e3cff */
[----:B------:R-:W-:Y:S02]  /*2b8d0*/  LOP3.LUT R154, R154, 0x20, RZ, 0x3c, !PT ;  /* 0x000000209a9a7812 */ /* 0x000fe400078e3cff */
[----:B------:R-:W-:Y:S02]  /*2b8e0*/  LOP3.LUT R155, R155, 0x10, RZ, 0x3c, !PT ;  /* 0x000000109b9b7812 */ /* 0x000fe400078e3cff */
[----:B-1----:R-:W-:Y:S02]  /*2b8f0*/  LOP3.LUT R232, R232, 0x7f, RZ, 0xc0, !PT ;  /* 0x0000007fe8e87812 */ /* 0x002fe400078ec0ff */
[----:B---3--:R-:W-:Y:S02]  /*2b900*/  IADD3.X R249, R249, UR5, RZ, P6, !PT ;  /* 0x00000005f9f97c10 */ /* 0x008fe4000b7fe4ff */
[----:B------:R-:W-:-:S04]  /*2b910*/  IADD3 R238, P6, R238, UR34, RZ ;  /* 0x00000022eeee7c10 */ /* 0x000fc8000ffde0ff */
[----:B------:R-:W-:Y:S01]  /*2b920*/  IADD3.X R237, R237, UR5, RZ, P6, !PT ;  /* 0x00000005eded7c10 */ /* 0x000fe2000b7fe4ff */
[----:B------:R-:W-:Y:S08]  /*2b930*/  @P0 BRA `(.L_x_2) ;  /* 0xfffffebc00000947 */ /* 0x000ff0000383ffff */
.L_x_1:
[----:B------:R-:W2:Y:S01]  /*2b940*/  LDL.LU R169, [R1+0x408] ;  /* 0x0004080001a97983 */ /* 0x000ea20000300800 */
[----:B------:R-:W-:Y:S01]  /*2b950*/  ULDC UR5, c[0x0][0x248] ;  /* 0x0000920000057ab9 */ /* 0x000fe20000000800 */
[----:B------:R-:W-:Y:S01]  /*2b960*/  MOV R153, UR33 ;  /* 0x0000002100997c02 */ /* 0x000fe20008000f00 */
[----:B------:R-:W-:Y:S01]  /*2b970*/  ULDC.64 UR6, c[0x0][0x228] ;  /* 0x00008a0000067ab9 */ /* 0x000fe20000000a00 */
[----:B------:R-:W3:Y:S01]  /*2b980*/  LDL.LU R168, [R1+0x40c] ;  /* 0x00040c0001a87983 */ /* 0x000ee20000300800 */
[----:B------:R-:W-:Y:S01]  /*2b990*/  MOV R152, UR32 ;  /* 0x0000002000987c02 */ /* 0x000fe20008000f00 */
[----:B------:R-:W-:Y:S01]  /*2b9a0*/  ULDC UR8, c[0x0][0x22c] ;  /* 0x00008b0000087ab9 */ /* 0x000fe20000000800 */
[----:B------:R-:W-:Y:S01]  /*2b9b0*/  LOP3.LUT R3, R3, 0xfeffffff, RZ, 0xc0, !PT ;  /* 0xfeffffff03037812 */ /* 0x000fe200078ec0ff */
[----:B------:R-:W4:Y:S01]  /*2b9c0*/  LDL.LU R167, [R1+0x418] ;  /* 0x0004180001a77983 */ /* 0x000f220000300800 */
[----:B------:R-:W-:Y:S01]  /*2b9d0*/  ULDC UR32, c[0x0][0x22c] ;  /* 0x00008b0000207ab9 */ /* 0x000fe20000000800 */
[----:B------:R-:W-:Y:S01]  /*2b9e0*/  ULDC UR61, c[0x0][0x22c] ;  /* 0x00008b00003d7ab9 */ /* 0x000fe20000000800 */
[----:B------:R-:W-:Y:S01]  /*2b9f0*/  ULDC UR33, c[0x0][0x22c] ;  /* 0x00008b0000217ab9 */ /* 0x000fe20000000800 */
[----:B------:R-:W4:Y:S01]  /*2ba00*/  LDL.LU R166, [R1+0x41c] ;  /* 0x00041c0001a67983 */ /* 0x000f220000300800 */
[C---:B-----5:R-:W-:Y:S01]  /*2ba10*/  VIADD R154, R0.reuse, 0x29 ;  /* 0x00000029009a7836 */ /* 0x060fe20000000000 */
[----:B------:R-:W-:Y:S01]  /*2ba20*/  ULDC UR60, c[0x0][0x22c] ;  /* 0x00008b00003c7ab9 */ /* 0x000fe20000000800 */
[C---:B------:R-:W-:Y:S01]  /*2ba30*/  VIADD R155, R0.reuse, 0x28 ;  /* 0x00000028009b7836 */ /* 0x040fe20000000000 */
[----:B------:R-:W4:Y:S01]  /*2ba40*/  LDL.LU R165, [R1+0x428] ;  /* 0x0004280001a57983 */ /* 0x000f220000300800 */
[C---:B------:R-:W-:Y:S01]  /*2ba50*/  VIADD R177, R0.reuse, 0x12 ;  /* 0x0000001200b17836 */ /* 0x040fe20000000000 */
        /* <DEDUP_REMOVED lines=66> */
[----:B0-----:R-:W4:Y:S01]  /*2be80*/  LDL.LU R16, [R1+0x4ac] ;  /* 0x0004ac0001107983 */ /* 0x001f220000300800 */
        /* <DEDUP_REMOVED lines=27> */
[----:B-1----:R-:W4:Y:S01]  /*2c040*/  LDL.LU R2, [R1+0x518] ;  /* 0x0005180001027983 */ /* 0x002f220000300800 */
[C---:B------:R-:W-:Y:S01]  /*2c050*/  VIADD R225, R0.reuse, 0xd4 ;  /* 0x000000d400e17836 */ /* 0x040fe20000000000 */
[----:B------:R-:W-:Y:S01]  /*2c060*/  ULDC UR35, c[0x0][0x22c] ;  /* 0x00008b0000237ab9 */ /* 0x000fe20000000800 */
[C---:B------:R-:W-:Y:S01]  /*2c070*/  VIADD R226, R0.reuse, 0xd5 ;  /* 0x000000d500e27836 */ /* 0x040fe20000000000 */
[----:B------:R-:W-:Y:S01]  /*2c080*/  STL [R1+0x1080], R243 ;  /* 0x001080f301007387 */ /* 0x000fe20000100800 */
        /* <DEDUP_REMOVED lines=32> */
[----:B------:R-:W-:Y:S01]  /*2c290*/  VIADD R252, R0, 0xe8 ;  /* 0x000000e800fc7836 */ /* 0x000fe20000000000 */
[----:B------:R-:W-:Y:S01]  /*2c2a0*/  ULDC UR24, c[0x0][0x22c] ;  /* 0x00008b0000187ab9 */ /* 0x000fe20000000800 */
        /* <DEDUP_REMOVED lines=15> */
[----:B--2---:R-:W-:-:S02]  /*2c3a0*/  IMAD.MOV.U32 R173, RZ, RZ, R169 ;  /* 0x000000ffffad7224 */ /* 0x004fc400078e00a9 */
[----:B---3--:R-:W-:Y:S02]  /*2c3b0*/  IMAD.MOV.U32 R172, RZ, RZ, R168 ;  /* 0x000000ffffac7224 */ /* 0x008fe400078e00a8 */
[----:B------:R-:W-:Y:S02]  /*2c3c0*/  IMAD.MOV.U32 R174, RZ, RZ, R173 ;  /* 0x000000ffffae7224 */ /* 0x000fe400078e00ad */
[----:B----4-:R-:W-:Y:S02]  /*2c3d0*/  IMAD.MOV.U32 R171, RZ, RZ, R167 ;  /* 0x000000ffffab7224 */ /* 0x010fe400078e00a7 */
[----:B------:R-:W-:Y:S02]  /*2c3e0*/  IMAD.MOV.U32 R173, RZ, RZ, R172 ;  /* 0x000000ffffad7224 */ /* 0x000fe400078e00ac */
[----:B------:R-:W-:Y:S02]  /*2c3f0*/  IMAD.MOV.U32 R170, RZ, RZ, R166 ;  /* 0x000000ffffaa7224 */ /* 0x000fe400078e00a6 */
[----:B------:R-:W-:-:S02]  /*2c400*/  IMAD.MOV.U32 R172, RZ, RZ, R171 ;  /* 0x000000ffffac7224 */ /* 0x000fc400078e00ab */
[----:B------:R-:W-:Y:S02]  /*2c410*/  IMAD.MOV.U32 R169, RZ, RZ, R165 ;  /* 0x000000ffffa97224 */ /* 0x000fe400078e00a5 */
[----:B------:R-:W-:Y:S02]  /*2c420*/  IMAD.MOV.U32 R171, RZ, RZ, R170 ;  /* 0x000000ffffab7224 */ /* 0x000fe400078e00aa */
[----:B------:R-:W-:Y:S02]  /*2c430*/  IMAD.MOV.U32 R168, RZ, RZ, R164 ;  /* 0x000000ffffa87224 */ /* 0x000fe400078e00a4 */
        /* <DEDUP_REMOVED lines=38> */
[----:B------:R-:W-:Y:S01]  /*2c6a0*/  IMAD R13, R0, UR5, RZ ;  /* 0x00000005000d7c24 */ /* 0x000fe2000f8e02ff */
[----:B------:R-:W-:Y:S01]  /*2c6b0*/  ULDC UR5, c[0x0][0x248] ;  /* 0x0000920000057ab9 */ /* 0x000fe20000000800 */
[----:B------:R-:W-:-:S02]  /*2c6c0*/  IMAD.MOV.U32 R16, RZ, RZ, R12 ;  /* 0x000000ffff107224 */ /* 0x000fc400078e000c */
[----:B------:R-:W-:Y:S01]  /*2c6d0*/  VIADD R15, R13, UR5 ;  /* 0x000000050d0f7c36 */ /* 0x000fe20008000000 */
[----:B------:R-:W-:Y:S01]  /*2c6e0*/  ULDC UR5, c[0x0][0x248] ;  /* 0x0000920000057ab9 */ /* 0x000fe20000000800 */
[----:B------:R-:W-:Y:S02]  /*2c6f0*/  IMAD.MOV.U32 R14, RZ, RZ, R11 ;  /* 0x000000ffff0e7224 */ /* 0x000fe400078e000b */
[----:B------:R-:W-:Y:S01]  /*2c700*/  VIADD R11, R15, UR5 ;  /* 0x000000050f0b7c36 */ /* 0x000fe20008000000 */
[----:B------:R-:W-:Y:S01]  /*2c710*/  ULDC UR5, c[0x0][0x248] ;  /* 0x0000920000057ab9 */ /* 0x000fe20000000800 */
[----:B------:R-:W-:Y:S02]  /*2c720*/  IMAD.MOV.U32 R12, RZ, RZ, R10 ;  /* 0x000000ffff0c7224 */ /* 0x000fe400078e000a */
[----:B------:R-:W-:Y:S02]  /*2c730*/  IMAD.MOV.U32 R19, RZ, RZ, R18 ;  /* 0x000000ffff137224 */ /* 0x000fe400078e0012 */
[----:B------:R-:W-:-:S02]  /*2c740*/  IMAD.MOV.U32 R10, RZ, RZ, R2 ;  /* 0x000000ffff0a7224 */ /* 0x000fc400078e0002 */
[----:B------:R-:W-:Y:S01]  /*2c750*/  VIADD R2, R11, UR5 ;  /* 0x000000050b027c36 */ /* 0x000fe20008000000 */
[----:B------:R-:W-:Y:S01]  /*2c760*/  ULDC UR5, c[0x0][0x248] ;  /* 0x0000920000057ab9 */ /* 0x000fe20000000800 */
[----:B------:R-:W-:Y:S02]  /*2c770*/  IMAD.MOV.U32 R18, RZ, RZ, R17 ;  /* 0x000000ffff127224 */ /* 0x000fe400078e0011 */
[----:B------:R-:W-:Y:S01]  /*2c780*/  IMAD.MOV.U32 R17, RZ, RZ, R16 ;  /* 0x000000ffff117224 */ /* 0x000fe200078e0010 */
[----:B------:R0:W-:Y:S01]  /*2c790*/  STL [R1+0x600], R2 ;  /* 0x0006000201007387 */ /* 0x0001e20000100800 */
[----:B------:R-:W-:Y:S02]  /*2c7a0*/  IMAD.MOV.U32 R16, RZ, RZ, R14 ;  /* 0x000000ffff107224 */ /* 0x000fe400078e000e */
[----:B------:R-:W-:Y:S02]  /*2c7b0*/  IMAD.MOV.U32 R14, RZ, RZ, R12 ;  /* 0x000000ffff0e7224 */ /* 0x000fe400078e000c */
[----:B------:R-:W-:-:S02]  /*2c7c0*/  IMAD.MOV.U32 R12, RZ, RZ, R10 ;  /* 0x000000ffff0c7224 */ /* 0x000fc400078e000a */
[----:B0-----:R-:W-:Y:S01]  /*2c7d0*/  VIADD R2, R2, UR5 ;  /* 0x0000000502027c36 */ /* 0x001fe20008000000 */
[----:B------:R-:W-:-:S04]  /*2c7e0*/  ULDC UR5, c[0x0][0x248] ;  /* 0x0000920000057ab9 */ /* 0x000fc80000000800 */
[----:B------:R0:W-:Y:S02]  /*2c7f0*/  STL [R1+0x604], R2 ;  /* 0x0006040201007387 */ /* 0x0001e40000100800 */
        /* <DEDUP_REMOVED lines=782> */
[----:B------:R0:W-:Y:S04]  /*2f8e0*/  STL [R1+0x1020], R2 ;  /* 0x0010200201007387 */ /* 0x0001e80000100800 */
[----:B------:R-:W2:Y:S04]  /*2f8f0*/  LDL.LU R10, [R1+0x51c] ;  /* 0x00051c00010a7983 */ /* 0x000ea80000300800 */
[----:B------:R-:W3:Y:S01]  /*2f900*/  LDL.LU R176, [R1+0x400] ;  /* 0x0004000001b07983 */ /* 0x000ee20000300800 */
[----:B0-----:R-:W-:Y:S01]  /*2f910*/  VIADD R2, R2, UR5 ;  /* 0x0000000502027c36 */ /* 0x001fe20008000000 */
[----:B------:R-:W-:-:S02]  /*2f920*/  ULDC UR5, c[0x0][0x248] ;  /* 0x0000920000057ab9 */ /* 0x000fc40000000800 */
[----:B------:R-:W3:Y:S01]  /*2f930*/  LDL.LU R175, [R1+0x404] ;  /* 0x0004040001af7983 */ /* 0x000ee20000300800 */
[----:B------:R-:W-:Y:S02]  /*2f940*/  LOP3.LUT R9, R9, 0x7fffffff, RZ, 0xc0, !PT ;  /* 0x7fffffff09097812 */ /* 0x000fe400078ec0ff */
[----:B------:R-:W-:Y:S02]  /*2f950*/  LOP3.LUT R8, R8, 0x7fffffff, RZ, 0xc0, !PT ;  /* 0x7fffffff08087812 */ /* 0x000fe400078ec0ff */
[----:B------:R-:W-:Y:S02]  /*2f960*/  LOP3.LUT R7, R7, 0x7fffffff, RZ, 0xc0, !PT ;  /* 0x7fffffff07077812 */ /* 0x000fe400078ec0ff */
[----:B------:R-:W-:Y:S02]  /*2f970*/  LOP3.LUT R6, R6, 0x7fffffff, RZ, 0xc0, !PT ;  /* 0x7fffffff06067812 */ /* 0x000fe400078ec0ff */
[----:B------:R-:W-:Y:S02]  /*2f980*/  LOP3.LUT R5, R5, 0x7fffffff, RZ, 0xc0, !PT ;  /* 0x7fffffff05057812 */ /* 0x000fe400078ec0ff */
[----:B------:R-:W-:-:S02]  /*2f990*/  LOP3.LUT R4, R4, 0xfffffff7, RZ, 0xc0, !PT ;  /* 0xfffffff704047812 */ /* 0x000fc400078ec0ff */
[----:B------:R-:W-:Y:S01]  /*2f9a0*/  LOP3.LUT R242, R242, 0x7fffffff, RZ, 0xc0, !PT ;  /* 0x7ffffffff2f27812 */ /* 0x000fe200078ec0ff */
[----:B------:R-:W-:Y:S01]  /*2f9b0*/  BAR.SYNC.DEFER_BLOCKING 0x0 ;  /* 0x0000000000007b1d */ /* 0x000fe20000010000 */
[----:B---3--:R-:W-:Y:S01]  /*2f9c0*/  F2FP.SATFINITE.E5M2.F32.PACK_AB_MERGE_C R152, R175, R176, RZ ;  /* 0x000000b0af98723e */ /* 0x008fe200048060ff */
        /* <DEDUP_REMOVED lines=27> */
[----:B------:R-:W-:Y:S01]  /*2fb80*/  IMAD.MOV.U32 R16, RZ, RZ, R14 ;  /* 0x000000ffff107224 */ /* 0x000fe200078e000e */
[----:B------:R0:W-:Y:S01]  /*2fb90*/  STL [R1+0x848], R152 ;  /* 0x0008489801007387 */ /* 0x0001e20000100800 */
[----:B------:R-:W-:-:S02]  /*2fba0*/  IMAD.MOV.U32 R14, RZ, RZ, R12 ;  /* 0x000000ffff0e7224 */ /* 0x000fc400078e000c */
[----:B--2---:R-:W-:Y:S02]  /*2fbb0*/  IMAD.MOV.U32 R12, RZ, RZ, R10 ;  /* 0x000000ffff0c7224 */ /* 0x004fe400078e000a */
[----:B------:R-:W2:Y:S01]  /*2fbc0*/  LDL.LU R10, [R1+0x520] ;  /* 0x00052000010a7983 */ /* 0x000ea20000300800 */
[----:B0-----:R-:W-:Y:S01]  /*2fbd0*/  F2FP.SATFINITE.E5M2.F32.PACK_AB_MERGE_C R152, R174, R175, RZ ;  /* 0x000000afae98723e */ /* 0x001fe200048060ff */
        /* <DEDUP_REMOVED lines=26> */
[----:B------:R-:W-:Y:S01]  /*2fd80*/  STL [R1+0x1024], R2 ;  /* 0x0010240201007387 */ /* 0x000fe20000100800 */
[----:B------:R-:W-:Y:S02]  /*2fd90*/  IMAD.MOV.U32 R16, RZ, RZ, R14 ;  /* 0x000000ffff107224 */ /* 0x000fe400078e000e */
[----:B------:R-:W-:Y:S01]  /*2fda0*/  IMAD.MOV.U32 R14, RZ, RZ, R12 ;  /* 0x000000ffff0e7224 */ /* 0x000fe200078e000c */
[----:B------:R0:W-:Y:S01]  /*2fdb0*/  STL [R1+0x844], R152 ;  /* 0x0008449801007387 */ /* 0x0001e20000100800 */
[----:B--2---:R-:W-:-:S03]  /*2fdc0*/  IMAD.MOV.U32 R12, RZ, RZ, R10 ;  /* 0x000000ffff0c7224 */ /* 0x004fc600078e000a */
[----:B------:R-:W2:Y:S04]  /*2fdd0*/  LDL.LU R10, [R1+0x524] ;  /* 0x00052400010a7983 */ /* 0x000ea80000300800 */
[----:B------:R-:W0:Y:S04]  /*2fde0*/  LDL.LU R176, [R1+0x410] ;  /* 0x0004100001b07983 */ /* 0x000e280000300800 */
[----:B------:R-:W0:Y:S02]  /*2fdf0*/  LDL.LU R175, [R1+0x414] ;  /* 0x0004140001af7983 */ /* 0x000e240000300800 */
[----:B0-----:R-:W-:Y:S01]  /*2fe00*/  F2FP.SATFINITE.E5M2.F32.PACK_AB_MERGE_C R152, R175, R176, RZ ;  /* 0x000000b0af98723e */ /* 0x001fe200048060ff */
        /* <DEDUP_REMOVED lines=27> */
[----:B------:R-:W-:Y:S01]  /*2ffc0*/  IMAD.MOV.U32 R16, RZ, RZ, R14 ;  /* 0x000000ffff107224 */ /* 0x000fe200078e000e */
[----:B------:R0:W-:Y:S01]  /*2ffd0*/  STL [R1+0x834], R152 ;  /* 0x0008349801007387 */ /* 0x0001e20000100800 */
[----:B------:R-:W-:Y:S02]  /*2ffe0*/  IMAD.MOV.U32 R14, RZ, RZ, R12 ;  /* 0x000000ffff0e7224 */ /* 0x000fe400078e000c */
[----:B--2---:R-:W-:Y:S02]  /*2fff0*/  IMAD.MOV.U32 R12, RZ, RZ, R10 ;  /* 0x000000ffff0c7224 */ /* 0x004fe400078e000a */
[----:B------:R-:W2:Y:S01]  /*30000*/  LDL.LU R10, [R1+0x528] ;  /* 0x00052800010a7983 */ /* 0x000ea20000300800 */
        /* <DEDUP_REMOVED lines=23> */
[----:B------:R-:W-:Y:S01]  /*30180*/  VIADD R2, R2, UR5 ;  /* 0x0000000502027c36 */ /* 0x000fe20008000000 */
[----:B------:R-:W-:Y:S01]  /*30190*/  ULDC UR5, c[0x0][0x248] ;  /* 0x0000920000057ab9 */ /* 0x000fe20000000800 */
[----:B------:R-:W-:Y:S02]  /*301a0*/  IMAD.MOV.U32 R20, RZ, RZ, R19 ;  /* 0x000000ffff147224 */ /* 0x000fe400078e0013 */
[----:B------:R-:W-:-:S02]  /*301b0*/  IMAD.MOV.U32 R19, RZ, RZ, R18 ;  /* 0x000000ffff137224 */ /* 0x000fc400078e0012 */
        /* <DEDUP_REMOVED lines=509> */
[----:B------:R-:W-:Y:S02]  /*32190*/  IMAD.MOV.U32 R168, RZ, RZ, R167 ;  /* 0x000000ffffa87224 */ /* 0x000fe400078e00a7 */
[----:B------:R-:W3:Y:S01]  /*321a0*/  LDL.LU R167, [R1+0x4e8] ;  /* 0x0004e80001a77983 */ /* 0x000ee20000300800 */
[----:B------:R-:W-:Y:S01]  /*321b0*/  VIADD R2, R2, UR5 ;  /* 0x0000000502027c36 */ /* 0x000fe20008000000 */
[----:B------:R-:W-:Y:S01]  /*321c0*/  ULDC UR5, c[0x0][0x248] ;  /* 0x0000920000057ab9 */ /* 0x000fe20000000800 */
[----:B0-----:R-:W-:Y:S01]  /*321d0*/  F2FP.SATFINITE.E5M2.F32.PACK_AB_MERGE_C R152, R174, R175, RZ ;  /* 0x000000afae98723e */ /* 0x001fe200048060ff */
[----:B------:R-:W-:Y:S02]  /*321e0*/  IMAD.MOV.U32 R174, RZ, RZ, R173 ;  /* 0x000000ffffae7224 */ /* 0x000fe400078e00ad */
[----:B------:R-:W-:Y:S02]  /*321f0*/  IMAD.MOV.U32 R173, RZ, RZ, R172 ;  /* 0x000000ffffad7224 */ /* 0x000fe400078e00ac */
[----:B------:R-:W-:-:S02]  /*32200*/  IMAD.MOV.U32 R172, RZ, RZ, R171 ;  /* 0x000000ffffac7224 */ /* 0x000fc400078e00ab */
[----:B------:R-:W-:Y:S01]  /*32210*/  IMAD.MOV.U32 R171, RZ, RZ, R170 ;  /* 0x000000ffffab7224 */ /* 0x000fe200078e00aa */
[----:B------:R0:W-:Y:S01]  /*32220*/  STL [R1+0xfdc], R2 ;  /* 0x000fdc0201007387 */ /* 0x0001e20000100800 */
[----:B------:R-:W-:Y:S02]  /*32230*/  IMAD.MOV.U32 R170, RZ, RZ, R169 ;  /* 0x000000ffffaa7224 */ /* 0x000fe400078e00a9 */
[----:B------:R-:W-:Y:S01]  /*32240*/  IMAD.MOV.U32 R169, RZ, RZ, R168 ;  /* 0x000000ffffa97224 */ /* 0x000fe200078e00a8 */
[----:B------:R1:W-:Y:S01]  /*32250*/  STL [R1+0x868], R152 ;  /* 0x0008689801007387 */ /* 0x0003e20000100800 */
[----:B---3--:R-:W-:-:S03]  /*32260*/  IMAD.MOV.U32 R168, RZ, RZ, R167 ;  /* 0x000000ffffa87224 */ /* 0x008fc600078e00a7 */
[----:B------:R-:W3:Y:S04]  /*32270*/  LDL.LU R167, [R1+0x4ec] ;  /* 0x0004ec0001a77983 */ /* 0x000ee80000300800 */
[----:B------:R-:W1:Y:S04]  /*32280*/  LDL.LU R176, [R1+0x4a0] ;  /* 0x0004a00001b07983 */ /* 0x000e680000300800 */
[----:B------:R-:W1:Y:S01]  /*32290*/  LDL.LU R175, [R1+0x4a4] ;  /* 0x0004a40001af7983 */ /* 0x000e620000300800 */
[----:B0-----:R-:W-:Y:S01]  /*322a0*/  VIADD R2, R2, UR5 ;  /* 0x0000000502027c36 */ /* 0x001fe20008000000 */
[----:B------:R-:W-:Y:S01]  /*322b0*/  ULDC UR5, c[0x0][0x248] ;  /* 0x0000920000057ab9 */ /* 0x000fe20000000800 */
[----:B-1----:R-:W-:Y:S01]  /*322c0*/  F2FP.SATFINITE.E5M2.F32.PACK_AB_MERGE_C R152, R175, R176, RZ ;  /* 0x000000b0af98723e */ /* 0x002fe200048060ff */
[----:B------:R-:W-:-:S02]  /*322d0*/  IMAD.MOV.U32 R175, RZ, RZ, R174 ;  /* 0x000000ffffaf7224 */ /* 0x000fc400078e00ae */
[----:B------:R-:W-:Y:S02]  /*322e0*/  IMAD.MOV.U32 R174, RZ, RZ, R173 ;  /* 0x000000ffffae7224 */ /* 0x000fe400078e00ad */
[----:B------:R-:W-:Y:S01]  /*322f0*/  IMAD.MOV.U32 R173, RZ, RZ, R172 ;  /* 0x000000ffffad7224 */ /* 0x000fe200078e00ac */
[----:B------:R0:W-:Y:S01]  /*32300*/  STL [R1+0x894], R152 ;  /* 0x0008949801007387 */ /* 0x0001e20000100800 */
[----:B------:R-:W-:Y:S02]  /*32310*/  IMAD.MOV.U32 R172, RZ, RZ, R171 ;  /* 0x000000ffffac7224 */ /* 0x000fe400078e00ab */
[----:B------:R-:W-:Y:S02]  /*32320*/  IMAD.MOV.U32 R171, RZ, RZ, R170 ;  /* 0x000000ffffab7224 */ /* 0x000fe400078e00aa */
[----:B------:R-:W-:Y:S02]  /*32330*/  IMAD.MOV.U32 R170, RZ, RZ, R169 ;  /* 0x000000ffffaa7224 */ /* 0x000fe400078e00a9 */
[----:B------:R-:W-:Y:S01]  /*32340*/  IMAD.MOV.U32 R169, RZ, RZ, R168 ;  /* 0x000000ffffa97224 */ /* 0x000fe200078e00a8 */
[----:B0-----:R-:W-:Y:S01]  /*32350*/  F2FP.SATFINITE.E5M2.F32.PACK_AB_MERGE_C R152, R174, R175, RZ ;  /* 0x000000afae98723e */ /* 0x001fe200048060ff */
[----:B---3--:R-:W-:-:S02]  /*32360*/  IMAD.MOV.U32 R168, RZ, RZ, R167 ;  /* 0x000000ffffa87224 */ /* 0x008fc400078e00a7 */
[----:B------:R-:W-:Y:S01]  /*32370*/  IMAD.MOV.U32 R174, RZ, RZ, R173 ;  /* 0x000000ffffae7224 */ /* 0x000fe200078e00ad */
[----:B------:R-:W3:Y:S01]  /*32380*/  LDL.LU R167, [R1+0x4f0] ;  /* 0x0004f00001a77983 */ /* 0x000ee20000300800 */
[----:B------:R-:W-:Y:S02]  /*32390*/  IMAD.MOV.U32 R173, RZ, RZ, R172 ;  /* 0x000000ffffad7224 */ /* 0x000fe400078e00ac */
[----:B------:R-:W-:Y:S01]  /*323a0*/  IMAD.MOV.U32 R172, RZ, RZ, R171 ;  /* 0x000000ffffac7224 */ /* 0x000fe200078e00ab */
[----:B------:R-:W-:Y:S01]  /*323b0*/  STL [R1+0xfd4], R2 ;  /* 0x000fd40201007387 */ /* 0x000fe20000100800 */
[----:B------:R-:W-:-:S03]  /*323c0*/  IMAD.MOV.U32 R171, RZ, RZ, R170 ;  /* 0x000000ffffab7224 */ /* 0x000fc600078e00aa */
[----:B------:R0:W-:Y:S04]  /*323d0*/  STL [R1+0x88c], R152 ;  /* 0x00088c9801007387 */ /* 0x0001e80000100800 */
[----:B------:R-:W4:Y:S04]  /*323e0*/  LDL.LU R170, [R1+0x4d0] ;  /* 0x0004d00001aa7983 */ /* 0x000f280000300800 */
[----:B------:R-:W0:Y:S04]  /*323f0*/  LDL.LU R176, [R1+0x4b0] ;  /* 0x0004b00001b07983 */ /* 0x000e280000300800 */
[----:B------:R-:W0:Y:S02]  /*32400*/  LDL.LU R175, [R1+0x4b4] ;  /* 0x0004b40001af7983 */ /* 0x000e240000300800 */
[----:B0-----:R-:W-:Y:S01]  /*32410*/  F2FP.SATFINITE.E5M2.F32.PACK_AB_MERGE_C R152, R175, R176, RZ ;  /* 0x000000b0af98723e */ /* 0x001fe200048060ff */
[----:B------:R-:W-:-:S02]  /*32420*/  IMAD.MOV.U32 R175, RZ, RZ, R174 ;  /* 0x000000ffffaf7224 */ /* 0x000fc400078e00ae */
[----:B------:R-:W-:Y:S02]  /*32430*/  IMAD.MOV.U32 R174, RZ, RZ, R173 ;  /* 0x000000ffffae7224 */ /* 0x000fe400078e00ad */
[----:B------:R-:W-:Y:S01]  /*32440*/  IMAD.MOV.U32 R173, RZ, RZ, R172 ;  /* 0x000000ffffad7224 */ /* 0x000fe200078e00ac */
[----:B------:R0:W-:Y:S01]  /*32450*/  STL [R1+0x880], R152 ;  /* 0x0008809801007387 */ /* 0x0001e20000100800 */
[----:B------:R-:W-:Y:S02]  /*32460*/  IMAD.MOV.U32 R172, RZ, RZ, R171 ;  /* 0x000000ffffac7224 */ /* 0x000fe400078e00ab */
[----:B----4-:R-:W-:Y:S02]  /*32470*/  IMAD.MOV.U32 R171, RZ, RZ, R170 ;  /* 0x000000ffffab7224 */ /* 0x010fe400078e00aa */
[----:B------:R-:W4:Y:S01]  /*32480*/  LDL.LU R170, [R1+0x4d4] ;  /* 0x0004d40001aa7983 */ /* 0x000f220000300800 */
[----:B------:R-:W-:Y:S01]  /*32490*/  VIADD R2, R2, UR5 ;  /* 0x0000000502027c36 */ /* 0x000fe20008000000 */
[----:B------:R-:W-:Y:S01]  /*324a0*/  ULDC UR5, c[0x0][0x248] ;  /* 0x0000920000057ab9 */ /* 0x000fe20000000800 */
[----:B0-----:R-:W-:Y:S01]  /*324b0*/  F2FP.SATFINITE.E5M2.F32.PACK_AB_MERGE_C R152, R174, R175, RZ ;  /* 0x000000afae98723e */ /* 0x001fe200048060ff */
[----:B------:R-:W-:-:S02]  /*324c0*/  IMAD.MOV.U32 R174, RZ, RZ, R173 ;  /* 0x000000ffffae7224 */ /* 0x000fc400078e00ad */
[----:B------:R0:W-:Y:S01]  /*324d0*/  STL [R1+0xfcc], R2 ;  /* 0x000fcc0201007387 */ /* 0x0001e20000100800 */
[----:B------:R-:W-:Y:S02]  /*324e0*/  IMAD.MOV.U32 R173, RZ, RZ, R172 ;  /* 0x000000ffffad7224 */ /* 0x000fe400078e00ac */
[----:B------:R-:W-:Y:S01]  /*324f0*/  IMAD.MOV.U32 R172, RZ, RZ, R171 ;  /* 0x000000ffffac7224 */ /* 0x000fe200078e00ab */
[----:B------:R1:W-:Y:S01]  /*32500*/  STL [R1+0x878], R152 ;  /* 0x0008789801007387 */ /* 0x0003e20000100800 */
[----:B----4-:R-:W-:-:S03]  /*32510*/  IMAD.MOV.U32 R171, RZ, RZ, R170 ;  /* 0x000000ffffab7224 */ /* 0x010fc600078e00aa */
[----:B------:R-:W4:Y:S04]  /*32520*/  LDL.LU R170, [R1+0x4d8] ;  /* 0x0004d80001aa7983 */ /* 0x000f280000300800 */
        /* <DEDUP_REMOVED lines=10> */
[----:B----4-:R-:W-:Y:S02]  /*325d0*/  IMAD.MOV.U32 R171, RZ, RZ, R170 ;  /* 0x000000ffffab7224 */ /* 0x010fe400078e00aa */
[----:B------:R-:W4:Y:S01]  /*325e0*/  LDL.LU R170, [R1+0x4dc] ;  /* 0x0004dc0001aa7983 */ /* 0x000f220000300800 */
[----:B0-----:R-:W-:-:S03]  /*325f0*/  F2FP.SATFINITE.E5M2.F32.PACK_AB_MERGE_C R152, R174, R175, RZ ;  /* 0x000000afae98723e */ /* 0x001fc600048060ff */
[----:B------:R-:W-:Y:S01]  /*32600*/  STL [R1+0xfc4], R2 ;  /* 0x000fc40201007387 */ /* 0x000fe20000100800 */
[----:B------:R-:W-:Y:S02]  /*32610*/  IMAD.MOV.U32 R175, RZ, RZ, R173 ;  /* 0x000000ffffaf7224 */ /* 0x000fe400078e00ad */
[----:B------:R-:W-:Y:S01]  /*32620*/  IMAD.MOV.U32 R174, RZ, RZ, R172 ;  /* 0x000000ffffae7224 */ /* 0x000fe200078e00ac */
[----:B------:R0:W-:Y:S01]  /*32630*/  STL [R1+0x89c], R152 ;  /* 0x00089c9801007387 */ /* 0x0001e20000100800 */
[----:B------:R-:W-:-:S03]  /*32640*/  IMAD.MOV.U32 R173, RZ, RZ, R171 ;  /* 0x000000ffffad7224 */ /* 0x000fc600078e00ab */
[----:B------:R-:W2:Y:S01]  /*32650*/  LDL.LU R171, [R1+0x4e0] ;  /* 0x0004e00001ab7983 */ /* 0x000ea20000300800 */
[----:B----4-:R-:W-:-:S03]  /*32660*/  IMAD.MOV.U32 R172, RZ, RZ, R170 ;  /* 0x000000ffffac7224 */ /* 0x010fc600078e00aa */
[----:B------:R-:W4:Y:S01]  /*32670*/  LDL.LU R170, [R1+0x4e4] ;  /* 0x0004e40001aa7983 */ /* 0x000f220000300800 */
[----:B0-----:R-:W-:Y:S01]  /*32680*/  F2FP.SATFINITE.E5M2.F32.PACK_AB_MERGE_C R152, R174, R175, RZ ;  /* 0x000000afae98723e */ /* 0x001fe200048060ff */
[----:B------:R-:W-:Y:S01]  /*32690*/  VIADD R2, R2, UR5 ;  /* 0x0000000502027c36 */ /* 0x000fe20008000000 */
[----:B------:R-:W-:Y:S01]  /*326a0*/  ULDC UR5, c[0x0][0x248] ;  /* 0x0000920000057ab9 */ /* 0x000fe20000000800 */
[----:B------:R-:W-:Y:S02]  /*326b0*/  IMAD.MOV.U32 R175, RZ, RZ, R172 ;  /* 0x000000ffffaf7224 */ /* 0x000fe400078e00ac */
[----:B------:R0:W-:Y:S01]  /*326c0*/  STL [R1+0x890], R152 ;  /* 0x0008909801007387 */ /* 0x0001e20000100800 */
[----:B------:R-:W-:Y:S02]  /*326d0*/  IMAD.MOV.U32 R176, RZ, RZ, R173 ;  /* 0x000000ffffb07224 */ /* 0x000fe400078e00ad */
[----:B------:R-:W-:Y:S01]  /*326e0*/  IMAD.MOV.U32 R172, RZ, RZ, R169 ;  /* 0x000000ffffac7224 */ /* 0x000fe200078e00a9 */
[----:B------:R1:W-:Y:S01]  /*326f0*/  STL [R1+0xfbc], R2 ;  /* 0x000fbc0201007387 */ /* 0x0003e20000100800 */
[----:B--2---:R-:W-:-:S02]  /*32700*/  IMAD.MOV.U32 R174, RZ, RZ, R171 ;  /* 0x000000ffffae7224 */ /* 0x004fc400078e00ab */
[----:B------:R-:W-:Y:S01]  /*32710*/  IMAD.MOV.U32 R171, RZ, RZ, R168 ;  /* 0x000000ffffab7224 */ /* 0x000fe200078e00a8 */
[----:B------:R-:W2:Y:S04]  /*32720*/  LDL.LU R169, [R1+0x4f4] ;  /* 0x0004f40001a97983 */ /* 0x000ea80000300800 */
[----:B------:R-:W2:Y:S01]  /*32730*/  LDL.LU R168, [R1+0x4f8] ;  /* 0x0004f80001a87983 */ /* 0x000ea20000300800 */
[----:B----4-:R-:W-:Y:S02]  /*32740*/  IMAD.MOV.U32 R173, RZ, RZ, R170 ;  /* 0x000000ffffad7224 */ /* 0x010fe400078e00aa */
[----:B---3--:R-:W-:Y:S02]  /*32750*/  IMAD.MOV.U32 R170, RZ, RZ, R167 ;  /* 0x000000ffffaa7224 */ /* 0x008fe400078e00a7 */
[----:B------:R-:W3:Y:S01]  /*32760*/  LDL.LU R167, [R1+0x4fc] ;  /* 0x0004fc0001a77983 */ /* 0x000ee20000300800 */
[----:B------:R-:W-:-:S02]  /*32770*/  F2FP.SATFINITE.E5M2.F32.PACK_AB_MERGE_C R153, R175, R176, RZ ;  /* 0x000000b0af99723e */ /* 0x000fc400048060ff */
[----:B0-----:R-:W-:Y:S01]  /*32780*/  F2FP.SATFINITE.E5M2.F32.PACK_AB_MERGE_C R152, R173, R174, RZ ;  /* 0x000000aead98723e */ /* 0x001fe200048060ff */
[----:B-1----:R-:W-:Y:S01]  /*32790*/  VIADD R2, R2, UR5 ;  /* 0x0000000502027c36 */ /* 0x002fe20008000000 */
[----:B------:R-:W-:Y:S01]  /*327a0*/  ULDC UR5, c[0x0][0x248] ;  /* 0x0000920000057ab9 */ /* 0x000fe20000000800 */
[----:B------:R2:W-:Y:S04]  /*327b0*/  STL [R1+0x888], R153 ;  /* 0x0008889901007387 */ /* 0x0005e80000100800 */
[----:B------:R0:W-:Y:S04]  /*327c0*/  STL [R1+0x8b4], R152 ;  /* 0x0008b49801007387 */ /* 0x0001e80000100800 */
[----:B------:R1:W-:Y:S01]  /*327d0*/  STL [R1+0xfb4], R2 ;  /* 0x000fb40201007387 */ /* 0x0003e20000100800 */
[----:B--2---:R-:W-:-:S02]  /*327e0*/  F2FP.SATFINITE.E5M2.F32.PACK_AB_MERGE_C R153, R169, R170, RZ ;  /* 0x000000aaa999723e */ /* 0x004fc400048060ff */
[----:B0-----:R-:W-:Y:S01]  /*327f0*/  F2FP.SATFINITE.E5M2.F32.PACK_AB_MERGE_C R152, R171, R172, RZ ;  /* 0x000000acab98723e */ /* 0x001fe200048060ff */
[----:B-1----:R-:W-:-:S04]  /*32800*/  VIADD R2, R2, UR5 ;  /* 0x0000000502027c36 */ /* 0x002fc80008000000 */
[----:B------:R-:W-:Y:S01]  /*32810*/  STL [R1+0x8ac], R152 ;  /* 0x0008ac9801007387 */ /* 0x000fe20000100800 */
[----:B------:R-:W-:-:S03]  /*32820*/  ULDC UR5, c[0x0][0x248] ;  /* 0x0000920000057ab9 */ /* 0x000fc60000000800 */
[----:B------:R-:W-:Y:S04]  /*32830*/  STL [R1+0x8a0], R153 ;  /* 0x0008a09901007387 */ /* 0x000fe80000100800 */
[----:B------:R0:W-:Y:S01]  /*32840*/  STL [R1+0xfac], R2 ;  /* 0x000fac0201007387 */ /* 0x0001e20000100800 */
[----:B------:R-:W-:Y:S01]  /*32850*/  IMAD.MOV.U32 R172, RZ, RZ, R166 ;  /* 0x000000ffffac7224 */ /* 0x000fe200078e00a6 */
[----:B------:R-:W-:Y:S01]  /*32860*/  F2FP.SATFINITE.E5M2.F32.PACK_AB_MERGE_C R10, R10, R12, RZ ;  /* 0x0000000c0a0a723e */ /* 0x000fe200048060ff */
[----:B------:R-:W-:Y:S02]  /*32870*/  IMAD.MOV.U32 R171, RZ, RZ, R165 ;  /* 0x000000ffffab7224 */ /* 0x000fe400078e00a5 */
[----:B------:R-:W-:Y:S02]  /*32880*/  IMAD.MOV.U32 R166, RZ, RZ, R160 ;  /* 0x000000ffffa67224 */ /* 0x000fe400078e00a0 */
[----:B0-----:R-:W-:Y:S01]  /*32890*/  VIADD R2, R2, UR5 ;  /* 0x0000000502027c36 */ /* 0x001fe20008000000 */
[----:B------:R-:W-:Y:S01]  /*328a0*/  ULDC UR5, c[0x0][0x248] ;  /* 0x0000920000057ab9 */ /* 0x000fe20000000800 */
        /* <DEDUP_REMOVED lines=8> */
[----:B------:R-:W-:Y:S01]  /*32930*/  IMAD.MOV.U32 R157, RZ, RZ, R19 ;  /* 0x000000ffff9d7224 */ /* 0x000fe200078e0013 */
[----:B---3--:R-:W-:-:S05]  /*32940*/  F2FP.SATFINITE.E5M2.F32.PACK_AB_MERGE_C R152, R167, R168, RZ ;  /* 0x000000a8a798723e */ /* 0x008fca00048060ff */
[----:B------:R-:W-:Y:S04]  /*32950*/  STL [R1+0x898], R152 ;  /* 0x0008989801007387 */ /* 0x000fe80000100800 */
[----:B------:R-:W2:Y:S04]  /*32960*/  LDL.LU R174, [R1+0x508] ;  /* 0x0005080001ae7983 */ /* 0x000ea80000300800 */
[----:B------:R-:W2:Y:S04]  /*32970*/  LDL.LU R173, [R1+0x50c] ;  /* 0x00050c0001ad7983 */ /* 0x000ea80000300800 */
[----:B------:R-:W-:Y:S01]  /*32980*/  STL [R1+0xfa4], R2 ;  /* 0x000fa40201007387 */ /* 0x000fe20000100800 */
[----:B------:R-:W-:-:S03]  /*32990*/  IMAD.MOV.U32 R168, RZ, RZ, R162 ;  /* 0x000000ffffa87224 */ /* 0x000fc600078e00a2 */
[----:B------:R-:W3:Y:S01]  /*329a0*/  LDL.LU R22, [R1+0x560] ;  /* 0x0005600001167983 */ /* 0x000ee20000300800 */
[----:B------:R-:W-:-:S03]  /*329b0*/  IMAD.MOV.U32 R167, RZ, RZ, R161 ;  /* 0x000000ffffa77224 */ /* 0x000fc600078e00a1 */
[----:B------:R-:W3:Y:S01]  /*329c0*/  LDL.LU R21, [R1+0x564] ;  /* 0x0005640001157983 */ /* 0x000ee20000300800 */
[----:B------:R-:W-:-:S03]  /*329d0*/  IMAD.MOV.U32 R162, RZ, RZ, R156 ;  /* 0x000000ffffa27224 */ /* 0x000fc600078e009c */
[----:B------:R0:W-:Y:S01]  /*329e0*/  STL [R1+0x8c4], R10 ;  /* 0x0008c40a01007387 */ /* 0x0001e20000100800 */
[----:B------:R-:W-:Y:S02]  /*329f0*/  IMAD.MOV.U32 R161, RZ, RZ, R23 ;  /* 0x000000ffffa17224 */ /* 0x000fe400078e0017 */
[----:B------:R-:W-:Y:S01]  /*32a00*/  IMAD.MOV.U32 R156, RZ, RZ, R18 ;  /* 0x000000ffff9c7224 */ /* 0x000fe200078e0012 */
[----:B------:R-:W4:Y:S01]  /*32a10*/  LDL.LU R20, [R1+0x568] ;  /* 0x0005680001147983 */ /* 0x000f220000300800 */
[----:B------:R-:W-:-:S03]  /*32a20*/  IMAD.MOV.U32 R23, RZ, RZ, R17 ;  /* 0x000000ffff177224 */ /* 0x000fc600078e0011 */
[----:B------:R-:W4:Y:S04]  /*32a30*/  LDL.LU R19, [R1+0x56c] ;  /* 0x00056c0001137983 */ /* 0x000f280000300800 */
[----:B------:R-:W4:Y:S04]  /*32a40*/  LDL.LU R18, [R1+0x570] ;  /* 0x0005700001127983 */ /* 0x000f280000300800 */
[----:B------:R-:W4:Y:S04]  /*32a50*/  LDL.LU R17, [R1+0x574] ;  /* 0x0005740001117983 */ /* 0x000f280000300800 */
[----:B------:R-:W4:Y:S04]  /*32a60*/  LDL.LU R12, [R1+0x578] ;  /* 0x00057800010c7983 */ /* 0x000f280000300800 */
[----:B0-----:R-:W4:Y:S01]  /*32a70*/  LDL.LU R10, [R1+0x57c] ;  /* 0x00057c00010a7983 */ /* 0x001f220000300800 */
[----:B------:R-:W-:Y:S01]  /*32a80*/  F2FP.SATFINITE.E5M2.F32.PACK_AB_MERGE_C R153, R171, R172, RZ ;  /* 0x000000acab99723e */ /* 0x000fe200048060ff */
[----:B------:R-:W-:Y:S01]  /*32a90*/  VIADD R2, R2, UR5 ;  /* 0x0000000502027c36 */ /* 0x000fe20008000000 */
[----:B------:R-:W-:Y:S01]  /*32aa0*/  ULDC UR5, c[0x0][0x248] ;  /* 0x0000920000057ab9 */ /* 0x000fe20000000800 */
[----:B------:R-:W-:-:S02]  /*32ab0*/  F2FP.SATFINITE.E5M2.F32.PACK_AB_MERGE_C R23, R23, R156, RZ ;  /* 0x0000009c1717723e */ /* 0x000fc400048060ff */
[----:B------:R-:W-:Y:S02]  /*32ac0*/  F2FP.SATFINITE.E5M2.F32.PACK_AB_MERGE_C R14, R14, R16, RZ ;  /* 0x000000100e0e723e */ /* 0x000fe400048060ff */
[----:B--2---:R-:W-:-:S05]  /*32ad0*/  F2FP.SATFINITE.E5M2.F32.PACK_AB_MERGE_C R152, R173, R174, RZ ;  /* 0x000000aead98723e */ /* 0x004fca00048060ff */
[----:B------:R0:W-:Y:S04]  /*32ae0*/  STL [R1+0x8bc], R152 ;  /* 0x0008bc9801007387 */ /* 0x0001e80000100800 */
[----:B------:R1:W-:Y:S04]  /*32af0*/  STL [R1+0x8b0], R153 ;  /* 0x0008b09901007387 */ /* 0x0003e80000100800 */
[----:B------:R2:W-:Y:S01]  /*32b00*/  STL [R1+0xf9c], R2 ;  /* 0x000f9c0201007387 */ /* 0x0005e20000100800 */
[----:B0-----:R-:W-:Y:S02]  /*32b10*/  F2FP.SATFINITE.E5M2.F32.PACK_AB_MERGE_C R152, R169, R170, RZ ;  /* 0x000000aaa998723e */ /* 0x001fe400048060ff */
[----:B-1----:R-:W-:-:S03]  /*32b20*/  F2FP.SATFINITE.E5M2.F32.PACK_AB_MERGE_C R153, R167, R168, RZ ;  /* 0x000000a8a799723e */ /* 0x002fc600048060ff */
[----:B------:R0:W-:Y:S01]  /*32b30*/  STL [R1+0x8a8], R152 ;  /* 0x0008a89801007387 */ /* 0x0001e20000100800 */
[----:B--2---:R-:W-:Y:S01]  /*32b40*/  VIADD R2, R2, UR5 ;  /* 0x0000000502027c36 */ /* 0x004fe20008000000 */
[----:B------:R-:W-:Y:S02]  /*32b50*/  ULDC UR5, c[0x0][0x248] ;  /* 0x0000920000057ab9 */ /* 0x000fe40000000800 */
        /* <DEDUP_REMOVED lines=14> */
[----:B------:R-:W-:Y:S04]  /*32c40*/  STL [R1+0x8e4], R153 ;  /* 0x0008e49901007387 */ /* 0x000fe80000100800 */
[----:B------:R1:W-:Y:S01]  /*32c50*/  STL [R1+0xf84], R2 ;  /* 0x000f840201007387 */ /* 0x0003e20000100800 */
[----:B0-----:R-:W-:-:S05]  /*32c60*/  F2FP.SATFINITE.E5M2.F32.PACK_AB_MERGE_C R152, R157, R158, RZ ;  /* 0x0000009e9d98723e */ /* 0x001fca00048060ff */
[----:B------:R-:W-:Y:S01]  /*32c70*/  STL [R1+0x8dc], R152 ;  /* 0x0008dc9801007387 */ /* 0x000fe20000100800 */
[----:B-1----:R-:W-:-:S03]  /*32c80*/  VIADD R2, R2, UR5 ;  /* 0x0000000502027c36 */ /* 0x002fc60008000000 */
[----:B------:R-:W-:Y:S01]  /*32c90*/  STL [R1+0x8d0], R23 ;  /* 0x0008d01701007387 */ /* 0x000fe20000100800 */
[----:B------:R-:W-:-:S03]  /*32ca0*/  ULDC UR5, c[0x0][0x248] ;  /* 0x0000920000057ab9 */ /* 0x000fc60000000800 */
[----:B------:R-:W-:Y:S04]  /*32cb0*/  STL [R1+0xf7c], R2 ;  /* 0x000f7c0201007387 */ /* 0x000fe80000100800 */
[----:B------:R-:W2:Y:S04]  /*32cc0*/  LDL.LU R16, [R1+0x580] ;  /* 0x0005800001107983 */ /* 0x000ea80000300800 */
[----:B------:R0:W-:Y:S04]  /*32cd0*/  STL [R1+0x8c8], R14 ;  /* 0x0008c80e01007387 */ /* 0x0001e80000100800 */
[----:B0-----:R-:W2:Y:S01]  /*32ce0*/  LDL.LU R14, [R1+0x584] ;  /* 0x00058400010e7983 */ /* 0x001ea20000300800 */
[----:B---3--:R-:W-:Y:S01]  /*32cf0*/  F2FP.SATFINITE.E5M2.F32.PACK_AB_MERGE_C R21, R21, R22, RZ ;  /* 0x000000161515723e */ /* 0x008fe200048060ff */
[----:B------:R-:W-:Y:S01]  /*32d00*/  VIADD R2, R2, UR5 ;  /* 0x0000000502027c36 */ /* 0x000fe20008000000 */
[----:B------:R-:W-:Y:S01]  /*32d10*/  ULDC UR5, c[0x0][0x248] ;  /* 0x0000920000057ab9 */ /* 0x000fe20000000800 */
[----:B----4-:R-:W-:-:S02]  /*32d20*/  F2FP.SATFINITE.E5M2.F32.PACK_AB_MERGE_C R19, R19, R20, RZ ;  /* 0x000000141313723e */ /* 0x010fc400048060ff */
[----:B------:R-:W-:Y:S01]  /*32d30*/  STL [R1+0x8f4], R21 ;  /* 0x0008f41501007387 */ /* 0x000fe20000100800 */
[----:B------:R-:W-:-:S03]  /*32d40*/  F2FP.SATFINITE.E5M2.F32.PACK_AB_MERGE_C R17, R17, R18, RZ ;  /* 0x000000121111723e */ /* 0x000fc600048060ff */
[----:B------:R0:W-:Y:S01]  /*32d50*/  STL [R1+0xf74], R2 ;  /* 0x000f740201007387 */ /* 0x0001e20000100800 */
[----:B------:R-:W-:-:S03]  /*32d60*/  F2FP.SATFINITE.E5M2.F32.PACK_AB_MERGE_C R10, R10, R12, RZ ;  /* 0x0000000c0a0a723e */ /* 0x000fc600048060ff */
[----:B------:R-:W-:Y:S01]  /*32d70*/  STL [R1+0x8ec], R19 ;  /* 0x0008ec1301007387 */ /* 0x000fe20000100800 */
[----:B0-----:R-:W-:-:S03]  /*32d80*/  VIADD R2, R2, UR5 ;  /* 0x0000000502027c36 */ /* 0x001fc60008000000 */
[----:B------:R-:W-:Y:S01]  /*32d90*/  STL [R1+0x8e0], R17 ;  /* 0x0008e01101007387 */ /* 0x000fe20000100800 */
[----:B------:R-:W-:-:S03]  /*32da0*/  ULDC UR5, c[0x0][0x248] ;  /* 0x0000920000057ab9 */ /* 0x000fc60000000800 */
[----:B------:R0:W-:Y:S04]  /*32db0*/  STL [R1+0xf6c], R2 ;  /* 0x000f6c0201007387 */ /* 0x0001e80000100800 */
[----:B------:R1:W-:Y:S04]  /*32dc0*/  STL [R1+0x8d8], R10 ;  /* 0x0008d80a01007387 */ /* 0x0003e80000100800 */
[----:B------:R-:W3:Y:S01]  /*32dd0*/  LDL.LU R174, [R1+0x588] ;  /* 0x0005880001ae7983 */ /* 0x000ee20000300800 */
[----:B0-----:R-:W-:Y:S01]  /*32de0*/  VIADD R2, R2, UR5 ;  /* 0x0000000502027c36 */ /* 0x001fe20008000000 */
[----:B------:R-:W-:-:S02]  /*32df0*/  ULDC UR5, c[0x0][0x248] ;  /* 0x0000920000057ab9 */ /* 0x000fc40000000800 */
[----:B------:R-:W3:Y:S04]  /*32e00*/  LDL.LU R173, [R1+0x58c] ;  /* 0x00058c0001ad7983 */ /* 0x000ee80000300800 */
[----:B------:R-:W4:Y:S04]  /*32e10*/  LDL.LU R172, [R1+0x590] ;  /* 0x0005900001ac7983 */ /* 0x000f280000300800 */
[----:B------:R-:W4:Y:S04]  /*32e20*/  LDL.LU R171, [R1+0x594] ;  /* 0x0005940001ab7983 */ /* 0x000f280000300800 */
[----:B------:R-:W4:Y:S04]  /*32e30*/  LDL.LU R170, [R1+0x598] ;  /* 0x0005980001aa7983 */ /* 0x000f280000300800 */
[----:B------:R0:W-:Y:S04]  /*32e40*/  STL [R1+0xf64], R2 ;  /* 0x000f640201007387 */ /* 0x0001e80000100800 */
[----:B------:R-:W4:Y:S04]  /*32e50*/  LDL.LU R169, [R1+0x59c] ;  /* 0x00059c0001a97983 */ /* 0x000f280000300800 */
        /* <DEDUP_REMOVED lines=13> */
[----:B-1----:R-:W4:Y:S04]  /*32f30*/  LDL.LU R10, [R1+0x5d4] ;  /* 0x0005d400010a7983 */ /* 0x002f280000300800 */
[----:B------:R-:W4:Y:S04]  /*32f40*/  LDL.LU R156, [R1+0x5d8] ;  /* 0x0005d800019c7983 */ /* 0x000f280000300800 */
[----:B------:R-:W4:Y:S01]  /*32f50*/  LDL.LU R23, [R1+0x5dc] ;  /* 0x0005dc0001177983 */ /* 0x000f220000300800 */
[----:B0-----:R-:W-:Y:S01]  /*32f60*/  VIADD R2, R2, UR5 ;  /* 0x0000000502027c36 */ /* 0x001fe20008000000 */
[----:B------:R-:W-:Y:S01]  /*32f70*/  ULDC UR5, c[0x0][0x248] ;  /* 0x0000920000057ab9 */ /* 0x000fe20000000800 */
[----:B--2---:R-:W-:-:S05]  /*32f80*/  F2FP.SATFINITE.E5M2.F32.PACK_AB_MERGE_C R14, R14, R16, RZ ;  /* 0x000000100e0e723e */ /* 0x004fca00048060ff */
[----:B------:R0:W-:Y:S04]  /*32f90*/  STL [R1+0x904], R14 ;  /* 0x0009040e01007387 */ /* 0x0001e80000100800 */
[----:B------:R-:W2:Y:S04]  /*32fa0*/  LDL.LU R22, [R1+0x5e0] ;  /* 0x0005e00001167983 */ /* 0x000ea80000300800 */
[----:B------:R-:W2:Y:S04]  /*32fb0*/  LDL.LU R21, [R1+0x5e4] ;  /* 0x0005e40001157983 */ /* 0x000ea80000300800 */
[----:B------:R-:W2:Y:S04]  /*32fc0*/  LDL.LU R20, [R1+0x5e8] ;  /* 0x0005e80001147983 */ /* 0x000ea80000300800 */
[----:B------:R-:W2:Y:S04]  /*32fd0*/  LDL.LU R19, [R1+0x5ec] ;  /* 0x0005ec0001137983 */ /* 0x000ea80000300800 */
[----:B------:R-:W2:Y:S04]  /*32fe0*/  LDL.LU R18, [R1+0x5f0] ;  /* 0x0005f00001127983 */ /* 0x000ea80000300800 */
[----:B------:R-:W2:Y:S04]  /*32ff0*/  LDL.LU R17, [R1+0x5f4] ;  /* 0x0005f40001117983 */ /* 0x000ea80000300800 */
[----:B------:R-:W2:Y:S04]  /*33000*/  LDL.LU R16, [R1+0x5f8] ;  /* 0x0005f80001107983 */ /* 0x000ea80000300800 */
[----:B0-----:R-:W2:Y:S01]  /*33010*/  LDL.LU R14, [R1+0x5fc] ;  /* 0x0005fc00010e7983 */ /* 0x001ea20000300800 */
[----:B---3--:R-:W-:-:S05]  /*33020*/  F2FP.SATFINITE.E5M2.F32.PACK_AB_MERGE_C R152, R173, R174, RZ ;  /* 0x000000aead98723e */ /* 0x008fca00048060ff */
[----:B------:R0:W-:Y:S01]  /*33030*/  STL [R1+0x8fc], R152 ;  /* 0x0008fc9801007387 */ /* 0x0001e20000100800 */
[----:B----4-:R-:W-:-:S05]  /*33040*/  F2FP.SATFINITE.E5M2.F32.PACK_AB_MERGE_C R153, R171, R172, RZ ;  /* 0x000000acab99723e */ /* 0x010fca00048060ff */
[----:B------:R1:W-:Y:S01]  /*33050*/  STL [R1+0x8f0], R153 ;  /* 0x0008f09901007387 */ /* 0x0003e20000100800 */
[----:B0-----:R-:W-:-:S03]  /*33060*/  F2FP.SATFINITE.E5M2.F32.PACK_AB_MERGE_C R152, R169, R170, RZ ;  /* 0x000000aaa998723e */ /* 0x001fc600048060ff */
[----:B------:R0:W-:Y:S04]  /*33070*/  STL [R1+0xf5c], R2 ;  /* 0x000f5c0201007387 */ /* 0x0001e80000100800 */
[----:B------:R3:W-:Y:S01]  /*33080*/  STL [R1+0x8e8], R152 ;  /* 0x0008e89801007387 */ /* 0x0007e20000100800 */
[----:B-1----:R-:W-:Y:S01]  /*33090*/  F2FP.SATFINITE.E5M2.F32.PACK_AB_MERGE_C R153, R167, R168, RZ ;  /* 0x000000a8a799723e */ /* 0x002fe200048060ff */
[----:B0-----:R-:W-:Y:S01]  /*330a0*/  VIADD R2, R2, UR5 ;  /* 0x0000000502027c36 */ /* 0x001fe20008000000 */
[----:B------:R-:W-:-:S03]  /*330b0*/  ULDC UR5, c[0x0][0x248] ;  /* 0x0000920000057ab9 */ /* 0x000fc60000000800 */
[----:B------:R0:W-:Y:S01]  /*330c0*/  STL [R1+0x914], R153 ;  /* 0x0009149901007387 */ /* 0x0001e20000100800 */
[----:B---3--:R-:W-:-:S03]  /*330d0*/  F2FP.SATFINITE.E5M2.F32.PACK_AB_MERGE_C R152, R165, R166, RZ ;  /* 0x000000a6a598723e */ /* 0x008fc600048060ff */
[----:B------:R1:W-:Y:S04]  /*330e0*/  STL [R1+0xf54], R2 ;  /* 0x000f540201007387 */ /* 0x0003e80000100800 */
[----:B------:R3:W-:Y:S01]  /*330f0*/  STL [R1+0x90c], R152 ;  /* 0x00090c9801007387 */ /* 0x0007e20000100800 */
[----:B0-----:R-:W-:Y:S01]  /*33100*/  F2FP.SATFINITE.E5M2.F32.PACK_AB_MERGE_C R153, R163, R164, RZ ;  /* 0x000000a4a399723e */ /* 0x001fe200048060ff */
[----:B-1----:R-:W-:Y:S01]  /*33110*/  VIADD R2, R2, UR5 ;  /* 0x0000000502027c36 */ /* 0x002fe20008000000 */
        /* <DEDUP_REMOVED lines=8> */
[----:B------:R-:W-:Y:S01]  /*331a0*/  STL [R1+0x924], R153 ;  /* 0x0009249901007387 */ /* 0x000fe20000100800 */
[----:B---3--:R-:W-:-:S03]  /*331b0*/  F2FP.SATFINITE.E5M2.F32.PACK_AB_MERGE_C R152, R157, R158, RZ ;  /* 0x0000009e9d98723e */ /* 0x008fc600048060ff */
[----:B------:R-:W-:Y:S04]  /*331c0*/  STL [R1+0xf44], R2 ;  /* 0x000f440201007387 */ /* 0x000fe80000100800 */
[----:B------:R0:W-:Y:S02]  /*331d0*/  STL [R1+0x91c], R152 ;  /* 0x00091c9801007387 */ /* 0x0001e40000100800 */
[----:B0-----:R-:W-:Y:S02]  /*331e0*/  F2FP.SATFINITE.E5M2.F32.PACK_AB_MERGE_C R152, R10, R12, RZ ;  /* 0x0000000c0a98723e */ /* 0x001fe400048060ff */
[----:B------:R-:W3:Y:S04]  /*331f0*/  LDL.LU R12, [R1+0x200] ;  /* 0x00020000010c7983 */ /* 0x000ee80000300800 */
[----:B------:R-:W3:Y:S01]  /*33200*/  LDL.LU R10, [R1+0x204] ;  /* 0x00020400010a7983 */ /* 0x000ee20000300800 */
[----:B------:R-:W-:Y:S01]  /*33210*/  VIADD R2, R2, UR5 ;  /* 0x0000000502027c36 */ /* 0x000fe20008000000 */
[----:B------:R-:W-:Y:S01]  /*33220*/  ULDC UR5, c[0x0][0x248] ;  /* 0x0000920000057ab9 */ /* 0x000fe20000000800 */
[----:B------:R-:W-:Y:S01]  /*33230*/  F2FP.SATFINITE.E5M2.F32.PACK_AB_MERGE_C R23, R23, R156, RZ ;  /* 0x0000009c1717723e */ /* 0x000fe200048060ff */
[----:B------:R-:W-:Y:S04]  /*33240*/  STL [R1+0x910], R152 ;  /* 0x0009109801007387 */ /* 0x000fe80000100800 */
[----:B------:R0:W-:Y:S04]  /*33250*/  STL [R1+0xf3c], R2 ;  /* 0x000f3c0201007387 */ /* 0x0001e80000100800 */
[----:B------:R-:W-:Y:S01]  /*33260*/  STL [R1+0x908], R23 ;  /* 0x0009081701007387 */ /* 0x000fe20000100800 */
[----:B0-----:R-:W-:Y:S01]  /*33270*/  VIADD R2, R2, UR5 ;  /* 0x0000000502027c36 */ /* 0x001fe20008000000 */
[----:B------:R-:W-:Y:S01]  /*33280*/  ULDC UR5, c[0x0][0x248] ;  /* 0x0000920000057ab9 */ /* 0x000fe20000000800 */
[----:B--2---:R-:W-:-:S05]  /*33290*/  F2FP.SATFINITE.E5M2.F32.PACK_AB_MERGE_C R21, R21, R22, RZ ;  /* 0x000000161515723e */ /* 0x004fca00048060ff */
[----:B------:R-:W-:Y:S01]  /*332a0*/  STL [R1+0x934], R21 ;  /* 0x0009341501007387 */ /* 0x000fe20000100800 */
[----:B------:R-:W-:-:S03]  /*332b0*/  F2FP.SATFINITE.E5M2.F32.PACK_AB_MERGE_C R19, R19, R20, RZ ;  /* 0x000000141313723e */ /* 0x000fc600048060ff */
[----:B------:R0:W-:Y:S01]  /*332c0*/  STL [R1+0xf34], R2 ;  /* 0x000f340201007387 */ /* 0x0001e20000100800 */
[----:B------:R-:W-:Y:S01]  /*332d0*/  F2FP.SATFINITE.E5M2.F32.PACK_AB_MERGE_C R17, R17, R18, RZ ;  /* 0x000000121111723e */ /* 0x000fe200048060ff */
[----:B0-----:R-:W-:Y:S02]  /*332e0*/  VIADD R2, R2, UR5 ;  /* 0x0000000502027c36 */ /* 0x001fe40008000000 */
[----:B------:R-:W-:Y:S01]  /*332f0*/  STL [R1+0x92c], R19 ;  /* 0x00092c1301007387 */ /* 0x000fe20000100800 */
[----:B------:R-:W-:Y:S01]  /*33300*/  ULDC UR5, c[0x0][0x248] ;  /* 0x0000920000057ab9 */ /* 0x000fe20000000800 */
[----:B------:R-:W-:Y:S02]  /*33310*/  F2FP.SATFINITE.E5M2.F32.PACK_AB_MERGE_C R14, R14, R16, RZ ;  /* 0x000000100e0e723e */ /* 0x000fe400048060ff */
[----:B------:R-:W-:Y:S04]  /*33320*/  STL [R1+0x920], R17 ;  /* 0x0009201101007387 */ /* 0x000fe80000100800 */
[----:B------:R0:W-:Y:S04]  /*33330*/  STL [R1+0xf2c], R2 ;  /* 0x000f2c0201007387 */ /* 0x0001e80000100800 */
[----:B------:R1:W-:Y:S04]  /*33340*/  STL [R1+0x918], R14 ;  /* 0x0009180e01007387 */ /* 0x0003e80000100800 */
[----:B------:R-:W2:Y:S01]  /*33350*/  LDL.LU R174, [R1+0x208] ;  /* 0x0002080001ae7983 */ /* 0x000ea20000300800 */
[----:B0-----:R-:W-:Y:S01]  /*33360*/  VIADD R2, R2, UR5 ;  /* 0x0000000502027c36 */ /* 0x001fe20008000000 */
[----:B------:R-:W-:-:S02]  /*33370*/  ULDC UR5, c[0x0][0x248] ;  /* 0x0000920000057ab9 */ /* 0x000fc40000000800 */
[----:B------:R-:W2:Y:S04]  /*33380*/  LDL.LU R173, [R1+0x20c] ;  /* 0x00020c0001ad7983 */ /* 0x000ea80000300800 */
[----:B------:R-:W4:Y:S04]  /*33390*/  LDL.LU R172, [R1+0x210] ;  /* 0x0002100001ac7983 */ /* 0x000f280000300800 */
[----:B------:R-:W4:Y:S04]  /*333a0*/  LDL.LU R171, [R1+0x214] ;  /* 0x0002140001ab7983 */ /* 0x000f280000300800 */
[----:B------:R-:W4:Y:S04]  /*333b0*/  LDL.LU R170, [R1+0x218] ;  /* 0x0002180001aa7983 */ /* 0x000f280000300800 */
[----:B------:R-:W-:Y:S04]  /*333c0*/  STL [R1+0xf24], R2 ;  /* 0x000f240201007387 */ /* 0x000fe80000100800 */
        /* <DEDUP_REMOVED lines=12> */
[----:B-1----:R-:W4:Y:S01]  /*33490*/  LDL.LU R14, [R1+0x24c] ;  /* 0x00024c00010e7983 */ /* 0x002f220000300800 */
[----:B---3--:R-:W-:-:S03]  /*334a0*/  F2FP.SATFINITE.E5M2.F32.PACK_AB_MERGE_C R10, R10, R12, RZ ;  /* 0x0000000c0a0a723e */ /* 0x008fc600048060ff */
[----:B------:R-:W3:Y:S04]  /*334b0*/  LDL.LU R158, [R1+0x250] ;  /* 0x00025000019e7983 */ /* 0x000ee80000300800 */
[----:B------:R-:W3:Y:S04]  /*334c0*/  LDL.LU R157, [R1+0x254] ;  /* 0x00025400019d7983 */ /* 0x000ee80000300800 */
[----:B------:R0:W-:Y:S04]  /*334d0*/  STL [R1+0x944], R10 ;  /* 0x0009440a01007387 */ /* 0x0001e80000100800 */
[----:B------:R-:W3:Y:S04]  /*334e0*/  LDL.LU R156, [R1+0x258] ;  /* 0x00025800019c7983 */ /* 0x000ee80000300800 */
        /* <DEDUP_REMOVED lines=8> */
[----:B0-----:R-:W3:Y:S01]  /*33570*/  LDL.LU R10, [R1+0x27c] ;  /* 0x00027c00010a7983 */ /* 0x001ee20000300800 */
[----:B------:R-:W-:Y:S01]  /*33580*/  VIADD R2, R2, UR5 ;  /* 0x0000000502027c36 */ /* 0x000fe20008000000 */
[----:B------:R-:W-:Y:S01]  /*33590*/  ULDC UR5, c[0x0][0x248] ;  /* 0x0000920000057ab9 */ /* 0x000fe20000000800 */
[----:B--2---:R-:W-:-:S05]  /*335a0*/  F2FP.SATFINITE.E5M2.F32.PACK_AB_MERGE_C R152, R173, R174, RZ ;  /* 0x000000aead98723e */ /* 0x004fca00048060ff */
        /* <DEDUP_REMOVED lines=10> */
[----:B--2---:R-:W-:-:S03]  /*33650*/  F2FP.SATFINITE.E5M2.F32.PACK_AB_MERGE_C R152, R165, R166, RZ ;  /* 0x000000a6a598723e */ /* 0x004fc600048060ff */
[----:B------:R1:W-:Y:S04]  /*33660*/  STL [R1+0xf14], R2 ;  /* 0x000f140201007387 */ /* 0x0003e80000100800 */
[----:B------:R2:W-:Y:S01]  /*33670*/  STL [R1+0x9b8], R152 ;  /* 0x0009b89801007387 */ /* 0x0005e20000100800 */
[----:B0-----:R-:W-:Y:S01]  /*33680*/  F2FP.SATFINITE.E5M2.F32.PACK_AB_MERGE_C R153, R163, R164, RZ ;  /* 0x000000a4a399723e */ /* 0x001fe200048060ff */
[----:B-1----:R-:W-:Y:S01]  /*33690*/  VIADD R2, R2, UR5 ;  /* 0x0000000502027c36 */ /* 0x002fe20008000000 */
[----:B------:R-:W-:-:S03]  /*336a0*/  ULDC UR5, c[0x0][0x248] ;  /* 0x0000920000057ab9 */ /* 0x000fc60000000800 */
[----:B------:R-:W-:Y:S01]  /*336b0*/  STL [R1+0x940], R153 ;  /* 0x0009409901007387 */ /* 0x000fe20000100800 */
[----:B--2---:R-:W-:-:S03]  /*336c0*/  F2FP.SATFINITE.E5M2.F32.PACK_AB_MERGE_C R152, R161, R162, RZ ;  /* 0x000000a2a198723e */ /* 0x004fc600048060ff */
[----:B------:R0:W-:Y:S04]  /*336d0*/  STL [R1+0xf0c], R2 ;  /* 0x000f0c0201007387 */ /* 0x0001e80000100800 */
[----:B------:R1:W-:Y:S01]  /*336e0*/  STL [R1+0x938], R152 ;  /* 0x0009389801007387 */ /* 0x0003e20000100800 */
[----:B0-----:R-:W-:Y:S01]  /*336f0*/  VIADD R2, R2, UR5 ;  /* 0x0000000502027c36 */ /* 0x001fe20008000000 */
[----:B------:R-:W-:Y:S01]  /*33700*/  ULDC UR5, c[0x0][0x248] ;  /* 0x0000920000057ab9 */ /* 0x000fe20000000800 */
[----:B-1----:R-:W-:Y:S02]  /*33710*/  F2FP.SATFINITE.E5M2.F32.PACK_AB_MERGE_C R152, R159, R160, RZ ;  /* 0x000000a09f98723e */ /* 0x002fe400048060ff */
[----:B------:R-:W-:-:S03]  /*33720*/  F2FP.SATFINITE.E5M2.F32.PACK_AB_MERGE_C R14, R14, R16, RZ ;  /* 0x000000100e0e723e */ /* 0x000fc600048060ff */
[----:B------:R3:W-:Y:S04]  /*33730*/  STL [R1+0xa2c], R152 ;  /* 0x000a2c9801007387 */ /* 0x0007e80000100800 */
[----:B------:R0:W-:Y:S04]  /*33740*/  STL [R1+0xf04], R2 ;  /* 0x000f040201007387 */ /* 0x0001e80000100800 */
[----:B------:R-:W2:Y:S04]  /*33750*/  LDL.LU R16, [R1+0x280] ;  /* 0x0002800001107983 */ /* 0x000ea80000300800 */
[----:B------:R1:W-:Y:S01]  /*33760*/  STL [R1+0x9f4], R14 ;  /* 0x0009f40e01007387 */ /* 0x0003e20000100800 */
[----:B---3--:R-:W-:Y:S01]  /*33770*/  F2FP.SATFINITE.E5M2.F32.PACK_AB_MERGE_C R152, R157, R158, RZ ;  /* 0x0000009e9d98723e */ /* 0x008fe200048060ff */
[----:B0-----:R-:W-:Y:S01]  /*33780*/  VIADD R2, R2, UR5 ;  /* 0x0000000502027c36 */ /* 0x001fe20008000000 */
[----:B------:R-:W-:Y:S01]  /*33790*/  ULDC UR5, c[0x0][0x248] ;  /* 0x0000920000057ab9 */ /* 0x000fe20000000800 */
[----:B-1----:R-:W2:Y:S01]  /*337a0*/  LDL.LU R14, [R1+0x284] ;  /* 0x00028400010e7983 */ /* 0x002ea20000300800 */
[----:B------:R-:W-:-:S02]  /*337b0*/  F2FP.SATFINITE.E5M2.F32.PACK_AB_MERGE_C R23, R23, R156, RZ ;  /* 0x0000009c1717723e */ /* 0x000fc400048060ff */
[----:B------:R-:W-:Y:S01]  /*337c0*/  F2FP.SATFINITE.E5M2.F32.PACK_AB_MERGE_C R21, R21, R22, RZ ;  /* 0x000000161515723e */ /* 0x000fe200048060ff */
[----:B------:R-:W-:Y:S04]  /*337d0*/  STL [R1+0x9b4], R152 ;  /* 0x0009b49801007387 */ /* 0x000fe80000100800 */
[----:B------:R0:W-:Y:S01]  /*337e0*/  STL [R1+0xefc], R2 ;  /* 0x000efc0201007387 */ /* 0x0001e20000100800 */
[----:B------:R-:W-:-:S03]  /*337f0*/  F2FP.SATFINITE.E5M2.F32.PACK_AB_MERGE_C R19, R19, R20, RZ ;  /* 0x000000141313723e */ /* 0x000fc600048060ff */
[----:B------:R-:W-:Y:S01]  /*33800*/  STL [R1+0x97c], R23 ;  /* 0x00097c1701007387 */ /* 0x000fe20000100800 */
[----:B0-----:R-:W-:Y:S01]  /*33810*/  VIADD R2, R2, UR5 ;  /* 0x0000000502027c36 */ /* 0x001fe20008000000 */
[----:B------:R-:W-:Y:S02]  /*33820*/  ULDC UR5, c[0x0][0x248] ;  /* 0x0000920000057ab9 */ /* 0x000fe40000000800 */
        /* <DEDUP_REMOVED lines=47> */
[----:B---3--:R-:W-:-:S02]  /*33b20*/  F2FP.SATFINITE.E5M2.F32.PACK_AB_MERGE_C R152, R173, R174, RZ ;  /* 0x000000aead98723e */ /* 0x008fc400048060ff */
[----:B----4-:R-:W-:-:S03]  /*33b30*/  F2FP.SATFINITE.E5M2.F32.PACK_AB_MERGE_C R153, R171, R172, RZ ;  /* 0x000000acab99723e */ /* 0x010fc600048060ff */
[----:B------:R0:W-:Y:S04]  /*33b40*/  STL [R1+0x9ec], R152 ;  /* 0x0009ec9801007387 */ /* 0x0001e80000100800 */
        /* <DEDUP_REMOVED lines=39> */
[----:B------:R0:W-:Y:S01]  /*33dc0*/  STL [R1+0xe24], R2 ;  /* 0x000e240201007387 */ /* 0x0001e20000100800 */
[----:B------:R-:W-:-:S03]  /*33dd0*/  F2FP.SATFINITE.E5M2.F32.PACK_AB_MERGE_C R17, R17, R18, RZ ;  /* 0x000000121111723e */ /* 0x000fc600048060ff */
[----:B------:R-:W-:Y:S01]  /*33de0*/  STL [R1+0x9e0], R19 ;  /* 0x0009e01301007387 */ /* 0x000fe20000100800 */
[----:B0-----:R-:W-:Y:S01]  /*33df0*/  VIADD R2, R2, UR5 ;  /* 0x0000000502027c36 */ /* 0x001fe20008000000 */
[----:B------:R-:W-:Y:S02]  /*33e00*/  F2FP.SATFINITE.E5M2.F32.PACK_AB_MERGE_C R14, R14, R16, RZ ;  /* 0x000000100e0e723e */ /* 0x000fe400048060ff */
[----:B------:R-:W-:Y:S01]  /*33e10*/  STL [R1+0x9a0], R17 ;  /* 0x0009a01101007387 */ /* 0x000fe20000100800 */
[----:B------:R-:W-:-:S03]  /*33e20*/  ULDC UR5, c[0x0][0x248] ;  /* 0x0000920000057ab9 */ /* 0x000fc60000000800 */
        /* <DEDUP_REMOVED lines=57> */
[----:B------:R-:W-:Y:S04]  /*341c0*/  STL [R1+0x998], R152 ;  /* 0x0009989801007387 */ /* 0x000fe80000100800 */
[----:B------:R0:W-:Y:S04]  /*341d0*/  STL [R1+0xdfc], R2 ;  /* 0x000dfc0201007387 */ /* 0x0001e80000100800 */
[----:B------:R-:W2:Y:S01]  /*341e0*/  LDL.LU R16, [R1+0x380] ;  /* 0x0003800001107983 */ /* 0x000ea20000300800 */
[----:B---3--:R-:W-:-:S03]  /*341f0*/  F2FP.SATFINITE.E5M2.F32.PACK_AB_MERGE_C R153, R161, R162, RZ ;  /* 0x000000a2a199723e */ /* 0x008fc600048060ff */
[----:B------:R1:W-:Y:S01]  /*34200*/  STL [R1+0x960], R14 ;  /* 0x0009600e01007387 */ /* 0x0003e20000100800 */
[----:B0-----:R-:W-:Y:S01]  /*34210*/  VIADD R2, R2, UR5 ;  /* 0x0000000502027c36 */ /* 0x001fe20008000000 */
[----:B------:R-:W-:Y:S01]  /*34220*/  ULDC UR5, c[0x0][0x248] ;  /* 0x0000920000057ab9 */ /* 0x000fe20000000800 */
[----:B------:R-:W-:Y:S01]  /*34230*/  F2FP.SATFINITE.E5M2.F32.PACK_AB_MERGE_C R152, R159, R160, RZ ;  /* 0x000000a09f98723e */ /* 0x000fe200048060ff */
[----:B-1----:R-:W2:Y:S04]  /*34240*/  LDL.LU R14, [R1+0x384] ;  /* 0x00038400010e7983 */ /* 0x002ea80000300800 */
[----:B------:R-:W-:Y:S04]  /*34250*/  STL [R1+0xa0c], R153 ;  /* 0x000a0c9901007387 */ /* 0x000fe80000100800 */
[----:B------:R0:W-:Y:S04]  /*34260*/  STL [R1+0xdf4], R2 ;  /* 0x000df40201007387 */ /* 0x0001e80000100800 */
[----:B------:R1:W-:Y:S01]  /*34270*/  STL [R1+0x9d4], R152 ;  /* 0x0009d49801007387 */ /* 0x0003e20000100800 */
[----:B------:R-:W-:Y:S01]  /*34280*/  F2FP.SATFINITE.E5M2.F32.PACK_AB_MERGE_C R23, R23, R156, RZ ;  /* 0x0000009c1717723e */ /* 0x000fe200048060ff */
[----:B0-----:R-:W-:Y:S01]  /*34290*/  VIADD R2, R2, UR5 ;  /* 0x0000000502027c36 */ /* 0x001fe20008000000 */
[----:B------:R-:W-:Y:S01]  /*342a0*/  ULDC UR5, c[0x0][0x248] ;  /* 0x0000920000057ab9 */ /* 0x000fe20000000800 */
[----:B-1----:R-:W-:-:S02]  /*342b0*/  F2FP.SATFINITE.E5M2.F32.PACK_AB_MERGE_C R152, R157, R158, RZ ;  /* 0x0000009e9d98723e */ /* 0x002fc400048060ff */
[----:B------:R-:W-:-:S03]  /*342c0*/  F2FP.SATFINITE.E5M2.F32.PACK_AB_MERGE_C R21, R21, R22, RZ ;  /* 0x000000161515723e */ /* 0x000fc600048060ff */
[----:B------:R-:W-:Y:S04]  /*342d0*/  STL [R1+0x994], R152 ;  /* 0x0009949801007387 */ /* 0x000fe80000100800 */
[----:B------:R0:W-:Y:S01]  /*342e0*/  STL [R1+0xdec], R2 ;  /* 0x000dec0201007387 */ /* 0x0001e20000100800 */
[----:B------:R-:W-:-:S03]  /*342f0*/  F2FP.SATFINITE.E5M2.F32.PACK_AB_MERGE_C R19, R19, R20, RZ ;  /* 0x000000141313723e */ /* 0x000fc600048060ff */
[----:B------:R-:W-:Y:S01]  /*34300*/  STL [R1+0x95c], R23 ;  /* 0x00095c1701007387 */ /* 0x000fe20000100800 */
[----:B------:R-:W-:Y:S01]  /*34310*/  F2FP.SATFINITE.E5M2.F32.PACK_AB_MERGE_C R17, R17, R18, RZ ;  /* 0x000000121111723e */ /* 0x000fe200048060ff */
[----:B0-----:R-:W-:Y:S01]  /*34320*/  VIADD R2, R2, UR5 ;  /* 0x0000000502027c36 */ /* 0x001fe20008000000 */
[----:B------:R-:W-:Y:S01]  /*34330*/  ULDC UR5, c[0x0][0x248] ;  /* 0x0000920000057ab9 */ /* 0x000fe20000000800 */
[----:B------:R-:W-:Y:S01]  /*34340*/  STL [R1+0xa08], R21 ;  /* 0x000a081501007387 */ /* 0x000fe20000100800 */
[----:B------:R-:W-:-:S03]  /*34350*/  F2FP.SATFINITE.E5M2.F32.PACK_AB_MERGE_C R10, R10, R12, RZ ;  /* 0x0000000c0a0a723e */ /* 0x000fc600048060ff */
[----:B------:R0:W-:Y:S04]  /*34360*/  STL [R1+0xde4], R2 ;  /* 0x000de40201007387 */ /* 0x0001e80000100800 */
        /* <DEDUP_REMOVED lines=54> */
[----:B---3--:R-:W-:-:S03]  /*346d0*/  F2FP.SATFINITE.E5M2.F32.PACK_AB_MERGE_C R152, R165, R166, RZ ;  /* 0x000000a6a598723e */ /* 0x008fc600048060ff */
[----:B------:R-:W-:Y:S04]  /*346e0*/  STL [R1+0xdc4], R2 ;  /* 0x000dc40201007387 */ /* 0x000fe80000100800 */
[----:B------:R0:W-:Y:S02]  /*346f0*/  STL [R1+0x9c8], R152 ;  /* 0x0009c89801007387 */ /* 0x0001e40000100800 */
[----:B0-----:R-:W-:Y:S02]  /*34700*/  F2FP.SATFINITE.E5M2.F32.PACK_AB_MERGE_C R152, R10, R12, RZ ;  /* 0x0000000c0a98723e */ /* 0x001fe400048060ff */
[----:B------:R-:W3:Y:S04]  /*34710*/  LDL.LU R12, [R1] ;  /* 0x00000000010c7983 */ /* 0x000ee80000300800 */
[----:B------:R-:W3:Y:S01]  /*34720*/  LDL.LU R10, [R1+0x4] ;  /* 0x00000400010a7983 */ /* 0x000ee20000300800 */
[----:B------:R-:W-:Y:S01]  /*34730*/  VIADD R2, R2, UR5 ;  /* 0x0000000502027c36 */ /* 0x000fe20008000000 */
[----:B------:R-:W-:-:S02]  /*34740*/  ULDC UR5, c[0x0][0x248] ;  /* 0x0000920000057ab9 */ /* 0x000fc40000000800 */
[----:B------:R0:W-:Y:S04]  /*34750*/  STL [R1+0x988], R152 ;  /* 0x0009889801007387 */ /* 0x0001e80000100800 */
[----:B------:R1:W-:Y:S01]  /*34760*/  STL [R1+0xdbc], R2 ;  /* 0x000dbc0201007387 */ /* 0x0003e20000100800 */
[----:B0-----:R-:W-:Y:S01]  /*34770*/  F2FP.SATFINITE.E5M2.F32.PACK_AB_MERGE_C R152, R163, R164, RZ ;  /* 0x000000a4a398723e */ /* 0x001fe200048060ff */
[----:B-1----:R-:W-:-:S04]  /*34780*/  VIADD R2, R2, UR5 ;  /* 0x0000000502027c36 */ /* 0x002fc80008000000 */
[----:B------:R0:W-:Y:S01]  /*34790*/  STL [R1+0x950], R152 ;  /* 0x0009509801007387 */ /* 0x0001e20000100800 */
[----:B------:R-:W-:Y:S01]  /*347a0*/  ULDC UR5, c[0x0][0x248] ;  /* 0x0000920000057ab9 */ /* 0x000fe20000000800 */
[----:B--2---:R-:W-:-:S05]  /*347b0*/  F2FP.SATFINITE.E5M2.F32.PACK_AB_MERGE_C R153, R161, R162, RZ ;  /* 0x000000a2a199723e */ /* 0x004fca00048060ff */
[----:B------:R-:W-:Y:S01]  /*347c0*/  STL [R1+0x9fc], R153 ;  /* 0x0009fc9901007387 */ /* 0x000fe20000100800 */
[----:B0-----:R-:W-:-:S03]  /*347d0*/  F2FP.SATFINITE.E5M2.F32.PACK_AB_MERGE_C R152, R159, R160, RZ ;  /* 0x000000a09f98723e */ /* 0x001fc600048060ff */
[----:B------:R0:W-:Y:S04]  /*347e0*/  STL [R1+0xdb4], R2 ;  /* 0x000db40201007387 */ /* 0x0001e80000100800 */
[----:B------:R1:W-:Y:S01]  /*347f0*/  STL [R1+0x9c4], R152 ;  /* 0x0009c49801007387 */ /* 0x0003e20000100800 */
[----:B0-----:R-:W-:Y:S01]  /*34800*/  VIADD R2, R2, UR5 ;  /* 0x0000000502027c36 */ /* 0x001fe20008000000 */
[----:B------:R-:W-:Y:S01]  /*34810*/  ULDC UR5, c[0x0][0x248] ;  /* 0x0000920000057ab9 */ /* 0x000fe20000000800 */
[----:B-1----:R-:W-:Y:S02]  /*34820*/  F2FP.SATFINITE.E5M2.F32.PACK_AB_MERGE_C R152, R157, R158, RZ ;  /* 0x0000009e9d98723e */ /* 0x002fe400048060ff */
[----:B------:R-:W-:-:S03]  /*34830*/  F2FP.SATFINITE.E5M2.F32.PACK_AB_MERGE_C R23, R23, R156, RZ ;  /* 0x0000009c1717723e */ /* 0x000fc600048060ff */
[----:B------:R-:W-:Y:S04]  /*34840*/  STL [R1+0x984], R152 ;  /* 0x0009849801007387 */ /* 0x000fe80000100800 */
[----:B------:R0:W-:Y:S01]  /*34850*/  STL [R1+0xdac], R2 ;  /* 0x000dac0201007387 */ /* 0x0001e20000100800 */
[----:B------:R-:W-:-:S03]  /*34860*/  F2FP.SATFINITE.E5M2.F32.PACK_AB_MERGE_C R21, R21, R22, RZ ;  /* 0x000000161515723e */ /* 0x000fc600048060ff */
[----:B------:R-:W-:Y:S01]  /*34870*/  STL [R1+0x94c], R23 ;  /* 0x00094c1701007387 */ /* 0x000fe20000100800 */
[----:B0-----:R-:W-:Y:S01]  /*34880*/  VIADD R2, R2, UR5 ;  /* 0x0000000502027c36 */ /* 0x001fe20008000000 */
[----:B------:R-:W-:Y:S01]  /*34890*/  ULDC UR5, c[0x0][0x248] ;  /* 0x0000920000057ab9 */ /* 0x000fe20000000800 */
[----:B------:R-:W-:Y:S01]  /*348a0*/  F2FP.SATFINITE.E5M2.F32.PACK_AB_MERGE_C R19, R19, R20, RZ ;  /* 0x000000141313723e */ /* 0x000fe200048060ff */
[----:B------:R-:W-:Y:S01]  /*348b0*/  STL [R1+0x9f8], R21 ;  /* 0x0009f81501007387 */ /* 0x000fe20000100800 */
[----:B------:R-:W-:-:S03]  /*348c0*/  F2FP.SATFINITE.E5M2.F32.PACK_AB_MERGE_C R17, R17, R18, RZ ;  /* 0x000000121111723e */ /* 0x000fc600048060ff */
[----:B------:R0:W-:Y:S04]  /*348d0*/  STL [R1+0xda4], R2 ;  /* 0x000da40201007387 */ /* 0x0001e80000100800 */
[----:B------:R-:W-:Y:S01]  /*348e0*/  STL [R1+0x9c0], R19 ;  /* 0x0009c01301007387 */ /* 0x000fe20000100800 */
[----:B------:R-:W-:Y:S01]  /*348f0*/  F2FP.SATFINITE.E5M2.F32.PACK_AB_MERGE_C R14, R14, R16, RZ ;  /* 0x000000100e0e723e */ /* 0x000fe200048060ff */
[----:B0-----:R-:W-:Y:S02]  /*34900*/  VIADD R2, R2, UR5 ;  /* 0x0000000502027c36 */ /* 0x001fe40008000000 */
        /* <DEDUP_REMOVED lines=17> */
[----:B------:R-:W4:Y:S01]  /*34a20*/  LDL.LU R164, [R1+0x30] ;  /* 0x0000300001a47983 */ /* 0x000f220000300800 */
[----:B---3--:R-:W-:-:S03]  /*34a30*/  F2FP.SATFINITE.E5M2.F32.PACK_AB_MERGE_C R10, R10, R12, RZ ;  /* 0x0000000c0a0a723e */ /* 0x008fc600048060ff */
        /* <DEDUP_REMOVED lines=17> */
[----:B-1----:R-:W3:Y:S04]  /*34b50*/  LDL.LU R14, [R1+0x74] ;  /* 0x00007400010e7983 */ /* 0x002ee80000300800 */
[----:B------:R-:W3:Y:S04]  /*34b60*/  LDL.LU R12, [R1+0x78] ;  /* 0x00007800010c7983 */ /* 0x000ee80000300800 */
[----:B0-----:R-:W3:Y:S01]  /*34b70*/  LDL.LU R10, [R1+0x7c] ;  /* 0x00007c00010a7983 */ /* 0x001ee20000300800 */
[----:B------:R-:W-:Y:S01]  /*34b80*/  VIADD R2, R2, UR5 ;  /* 0x0000000502027c36 */ /* 0x000fe20008000000 */
[----:B------:R-:W-:Y:S01]  /*34b90*/  ULDC UR5, c[0x0][0x248] ;  /* 0x0000920000057ab9 */ /* 0x000fe20000000800 */
[----:B--2---:R-:W-:-:S05]  /*34ba0*/  F2FP.SATFINITE.E5M2.F32.PACK_AB_MERGE_C R152, R173, R174, RZ ;  /* 0x000000aead98723e */ /* 0x004fca00048060ff */
[----:B------:R0:W-:Y:S01]  /*34bb0*/  STL [R1+0x490], R152 ;  /* 0x0004909801007387 */ /* 0x0001e20000100800 */
[----:B----4-:R-:W-:-:S05]  /*34bc0*/  F2FP.SATFINITE.E5M2.F32.PACK_AB_MERGE_C R153, R171, R172, RZ ;  /* 0x000000acab99723e */ /* 0x010fca00048060ff */
        /* <DEDUP_REMOVED lines=10> */
[----:B---3--:R-:W-:-:S03]  /*34c70*/  F2FP.SATFINITE.E5M2.F32.PACK_AB_MERGE_C R153, R163, R164, RZ ;  /* 0x000000a4a399723e */ /* 0x008fc600048060ff */
[----:B------:R-:W-:Y:S01]  /*34c80*/  STL [R1+0x1030], R232 ;  /* 0x001030e801007387 */ /* 0x000fe20000100800 */
[----:B0-----:R-:W-:Y:S01]  /*34c90*/  VIADD R2, R2, UR5 ;  /* 0x0000000502027c36 */ /* 0x001fe20008000000 */
[----:B------:R-:W-:Y:S01]  /*34ca0*/  ULDC UR5, c[0x0][0x248] ;  /* 0x0000920000057ab9 */ /* 0x000fe20000000800 */
[----:B------:R-:W-:Y:S01]  /*34cb0*/  F2FP.SATFINITE.E5M2.F32.PACK_AB_MERGE_C R152, R161, R162, RZ ;  /* 0x000000a2a198723e */ /* 0x000fe200048060ff */
[----:B------:R0:W-:Y:S04]  /*34cc0*/  STL [R1+0x478], R153 ;  /* 0x0004789901007387 */ /* 0x0001e80000100800 */
[----:B------:R1:W-:Y:S01]  /*34cd0*/  STL [R1+0xd58], R2 ;  /* 0x000d580201007387 */ /* 0x0003e20000100800 */
[----:B0-----:R-:W-:-:S03]  /*34ce0*/  F2FP.SATFINITE.E5M2.F32.PACK_AB_MERGE_C R153, R159, R160, RZ ;  /* 0x000000a09f99723e */ /* 0x001fc600048060ff */
[----:B------:R0:W-:Y:S01]  /*34cf0*/  STL [R1+0x474], R152 ;  /* 0x0004749801007387 */ /* 0x0001e20000100800 */
[----:B-1----:R-:W-:Y:S01]  /*34d00*/  VIADD R2, R2, UR5 ;  /* 0x0000000502027c36 */ /* 0x002fe20008000000 */
[----:B------:R-:W-:Y:S02]  /*34d10*/  ULDC UR5, c[0x0][0x248] ;  /* 0x0000920000057ab9 */ /* 0x000fe40000000800 */
[----:B------:R-:W-:Y:S04]  /*34d20*/  STL [R1+0x4a8], R153 ;  /* 0x0004a89901007387 */ /* 0x000fe80000100800 */
[----:B------:R1:W-:Y:S01]  /*34d30*/  STL [R1+0xd40], R2 ;  /* 0x000d400201007387 */ /* 0x0003e20000100800 */
[----:B0-----:R-:W-:Y:S02]  /*34d40*/  F2FP.SATFINITE.E5M2.F32.PACK_AB_MERGE_C R152, R157, R158, RZ ;  /* 0x0000009e9d98723e */ /* 0x001fe400048060ff */
[----:B------:R-:W-:-:S03]  /*34d50*/  F2FP.SATFINITE.E5M2.F32.PACK_AB_MERGE_C R23, R23, R156, RZ ;  /* 0x0000009c1717723e */ /* 0x000fc600048060ff */
[----:B------:R-:W-:Y:S01]  /*34d60*/  STL [R1+0x4a0], R152 ;  /* 0x0004a09801007387 */ /* 0x000fe20000100800 */
[----:B-1----:R-:W-:Y:S01]  /*34d70*/  VIADD R2, R2, UR5 ;  /* 0x0000000502027c36 */ /* 0x002fe20008000000 */
[----:B------:R-:W-:Y:S01]  /*34d80*/  ULDC UR5, c[0x0][0x248] ;  /* 0x0000920000057ab9 */ /* 0x000fe20000000800 */
[----:B------:R-:W-:Y:S01]  /*34d90*/  F2FP.SATFINITE.E5M2.F32.PACK_AB_MERGE_C R21, R21, R22, RZ ;  /* 0x000000161515723e */ /* 0x000fe200048060ff */
[----:B------:R-:W-:Y:S04]  /*34da0*/  STL [R1+0x498], R23 ;  /* 0x0004981701007387 */ /* 0x000fe80000100800 */
[----:B------:R0:W-:Y:S01]  /*34db0*/  STL [R1+0xd30], R2 ;  /* 0x000d300201007387 */ /* 0x0001e20000100800 */
[----:B------:R-:W-:-:S03]  /*34dc0*/  F2FP.SATFINITE.E5M2.F32.PACK_AB_MERGE_C R19, R19, R20, RZ ;  /* 0x000000141313723e */ /* 0x000fc600048060ff */
[----:B------:R-:W-:Y:S01]  /*34dd0*/  STL [R1+0x48c], R21 ;  /* 0x00048c1501007387 */ /* 0x000fe20000100800 */
[----:B0-----:R-:W-:Y:S01]  /*34de0*/  VIADD R2, R2, UR5 ;  /* 0x0000000502027c36 */ /* 0x001fe20008000000 */
[----:B------:R-:W-:Y:S01]  /*34df0*/  ULDC UR5, c[0x0][0x248] ;  /* 0x0000920000057ab9 */ /* 0x000fe20000000800 */
[----:B------:R-:W-:Y:S01]  /*34e00*/  F2FP.SATFINITE.E5M2.F32.PACK_AB_MERGE_C R17, R17, R18, RZ ;  /* 0x000000121111723e */ /* 0x000fe200048060ff */
[----:B------:R-:W-:Y:S04]  /*34e10*/  STL [R1+0x4b8], R19 ;  /* 0x0004b81301007387 */ /* 0x000fe80000100800 */
[----:B------:R0:W-:Y:S01]  /*34e20*/  STL [R1+0xd20], R2 ;  /* 0x000d200201007387 */ /* 0x0001e20000100800 */
[----:B------:R-:W-:-:S03]  /*34e30*/  F2FP.SATFINITE.E5M2.F32.PACK_AB_MERGE_C R14, R14, R16, RZ ;  /* 0x000000100e0e723e */ /* 0x000fc600048060ff */
[----:B------:R-:W-:Y:S01]  /*34e40*/  STL [R1+0x4b0], R17 ;  /* 0x0004b01101007387 */ /* 0x000fe20000100800 */
[----:B------:R-:W-:Y:S01]  /*34e50*/  F2FP.SATFINITE.E5M2.F32.PACK_AB_MERGE_C R10, R10, R12, RZ ;  /* 0x0000000c0a0a723e */ /* 0x000fe200048060ff */
[----:B0-----:R-:W-:Y:S02]  /*34e60*/  VIADD R2, R2, UR5 ;  /* 0x0000000502027c36 */ /* 0x001fe40008000000 */
[----:B------:R-:W-:Y:S01]  /*34e70*/  STL [R1+0x4a4], R14 ;  /* 0x0004a40e01007387 */ /* 0x000fe20000100800 */
[----:B------:R-:W-:-:S03]  /*34e80*/  ULDC UR5, c[0x0][0x248] ;  /* 0x0000920000057ab9 */ /* 0x000fc60000000800 */
[----:B------:R0:W-:Y:S04]  /*34e90*/  STL [R1+0xd08], R2 ;  /* 0x000d080201007387 */ /* 0x0001e80000100800 */
[----:B------:R1:W-:Y:S04]  /*34ea0*/  STL [R1+0x49c], R10 ;  /* 0x00049c0a01007387 */ /* 0x0003e80000100800 */
[----:B------:R-:W2:Y:S04]  /*34eb0*/  LDL.LU R176, [R1+0x80] ;  /* 0x0000800001b07983 */ /* 0x000ea80000300800 */
[----:B------:R-:W2:Y:S01]  /*34ec0*/  LDL.LU R175, [R1+0x84] ;  /* 0x0000840001af7983 */ /* 0x000ea20000300800 */
[----:B0-----:R-:W-:Y:S01]  /*34ed0*/  VIADD R2, R2, UR5 ;  /* 0x0000000502027c36 */ /* 0x001fe20008000000 */
[----:B------:R-:W-:-:S02]  /*34ee0*/  ULDC UR5, c[0x0][0x248] ;  /* 0x0000920000057ab9 */ /* 0x000fc40000000800 */
[----:B------:R-:W3:Y:S04]  /*34ef0*/  LDL.LU R174, [R1+0x88] ;  /* 0x0000880001ae7983 */ /* 0x000ee80000300800 */
        /* <DEDUP_REMOVED lines=30> */
[----:B0-----:R-:W-:Y:S01]  /*350e0*/  VIADD R2, R2, UR5 ;  /* 0x0000000502027c36 */ /* 0x001fe20008000000 */
[----:B------:R-:W-:Y:S01]  /*350f0*/  ULDC UR5, c[0x0][0x248] ;  /* 0x0000920000057ab9 */ /* 0x000fe20000000800 */
[----:B--2---:R-:W-:-:S05]  /*35100*/  F2FP.SATFINITE.E5M2.F32.PACK_AB_MERGE_C R153, R175, R176, RZ ;  /* 0x000000b0af99723e */ /* 0x004fca00048060ff */
[----:B------:R4:W-:Y:S01]  /*35110*/  STL [R1+0x4c8], R153 ;  /* 0x0004c89901007387 */ /* 0x0009e20000100800 */
[----:B---3--:R-:W-:Y:S02]  /*35120*/  F2FP.SATFINITE.E5M2.F32.PACK_AB_MERGE_C R152, R173, R174, RZ ;  /* 0x000000aead98723e */ /* 0x008fe400048060ff */
[----:B----4-:R-:W-:-:S03]  /*35130*/  F2FP.SATFINITE.E5M2.F32.PACK_AB_MERGE_C R153, R171, R172, RZ ;  /* 0x000000acab99723e */ /* 0x010fc600048060ff */
[----:B------:R0:W-:Y:S04]  /*35140*/  STL [R1+0x4c0], R152 ;  /* 0x0004c09801007387 */ /* 0x0001e80000100800 */
[----:B------:R-:W-:Y:S04]  /*35150*/  STL [R1+0x4b4], R153 ;  /* 0x0004b49901007387 */ /* 0x000fe80000100800 */
[----:B------:R1:W-:Y:S01]  /*35160*/  STL [R1+0xce8], R2 ;  /* 0x000ce80201007387 */ /* 0x0003e20000100800 */
[----:B0-----:R-:W-:Y:S01]  /*35170*/  F2FP.SATFINITE.E5M2.F32.PACK_AB_MERGE_C R152, R169, R170, RZ ;  /* 0x000000aaa998723e */ /* 0x001fe200048060ff */
[----:B-1----:R-:W-:Y:S01]  /*35180*/  VIADD R2, R2, UR5 ;  /* 0x0000000502027c36 */ /* 0x002fe20008000000 */
[----:B------:R-:W-:-:S03]  /*35190*/  F2FP.SATFINITE.E5M2.F32.PACK_AB_MERGE_C R153, R167, R168, RZ ;  /* 0x000000a8a799723e */ /* 0x000fc600048060ff */
[----:B------:R0:W-:Y:S01]  /*351a0*/  STL [R1+0x4ac], R152 ;  /* 0x0004ac9801007387 */ /* 0x0001e20000100800 */
[----:B------:R-:W-:-:S03]  /*351b0*/  ULDC UR5, c[0x0][0x248] ;  /* 0x0000920000057ab9 */ /* 0x000fc60000000800 */
[----:B------:R1:W-:Y:S04]  /*351c0*/  STL [R1+0x4d8], R153 ;  /* 0x0004d89901007387 */ /* 0x0003e80000100800 */
[----:B------:R2:W-:Y:S01]  /*351d0*/  STL [R1+0xcd8], R2 ;  /* 0x000cd80201007387 */ /* 0x0005e20000100800 */
[----:B0-----:R-:W-:Y:S02]  /*351e0*/  F2FP.SATFINITE.E5M2.F32.PACK_AB_MERGE_C R152, R165, R166, RZ ;  /* 0x000000a6a598723e */ /* 0x001fe400048060ff */
[----:B-1----:R-:W-:Y:S01]  /*351f0*/  F2FP.SATFINITE.E5M2.F32.PACK_AB_MERGE_C R153, R163, R164, RZ ;  /* 0x000000a4a399723e */ /* 0x002fe200048060ff */
[----:B--2---:R-:W-:Y:S02]  /*35200*/  VIADD R2, R2, UR5 ;  /* 0x0000000502027c36 */ /* 0x004fe40008000000 */
[----:B------:R0:W-:Y:S01]  /*35210*/  STL [R1+0x4d0], R152 ;  /* 0x0004d09801007387 */ /* 0x0001e20000100800 */
[----:B------:R-:W-:-:S03]  /*35220*/  ULDC UR5, c[0x0][0x248] ;  /* 0x0000920000057ab9 */ /* 0x000fc60000000800 */
        /* <DEDUP_REMOVED lines=203> */
[----:B------:R-:W-:Y:S01]  /*35ee0*/  F2FP.SATFINITE.E5M2.F32.PACK_AB_MERGE_C R10, R10, R12, RZ ;  /* 0x0000000c0a0a723e */ /* 0x000fe200048060ff */
[----:B------:R-:W-:Y:S01]  /*35ef0*/  ULDC UR5, c[0x0][0x248] ;  /* 0x0000920000057ab9 */ /* 0x000fe20000000800 */
[----:B------:R-:W-:Y:S01]  /*35f00*/  STL [R1+0x564], R14 ;  /* 0x0005640e01007387 */ /* 0x000fe20000100800 */
[----:B------:R-:W-:-:S03]  /*35f10*/  F2FP.SATFINITE.E5M2.F32.PACK_AB_MERGE_C R12, R25, R24, RZ ;  /* 0x00000018190c723e */ /* 0x000fc600048060ff */
[----:B------:R0:W-:Y:S04]  /*35f20*/  STL [R1+0xcb4], R2 ;  /* 0x000cb40201007387 */ /* 0x0001e80000100800 */
[----:B------:R1:W-:Y:S01]  /*35f30*/  STL [R1+0x55c], R10 ;  /* 0x00055c0a01007387 */ /* 0x0003e20000100800 */
[----:B0-----:R-:W-:Y:S01]  /*35f40*/  VIADD R2, R2, UR5 ;  /* 0x0000000502027c36 */ /* 0x001fe20008000000 */
[----:B------:R-:W-:Y:S01]  /*35f50*/  ULDC UR5, c[0x0][0x248] ;  /* 0x0000920000057ab9 */ /* 0x000fe20000000800 */
[----:B-1----:R-:W-:Y:S01]  /*35f60*/  F2FP.SATFINITE.E5M2.F32.PACK_AB_MERGE_C R10, R27, R26, RZ ;  /* 0x0000001a1b0a723e */ /* 0x002fe200048060ff */
[----:B------:R0:W-:Y:S04]  /*35f70*/  STL [R1+0x588], R12 ;  /* 0x0005880c01007387 */ /* 0x0001e80000100800 */
[----:B------:R1:W-:Y:S04]  /*35f80*/  STL [R1+0xcbc], R2 ;  /* 0x000cbc0201007387 */ /* 0x0003e80000100800 */
[----:B------:R2:W-:Y:S01]  /*35f90*/  STL [R1+0x580], R10 ;  /* 0x0005800a01007387 */ /* 0x0005e20000100800 */
[----:B0-----:R-:W-:Y:S01]  /*35fa0*/  F2FP.SATFINITE.E5M2.F32.PACK_AB_MERGE_C R12, R29, R28, RZ ;  /* 0x0000001c1d0c723e */ /* 0x001fe200048060ff */
[----:B-1----:R-:W-:Y:S01]  /*35fb0*/  VIADD R2, R2, UR5 ;  /* 0x0000000502027c36 */ /* 0x002fe20008000000 */
[----:B------:R-:W-:Y:S01]  /*35fc0*/  ULDC UR5, c[0x0][0x248] ;  /* 0x0000920000057ab9 */ /* 0x000fe20000000800 */
[----:B--2---:R-:W-:-:S02]  /*35fd0*/  F2FP.SATFINITE.E5M2.F32.PACK_AB_MERGE_C R10, R31, R30, RZ ;  /* 0x0000001e1f0a723e */ /* 0x004fc400048060ff */
        /* <DEDUP_REMOVED lines=186> */
[----:B-1----:R-:W-:-:S04]  /*36b80*/  VIADD R2, R2, UR5 ;  /* 0x0000000502027c36 */ /* 0x002fc80008000000 */
[----:B------:R0:W-:Y:S01]  /*36b90*/  STL [R1+0x7f4], R12 ;  /* 0x0007f40c01007387 */ /* 0x0001e20000100800 */
[----:B------:R-:W-:Y:S01]  /*36ba0*/  ULDC UR5, c[0x0][0x248] ;  /* 0x0000920000057ab9 */ /* 0x000fe20000000800 */
[----:B--2---:R-:W-:Y:S02]  /*36bb0*/  F2FP.SATFINITE.E5M2.F32.PACK_AB_MERGE_C R10, R139, R138, RZ ;  /* 0x0000008a8b0a723e */ /* 0x004fe400048060ff */
[----:B------:R1:W-:Y:S04]  /*36bc0*/  STL [R1+0xca0], R2 ;  /* 0x000ca00201007387 */ /* 0x0003e80000100800 */
[----:B------:R2:W-:Y:S04]  /*36bd0*/  STL [R1+0x7bc], R10 ;  /* 0x0007bc0a01007387 */ /* 0x0005e80000100800 */
[----:B0-----:R-:W3:Y:S01]  /*36be0*/  LDL.LU R12, [R1+0x102c] ;  /* 0x00102c00010c7983 */ /* 0x001ee20000300800 */
[----:B-1----:R-:W-:Y:S01]  /*36bf0*/  VIADD R2, R2, UR5 ;  /* 0x0000000502027c36 */ /* 0x002fe20008000000 */
[----:B------:R-:W-:Y:S01]  /*36c00*/  ULDC UR5, c[0x0][0x248] ;  /* 0x0000920000057ab9 */ /* 0x000fe20000000800 */
[----:B--2---:R-:W-:-:S02]  /*36c10*/  F2FP.SATFINITE.E5M2.F32.PACK_AB_MERGE_C R10, R141, R140, RZ ;  /* 0x0000008c8d0a723e */ /* 0x004fc400048060ff */
[----:B------:R-:W-:-:S03]  /*36c20*/  F2FP.SATFINITE.E5M2.F32.PACK_AB_MERGE_C R14, R143, R142, RZ ;  /* 0x0000008e8f0e723e */ /* 0x000fc600048060ff */
[----:B------:R0:W-:Y:S04]  /*36c30*/  STL [R1+0x5c8], R10 ;  /* 0x0005c80a01007387 */ /* 0x0001e80000100800 */
[----:B------:R1:W-:Y:S01]  /*36c40*/  STL [R1+0xc38], R2 ;  /* 0x000c380201007387 */ /* 0x0003e20000100800 */
[----:B0-----:R-:W-:-:S03]  /*36c50*/  VIADD R10, R2, UR5 ;  /* 0x00000005020a7c36 */ /* 0x001fc60008000000 */
[----:B------:R-:W-:Y:S01]  /*36c60*/  STL [R1+0x590], R14 ;  /* 0x0005900e01007387 */ /* 0x000fe20000100800 */
[----:B------:R-:W-:Y:S01]  /*36c70*/  ULDC UR5, c[0x0][0x248] ;  /* 0x0000920000057ab9 */ /* 0x000fe20000000800 */
[----:B-1----:R-:W-:-:S05]  /*36c80*/  F2FP.SATFINITE.E5M2.F32.PACK_AB_MERGE_C R2, R145, R144, RZ ;  /* 0x000000909102723e */ /* 0x002fca00048060ff */
[----:B------:R0:W-:Y:S02]  /*36c90*/  STL [R1+0x7f0], R2 ;  /* 0x0007f00201007387 */ /* 0x0001e40000100800 */
[----:B0-----:R-:W0:Y:S01]  /*36ca0*/  S2R R2, SR_TID.X ;  /* 0x0000000000027919 */ /* 0x001e220000002100 */
[----:B------:R-:W-:Y:S02]  /*36cb0*/  F2FP.SATFINITE.E5M2.F32.PACK_AB_MERGE_C R14, R147, R146, RZ ;  /* 0x00000092930e723e */ /* 0x000fe400048060ff */
[----:B------:R-:W-:Y:S01]  /*36cc0*/  F2FP.SATFINITE.E5M2.F32.PACK_AB_MERGE_C R16, R149, R148, RZ ;  /* 0x000000949510723e */ /* 0x000fe200048060ff */
[----:B------:R-:W-:Y:S04]  /*36cd0*/  STL [R1+0xc10], R10 ;  /* 0x000c100a01007387 */ /* 0x000fe80000100800 */
[----:B------:R1:W-:Y:S04]  /*36ce0*/  STL [R1+0x7b8], R14 ;  /* 0x0007b80e01007387 */ /* 0x0003e80000100800 */
[----:B------:R-:W-:Y:S01]  /*36cf0*/  STL [R1+0x5c4], R16 ;  /* 0x0005c41001007387 */ /* 0x000fe20000100800 */
[----:B-1----:R-:W-:Y:S01]  /*36d00*/  VIADD R14, R10, UR5 ;  /* 0x000000050a0e7c36 */ /* 0x002fe20008000000 */
[----:B------:R-:W-:-:S04]  /*36d10*/  ULDC UR5, c[0x0][0x248] ;  /* 0x0000920000057ab9 */ /* 0x000fc80000000800 */
[----:B------:R1:W-:Y:S02]  /*36d20*/  STL [R1+0xb94], R14 ;  /* 0x000b940e01007387 */ /* 0x0003e40000100800 */
[----:B-1----:R-:W-:Y:S01]  /*36d30*/  VIADD R14, R14, UR5 ;  /* 0x000000050e0e7c36 */ /* 0x002fe20008000000 */
[----:B------:R-:W-:Y:S01]  /*36d40*/  ULDC UR5, c[0x0][0x248] ;  /* 0x0000920000057ab9 */ /* 0x000fe20000000800 */
[C---:B0-----:R-:W-:Y:S02]  /*36d50*/  IMAD.SHL.U32 R10, R2.reuse, 0x10, RZ ;  /* 0x00000010020a7824 */ /* 0x041fe400078e00ff */
[----:B------:R-:W-:Y:S01]  /*36d60*/  IMAD.SHL.U32 R2, R2, 0x40, RZ ;  /* 0x0000004002027824 */ /* 0x000fe200078e00ff */
[----:B------:R0:W-:Y:S02]  /*36d70*/  STL [R1+0xb90], R14 ;  /* 0x000b900e01007387 */ /* 0x0001e40000100800 */
[----:B------:R-:W-:Y:S02]  /*36d80*/  LOP3.LUT R10, R10, 0xf0, RZ, 0xc0, !PT ;  /* 0x000000f00a0a7812 */ /* 0x000fe400078ec0ff */
[----:B------:R-:W-:Y:S01]  /*36d90*/  LOP3.LUT R2, R2, 0x400, RZ, 0xc0, !PT ;  /* 0x0000040002027812 */ /* 0x000fe200078ec0ff */
[----:B0-----:R-:W-:Y:S01]  /*36da0*/  VIADD R14, R14, UR5 ;  /* 0x000000050e0e7c36 */ /* 0x001fe20008000000 */
[----:B------:R-:W-:Y:S01]  /*36db0*/  ULDC UR5, c[0x0][0x248] ;  /* 0x0000920000057ab9 */ /* 0x000fe20000000800 */
[----:B------:R-:W-:-:S03]  /*36dc0*/  F2FP.SATFINITE.E5M2.F32.PACK_AB_MERGE_C R16, R151, R150, RZ ;  /* 0x000000969710723e */ /* 0x000fc600048060ff */
[----:B------:R0:W-:Y:S01]  /*36dd0*/  STL [R1+0xbbc], R14 ;  /* 0x000bbc0e01007387 */ /* 0x0001e20000100800 */
[----:B------:R-:W-:Y:S02]  /*36de0*/  IADD3 R232, R2, UR4, R10 ;  /* 0x0000000402e87c10 */ /* 0x000fe4000fffe00a */
[----:B------:R-:W-:Y:S01]  /*36df0*/  MOV R2, UR4 ;  /* 0x0000000400027c02 */ /* 0x000fe20008000f00 */
[----:B------:R-:W-:Y:S01]  /*36e00*/  STL [R1+0x58c], R16 ;  /* 0x00058c1001007387 */ /* 0x000fe20000100800 */
[----:B---3--:R-:W-:Y:S01]  /*36e10*/  ISETP.GE.AND P6, PT, R12, UR6, PT ;  /* 0x000000060c007c0c */ /* 0x008fe2000bfc6270 */
[----:B0-----:R-:W-:Y:S01]  /*36e20*/  VIADD R14, R14, UR5 ;  /* 0x000000050e0e7c36 */ /* 0x001fe20008000000 */
[----:B------:R-:W-:Y:S01]  /*36e30*/  ULDC UR5, c[0x0][0x248] ;  /* 0x0000920000057ab9 */ /* 0x000fe20000000800 */
[----:B------:R-:W-:Y:S01]  /*36e40*/  STL [R1+0x1040], R232 ;  /* 0x001040e801007387 */ /* 0x000fe20000100800 */
[----:B------:R-:W-:Y:S01]  /*36e50*/  ULDC UR6, c[0x0][0x22c] ;  /* 0x00008b0000067ab9 */ /* 0x000fe20000000800 */
[----:B------:R-:W-:Y:S01]  /*36e60*/  VIADD R10, R14, UR5 ;  /* 0x000000050e0a7c36 */ /* 0x000fe20008000000 */
[----:B------:R-:W-:Y:S01]  /*36e70*/  ULDC UR5, c[0x0][0x248] ;  /* 0x0000920000057ab9 */ /* 0x000fe20000000800 */
[----:B------:R0:W-:Y:S01]  /*36e80*/  STL [R1+0xbb8], R14 ;  /* 0x000bb80e01007387 */ /* 0x0001e20000100800 */
[----:B------:R-:W-:Y:S01]  /*36e90*/  VIADD R248, R0, 0x19d ;  /* 0x0000019d00f87836 */ /* 0x000fe20000000000 */
[----:B------:R-:W-:-:S02]  /*36ea0*/  ULDC UR4, c[0x0][0x22c] ;  /* 0x00008b0000047ab9 */ /* 0x000fc40000000800 */
[----:B------:R-:W-:Y:S04]  /*36eb0*/  STL [R1+0x46c], R2 ;  /* 0x00046c0201007387 */ /* 0x000fe80000100800 */
[----:B------:R1:W-:Y:S01]  /*36ec0*/  STL [R1+0xc14], R10 ;  /* 0x000c140a01007387 */ /* 0x0003e20000100800 */
[----:B0-----:R-:W-:Y:S01]  /*36ed0*/  VIADD R14, R10, UR5 ;  /* 0x000000050a0e7c36 */ /* 0x001fe20008000000 */
[----:B------:R-:W-:Y:S01]  /*36ee0*/  ULDC UR5, c[0x0][0x248] ;  /* 0x0000920000057ab9 */ /* 0x000fe20000000800 */
[----:B-1----:R-:W-:-:S03]  /*36ef0*/  VIADD R10, R0, 0xb1 ;  /* 0x000000b1000a7836 */ /* 0x002fc60000000000 */
[----:B------:R0:W-:Y:S01]  /*36f00*/  STL [R1+0xc3c], R14 ;  /* 0x000c3c0e01007387 */ /* 0x0001e20000100800 */
[----:B------:R-:W-:Y:S01]  /*36f10*/  VIADD R2, R0, 0x1ff ;  /* 0x000001ff00027836 */ /* 0x000fe20000000000 */
[----:B------:R-:W-:Y:S01]  /*36f20*/  ISETP.LT.AND P0, PT, R10, UR7, !P6 ;  /* 0x000000070a007c0c */ /* 0x000fe2000f701270 */
[----:B0-----:R-:W-:Y:S01]  /*36f30*/  VIADD R14, R14, UR5 ;  /* 0x000000050e0e7c36 */ /* 0x001fe20008000000 */
[----:B------:R-:W-:Y:S02]  /*36f40*/  ULDC UR5, c[0x0][0x248] ;  /* 0x0000920000057ab9 */ /* 0x000fe40000000800 */
[----:B------:R-:W-:Y:S01]  /*36f50*/  ISETP.LT.AND P5, PT, R2, UR8, !P6 ;  /* 0x0000000802007c0c */ /* 0x000fe2000f7a1270 */
[----:B------:R-:W-:Y:S01]  /*36f60*/  VIADD R2, R0, 0xb0 ;  /* 0x000000b000027836 */ /* 0x000fe20000000000 */
[----:B------:R-:W-:Y:S01]  /*36f70*/  ULDC UR8, c[0x0][0x22c] ;  /* 0x00008b0000087ab9 */ /* 0x000fe20000000800 */
[----:B------:R0:W-:Y:S06]  /*36f80*/  STL [R1+0xca4], R14 ;  /* 0x000ca40e01007387 */ /* 0x0001ec0000100800 */
[----:B------:R-:W-:-:S02]  /*36f90*/  @P0 LOP3.LUT R3, R3, 0x1000000, RZ, 0xfc, !PT ;  /* 0x0100000003030812 */ /* 0x000fc400078efcff */
[----:B------:R-:W-:Y:S01]  /*36fa0*/  ISETP.LT.AND P0, PT, R2, UR6, !P6 ;  /* 0x0000000602007c0c */ /* 0x000fe2000f701270 */
[----:B0-----:R-:W-:Y:S01]  /*36fb0*/  VIADD R14, R14, UR5 ;  /* 0x000000050e0e7c36 */ /* 0x001fe20008000000 */
[----:B------:R-:W-:Y:S01]  /*36fc0*/  ULDC UR5, c[0x0][0x248] ;  /* 0x0000920000057ab9 */ /* 0x000fe20000000800 */
[----:B------:R-:W-:Y:S01]  /*36fd0*/  VIADD R2, R0, 0xaf ;  /* 0x000000af00027836 */ /* 0x000fe20000000000 */
[----:B------:R-:W-:Y:S01]  /*36fe0*/  LOP3.LUT R3, R3, 0xff7fffff, RZ, 0xc0, !PT ;  /* 0xff7fffff03037812 */ /* 0x000fe200078ec0ff */
[----:B------:R-:W-:Y:S01]  /*36ff0*/  VIADD R10, R14, UR5 ;  /* 0x000000050e0a7c36 */ /* 0x000fe20008000000 */
[----:B------:R-:W-:Y:S01]  /*37000*/  STL [R1+0xccc], R14 ;  /* 0x000ccc0e01007387 */ /* 0x000fe20000100800 */
[----:B------:R-:W-:Y:S01]  /*37010*/  ULDC UR5, c[0x0][0x248] ;  /* 0x0000920000057ab9 */ /* 0x000fe20000000800 */
[----:B------:R-:W-:Y:S02]  /*37020*/  ULDC UR6, c[0x0][0x22c] ;  /* 0x00008b0000067ab9 */ /* 0x000fe40000000800 */
[----:B------:R0:W-:Y:S03]  /*37030*/  STL [R1+0xd1c], R10 ;  /* 0x000d1c0a01007387 */ /* 0x0001e60000100800 */
[----:B------:R-:W-:Y:S01]  /*37040*/  @P0 LOP3.LUT R3, R3, 0x800000, RZ, 0xfc, !PT ;  /* 0x0080000003030812 */ /* 0x000fe200078efcff */
[----:B0-----:R-:W-:Y:S01]  /*37050*/  VIADD R10, R10, UR5 ;  /* 0x000000050a0a7c36 */ /* 0x001fe20008000000 */
[----:B------:R-:W-:-:S04]  /*37060*/  ULDC UR5, c[0x0][0x248] ;  /* 0x0000920000057ab9 */ /* 0x000fc80000000800 */
[----:B------:R0:W-:Y:S01]  /*37070*/  STL [R1+0xd4c], R10 ;  /* 0x000d4c0a01007387 */ /* 0x0001e20000100800 */
[----:B------:R-:W-:Y:S01]  /*37080*/  ISETP.LT.AND P0, PT, R2, UR6, !P6 ;  /* 0x0000000602007c0c */ /* 0x000fe2000f701270 */
[----:B------:R-:W-:Y:S01]  /*37090*/  ULDC UR6, c[0x0][0x248] ;  /* 0x0000920000067ab9 */ /* 0x000fe20000000800 */
[----:B0-----:R-:W-:Y:S01]  /*370a0*/  VIADD R10, R10, UR5 ;  /* 0x000000050a0a7c36 */ /* 0x001fe20008000000 */
[----:B------:R-:W-:-:S04]  /*370b0*/  ULDC UR5, c[0x0][0x244] ;  /* 0x0000910000057ab9 */ /* 0x000fc80000000800 */
[----:B------:R0:W-:Y:S02]  /*370c0*/  STL [R1+0xd74], R10 ;  /* 0x000d740a01007387 */ /* 0x0001e40000100800 */
[----:B0-----:R-:W-:Y:S01]  /*370d0*/  VIADD R10, R10, UR6 ;  /* 0x000000060a0a7c36 */ /* 0x001fe20008000000 */
[----:B------:R-:W-:-:S03]  /*370e0*/  ULDC UR6, c[0x0][0x248] ;  /* 0x0000920000067ab9 */ /* 0x000fc60000000800 */
[----:B------:R-:W-:Y:S01]  /*370f0*/  VIADD R14, R10, UR6 ;  /* 0x000000060a0e7c36 */ /* 0x000fe20008000000 */
[----:B------:R0:W-:Y:S01]  /*37100*/  STL [R1+0xe28], R10 ;  /* 0x000e280a01007387 */ /* 0x0001e20000100800 */
[----:B------:R-:W-:Y:S01]  /*37110*/  LOP3.LUT R3, R3, 0xffbfffff, RZ, 0xc0, !PT ;  /* 0xffbfffff03037812 */ /* 0x000fe200078ec0ff */
[----:B------:R-:W-:Y:S01]  /*37120*/  IMAD R2, R12, UR5, RZ ;  /* 0x000000050c027c24 */ /* 0x000fe2000f8e02ff */
[----:B------:R-:W-:Y:S01]  /*37130*/  ULDC UR5, c[0x0][0x248] ;  /* 0x0000920000057ab9 */ /* 0x000fe20000000800 */
[----:B------:R1:W-:Y:S01]  /*37140*/  STL [R1+0xe2c], R14 ;  /* 0x000e2c0e01007387 */ /* 0x0003e20000100800 */
[----:B------:R-:W-:-:S03]  /*37150*/  ULDC.64 UR6, c[0x0][0x220] ;  /* 0x0000880000067ab9 */ /* 0x000fc60000000a00 */
[----:B------:R-:W2:Y:S01]  /*37160*/  LDL.LU R19, [R1+0x1028] ;  /* 0x0010280001137983 */ /* 0x000ea20000300800 */
[----:B------:R-:W-:Y:S01]  /*37170*/  @P0 LOP3.LUT R3, R3, 0x400000, RZ, 0xfc, !PT ;  /* 0x0040000003030812 */ /* 0x000fe200078efcff */
[----:B------:R-:W-:Y:S01]  /*37180*/  VIADD R12, R0, 0xae ;  /* 0x000000ae000c7836 */ /* 0x000fe20000000000 */
[----:B0-----:R-:W-:Y:S01]  /*37190*/  IADD3 R10, P0, R2, UR6, RZ ;  /* 0x00000006020a7c10 */ /* 0x001fe2000ff1e0ff */
[----:B------:R-:W-:Y:S01]  /*371a0*/  ULDC UR6, c[0x0][0x248] ;  /* 0x0000920000067ab9 */ /* 0x000fe20000000800 */
[----:B-1----:R-:W-:Y:S01]  /*371b0*/  VIADD R14, R14, UR5 ;  /* 0x000000050e0e7c36 */ /* 0x002fe20008000000 */
[----:B------:R-:W-:Y:S01]  /*371c0*/  ULDC UR5, c[0x0][0x248] ;  /* 0x0000920000057ab9 */ /* 0x000fe20000000800 */
[----:B------:R-:W-:Y:S01]  /*371d0*/  ISETP.LT.AND P1, PT, R12, UR8, !P6 ;  /* 0x000000080c007c0c */ /* 0x000fe2000f721270 */
[----:B------:R-:W-:Y:S01]  /*371e0*/  VIADD R249, R0, 0x1bd ;  /* 0x000001bd00f97836 */ /* 0x000fe20000000000 */
[----:B------:R-:W-:Y:S01]  /*371f0*/  LEA.HI.X.SX32 R2, R2, UR7, 0x1, P0 ;  /* 0x0000000702027c11 */ /* 0x000fe200080f0eff */
[----:B------:R0:W-:Y:S01]  /*37200*/  STL [R1+0xe30], R14 ;  /* 0x000e300e01007387 */ /* 0x0001e20000100800 */
[----:B------:R-:W-:Y:S01]  /*37210*/  IADD3 R12, P0, R13, R10, RZ ;  /* 0x0000000a0d0c7210 */ /* 0x000fe20007f1e0ff */
[----:B------:R-:W-:Y:S01]  /*37220*/  ULDC UR7, c[0x0][0x22c] ;  /* 0x00008b0000077ab9 */ /* 0x000fe20000000800 */
[----:B------:R-:W-:Y:S01]  /*37230*/  LOP3.LUT R3, R3, 0xffdfffff, RZ, 0xc0, !PT ;  /* 0xffdfffff03037812 */ /* 0x000fe200078ec0ff */
[C---:B------:R-:W-:Y:S01]  /*37240*/  VIADD R143, R0.reuse, 0xac ;  /* 0x000000ac008f7836 */ /* 0x040fe20000000000 */
[----:B------:R-:W-:Y:S01]  /*37250*/  LEA.HI.X.SX32 R13, R13, R2, 0x1, P0 ;  /* 0x000000020d0d7211 */ /* 0x000fe200000f0eff */
[----:B------:R-:W-:Y:S01]  /*37260*/  VIADD R27, R0, 0xab ;  /* 0x000000ab001b7836 */ /* 0x000fe20000000000 */
[----:B------:R-:W-:Y:S01]  /*37270*/  ULDC UR8, c[0x0][0x22c] ;  /* 0x00008b0000087ab9 */ /* 0x000fe20000000800 */
[----:B0-----:R-:W-:Y:S01]  /*37280*/  VIADD R14, R14, UR5 ;  /* 0x000000050e0e7c36 */ /* 0x001fe20008000000 */
[----:B------:R-:W-:-:S03]  /*37290*/  ULDC UR5, c[0x0][0x248] ;  /* 0x0000920000057ab9 */ /* 0x000fc60000000800 */
[----:B------:R-:W-:Y:S01]  /*372a0*/  VIADD R16, R14, UR5 ;  /* 0x000000050e107c36 */ /* 0x000fe20008000000 */
[----:B------:R0:W-:Y:S01]  /*372b0*/  STL [R1+0xe34], R14 ;  /* 0x000e340e01007387 */ /* 0x0001e20000100800 */
[----:B------:R-:W-:Y:S02]  /*372c0*/  ULDC UR5, c[0x0][0x248] ;  /* 0x0000920000057ab9 */ /* 0x000fe40000000800 */
[----:B------:R-:W-:Y:S01]  /*372d0*/  VIADD R18, R16, UR6 ;  /* 0x0000000610127c36 */ /* 0x000fe20008000000 */
[----:B------:R1:W-:Y:S01]  /*372e0*/  STL [R1+0x1038], R12 ;  /* 0x0010380c01007387 */ /* 0x0003e20000100800 */
[----:B------:R-:W-:Y:S01]  /*372f0*/  @P1 LOP3.LUT R3, R3, 0x200000, RZ, 0xfc, !PT ;  /* 0x0020000003031812 */ /* 0x000fe200078efcff */
[----:B------:R-:W-:Y:S01]  /*37300*/  VIADD R138, R0, 0xaa ;  /* 0x000000aa008a7836 */ /* 0x000fe20000000000 */
[----:B------:R-:W-:Y:S01]  /*37310*/  ULDC UR6, c[0x0][0x22c] ;  /* 0x00008b0000067ab9 */ /* 0x000fe20000000800 */
[C---:B0-----:R-:W-:Y:S01]  /*37320*/  IADD3 R14, P0, R15.reuse, R10, RZ ;  /* 0x0000000a0f0e7210 */ /* 0x041fe20007f1e0ff */
[----:B------:R-:W-:Y:S03]  /*37330*/  STL [R1+0x1034], R13 ;  /* 0x0010340d01007387 */ /* 0x000fe60000100800 */
[----:B------:R-:W-:Y:S01]  /*37340*/  LEA.HI.X.SX32 R15, R15, R2, 0x1, P0 ;  /* 0x000000020f0f7211 */ /* 0x000fe200000f0eff */
[----:B------:R0:W-:Y:S01]  /*37350*/  STL [R1+0xe38], R16 ;  /* 0x000e381001007387 */ /* 0x0001e20000100800 */
[----:B-1----:R-:W-:Y:S01]  /*37360*/  VIADD R12, R18, UR5 ;  /* 0x00000005120c7c36 */ /* 0x002fe20008000000 */
[----:B------:R-:W-:-:S02]  /*37370*/  ULDC UR5, c[0x0][0x248] ;  /* 0x0000920000057ab9 */ /* 0x000fc40000000800 */
[----:B------:R-:W-:Y:S01]  /*37380*/  STL [R1+0x1044], R14 ;  /* 0x0010440e01007387 */ /* 0x000fe20000100800 */
[----:B0-----:R-:W-:-:S03]  /*37390*/  IADD3 R16, P0, R11, R10, RZ ;  /* 0x0000000a0b107210 */ /* 0x001fc60007f1e0ff */
[----:B------:R-:W-:Y:S01]  /*373a0*/  STL [R1+0xe3c], R18 ;  /* 0x000e3c1201007387 */ /* 0x000fe20000100800 */
[----:B------:R-:W-:-:S03]  /*373b0*/  LEA.HI.X.SX32 R17, R11, R2, 0x1, P0 ;  /* 0x000000020b117211 */ /* 0x000fc600000f0eff */
[----:B------:R-:W-:Y:S04]  /*373c0*/  STL [R1+0x103c], R15 ;  /* 0x00103c0f01007387 */ /* 0x000fe80000100800 */
[----:B------:R0:W-:Y:S04]  /*373d0*/  STL [R1+0x1048], R10 ;  /* 0x0010480a01007387 */ /* 0x0001e80000100800 */
[----:B------:R-:W-:Y:S04]  /*373e0*/  STL [R1+0xe40], R12 ;  /* 0x000e400c01007387 */ /* 0x000fe80000100800 */
[----:B------:R-:W-:Y:S01]  /*373f0*/  STL [R1+0x1054], R16 ;  /* 0x0010541001007387 */ /* 0x000fe20000100800 */
[----:B0-----:R-:W-:Y:S01]  /*37400*/  VIADD R10, R12, UR5 ;  /* 0x000000050c0a7c36 */ /* 0x001fe20008000000 */
[----:B------:R-:W-:-:S02]  /*37410*/  ULDC UR5, c[0x0][0x248] ;  /* 0x0000920000057ab9 */ /* 0x000fc40000000800 */
[----:B------:R-:W-:Y:S04]  /*37420*/  STL [R1+0x1050], R17 ;  /* 0x0010501101007387 */ /* 0x000fe80000100800 */
[----:B------:R0:W-:Y:S04]  /*37430*/  STL [R1+0x104c], R2 ;  /* 0x00104c0201007387 */ /* 0x0001e80000100800 */
[----:B------:R1:W-:Y:S01]  /*37440*/  STL [R1+0xe44], R10 ;  /* 0x000e440a01007387 */ /* 0x0003e20000100800 */
[----:B0-----:R-:W-:Y:S01]  /*37450*/  VIADD R2, R10, UR5 ;  /* 0x000000050a027c36 */ /* 0x001fe20008000000 */
[----:B------:R-:W-:Y:S01]  /*37460*/  ULDC UR5, c[0x0][0x248] ;  /* 0x0000920000057ab9 */ /* 0x000fe20000000800 */
[----:B------:R-:W-:-:S02]  /*37470*/  VIADD R12, R0, 0xeb ;  /* 0x000000eb000c7836 */ /* 0x000fc40000000000 */
[----:B-1----:R-:W-:Y:S01]  /*37480*/  VIADD R10, R0, 0xea ;  /* 0x000000ea000a7836 */ /* 0x002fe20000000000 */
[----:B--2---:R-:W-:-:S05]  /*37490*/  LOP3.LUT R13, R19, 0x300, RZ, 0xc0, !PT ;  /* 0x00000300130d7812 */ /* 0x004fca00078ec0ff */
[----:B------:R-:W-:Y:S04]  /*374a0*/  STL [R1+0x1058], R13 ;  /* 0x0010580d01007387 */ /* 0x000fe80000100800 */
        /* <DEDUP_REMOVED lines=80> */
[----:B------:R-:W-:Y:S01]  /*379b0*/  LOP3.LUT R3, R3, 0xffefffff, RZ, 0xc0, !PT ;  /* 0xffefffff03037812 */ /* 0x000fe200078ec0ff */
[C---:B------:R-:W-:Y:S01]  /*379c0*/  VIADD R18, R0.reuse, 0xad ;  /* 0x000000ad00127836 */ /* 0x040fe20000000000 */
[----:B------:R-:W-:Y:S02]  /*379d0*/  ULDC UR5, c[0x0][0x22c] ;  /* 0x00008b0000057ab9 */ /* 0x000fe40000000800 */
[----:B------:R0:W-:Y:S02]  /*379e0*/  STL [R1+0xeb4], R2 ;  /* 0x000eb40201007387 */ /* 0x0001e40000100800 */
[----:B0-----:R-:W-:-:S05]  /*379f0*/  VIADD R2, R0, 0xe9 ;  /* 0x000000e900027836 */ /* 0x001fca0000000000 */
[----:B------:R0:W-:Y:S04]  /*37a00*/  STL [R1], R2 ;  /* 0x0000000201007387 */ /* 0x0001e80000100800 */
[----:B------:R1:W-:Y:S01]  /*37a10*/  STL [R1+0x4], R10 ;  /* 0x0000040a01007387 */ /* 0x0003e20000100800 */
[----:B0-----:R-:W-:-:S03]  /*37a20*/  VIADD R2, R0, 0xec ;  /* 0x000000ec00027836 */ /* 0x001fc60000000000 */
[----:B------:R0:W-:Y:S01]  /*37a30*/  STL [R1+0x8], R12 ;  /* 0x0000080c01007387 */ /* 0x0001e20000100800 */
[----:B-1----:R-:W-:-:S03]  /*37a40*/  VIADD R10, R0, 0xed ;  /* 0x000000ed000a7836 */ /* 0x002fc60000000000 */
[----:B------:R1:W-:Y:S01]  /*37a50*/  STL [R1+0xc], R2 ;  /* 0x00000c0201007387 */ /* 0x0003e20000100800 */
[----:B0-----:R-:W-:-:S03]  /*37a60*/  VIADD R12, R0, 0xee ;  /* 0x000000ee000c7836 */ /* 0x001fc60000000000 */
[----:B------:R0:W-:Y:S01]  /*37a70*/  STL [R1+0x10], R10 ;  /* 0x0000100a01007387 */ /* 0x0001e20000100800 */
[----:B-1----:R-:W-:-:S03]  /*37a80*/  VIADD R2, R0, 0xef ;  /* 0x000000ef00027836 */ /* 0x002fc60000000000 */
[----:B------:R1:W-:Y:S04]  /*37a90*/  STL [R1+0x14], R12 ;  /* 0x0000140c01007387 */ /* 0x0003e80000100800 */
[----:B------:R2:W-:Y:S01]  /*37aa0*/  STL [R1+0x18], R2 ;  /* 0x0000180201007387 */ /* 0x0005e20000100800 */
[C---:B0-----:R-:W-:Y:S02]  /*37ab0*/  VIADD R10, R0.reuse, 0xf0 ;  /* 0x000000f0000a7836 */ /* 0x041fe40000000000 */
[----:B-1----:R-:W-:-:S03]  /*37ac0*/  VIADD R12, R0, 0xf1 ;  /* 0x000000f1000c7836 */ /* 0x002fc60000000000 */
[----:B------:R0:W-:Y:S01]  /*37ad0*/  STL [R1+0x1c], R10 ;  /* 0x00001c0a01007387 */ /* 0x0001e20000100800 */
[----:B--2---:R-:W-:-:S03]  /*37ae0*/  VIADD R2, R0, 0xf2 ;  /* 0x000000f200027836 */ /* 0x004fc60000000000 */
        /* <DEDUP_REMOVED lines=23> */
[----:B--2---:R-:W-:-:S05]  /*37c60*/  VIADD R2, R0, 0xfe ;  /* 0x000000fe00027836 */ /* 0x004fca0000000000 */
        /* <DEDUP_REMOVED lines=8> */
[----:B------:R1:W-:Y:S01]  /*37cf0*/  STL [R1+0x64], R12 ;  /* 0x0000640c01007387 */ /* 0x0003e20000100800 */
[----:B0-----:R-:W-:-:S03]  /*37d00*/  VIADD R2, R0, 0x104 ;  /* 0x0000010400027836 */ /* 0x001fc60000000000 */
[----:B------:R0:W-:Y:S04]  /*37d10*/  STL [R1+0x68], R10 ;  /* 0x0000680a01007387 */ /* 0x0001e80000100800 */
[----:B------:R2:W-:Y:S01]  /*37d20*/  STL [R1+0x6c], R2 ;  /* 0x00006c0201007387 */ /* 0x0005e20000100800 */
[C---:B-1----:R-:W-:Y:S02]  /*37d30*/  VIADD R12, R0.reuse, 0x105 ;  /* 0x00000105000c7836 */ /* 0x042fe40000000000 */
[----:B0-----:R-:W-:-:S03]  /*37d40*/  VIADD R10, R0, 0x106 ;  /* 0x00000106000a7836 */ /* 0x001fc60000000000 */
        /* <DEDUP_REMOVED lines=47> */
[C---:B-1----:R-:W-:Y:S02]  /*38040*/  VIADD R10, R0.reuse, 0x11e ;  /* 0x0000011e000a7836 */ /* 0x042fe40000000000 */
[----:B--2---:R-:W-:-:S03]  /*38050*/  VIADD R2, R0, 0x120 ;  /* 0x0000012000027836 */ /* 0x004fc60000000000 */
[----:B------:R0:W-:Y:S04]  /*38060*/  STL [R1+0xd4], R10 ;  /* 0x0000d40a01007387 */ /* 0x0001e80000100800 */
        /* <DEDUP_REMOVED lines=243> */
[----:B------:R-:W-:Y:S01]  /*38fa0*/  STL [R1+0x1064], R248 ;  /* 0x001064f801007387 */ /* 0x000fe20000100800 */
[----:B0-----:R-:W-:-:S03]  /*38fb0*/  VIADD R12, R0, 0x19f ;  /* 0x0000019f000c7836 */ /* 0x001fc60000000000 */
[----:B------:R0:W-:Y:S01]  /*38fc0*/  STL [R1+0x2cc], R2 ;  /* 0x0002cc0201007387 */ /* 0x0001e20000100800 */
[C---:B-1----:R-:W-:Y:S02]  /*38fd0*/  VIADD R10, R0.reuse, 0x1a0 ;  /* 0x000001a0000a7836 */ /* 0x042fe40000000000 */
[----:B0-----:R-:W-:-:S05]  /*38fe0*/  VIADD R2, R0, 0x19e ;  /* 0x0000019e00027836 */ /* 0x001fca0000000000 */
        /* <DEDUP_REMOVED lines=55> */
[----:B------:R-:W-:Y:S04]  /*39360*/  STL [R1+0x344], R12 ;  /* 0x0003440c01007387 */ /* 0x000fe80000100800 */
[----:B------:R1:W-:Y:S01]  /*39370*/  STL [R1+0x348], R10 ;  /* 0x0003480a01007387 */ /* 0x0003e20000100800 */
[----:B0-----:R-:W-:-:S03]  /*39380*/  VIADD R2, R0, 0x1bc ;  /* 0x000001bc00027836 */ /* 0x001fc60000000000 */
[----:B------:R-:W-:Y:S01]  /*39390*/  STL [R1+0x1068], R249 ;  /* 0x001068f901007387 */ /* 0x000fe20000100800 */
[----:B-1----:R-:W-:-:S03]  /*393a0*/  VIADD R10, R0, 0x1be ;  /* 0x000001be000a7836 */ /* 0x002fc60000000000 */
[----:B------:R0:W-:Y:S01]  /*393b0*/  STL [R1+0x34c], R2 ;  /* 0x00034c0201007387 */ /* 0x0001e20000100800 */
[----:B------:R-:W-:-:S03]  /*393c0*/  VIADD R12, R0, 0x1c0 ;  /* 0x000001c0000c7836 */ /* 0x000fc60000000000 */
[----:B------:R1:W-:Y:S01]  /*393d0*/  STL [R1+0x354], R10 ;  /* 0x0003540a01007387 */ /* 0x0003e20000100800 */
[C---:B0-----:R-:W-:Y:S02]  /*393e0*/  VIADD R2, R0.reuse, 0x1bf ;  /* 0x000001bf00027836 */ /* 0x041fe40000000000 */
[----:B-1----:R-:W-:-:S03]  /*393f0*/  VIADD R10, R0, 0x1c1 ;  /* 0x000001c1000a7836 */ /* 0x002fc60000000000 */
        /* <DEDUP_REMOVED lines=85> */
[----:B------:R1:W-:Y:S01]  /*39950*/  STL [R1+0x404], R12 ;  /* 0x0004040c01007387 */ /* 0x0003e20000100800 */
[----:B------:R-:W-:-:S03]  /*39960*/  ISETP.LT.AND P0, PT, R18, UR7, !P6 ;  /* 0x0000000712007c0c */ /* 0x000fc6000f701270 */
[----:B------:R2:W-:Y:S01]  /*39970*/  STL [R1+0x408], R10 ;  /* 0x0004080a01007387 */ /* 0x0005e20000100800 */
[C---:B0-----:R-:W-:Y:S01]  /*39980*/  VIADD R2, R0.reuse, 0x1ec ;  /* 0x000001ec00027836 */ /* 0x041fe20000000000 */
[----:B------:R-:W-:Y:S01]  /*39990*/  MOV R248, UR4 ;  /* 0x0000000400f87c02 */ /* 0x000fe20008000f00 */
[----:B------:R-:W-:Y:S01]  /*399a0*/  ULDC UR4, c[0x0][0x22c] ;  /* 0x00008b0000047ab9 */ /* 0x000fe20000000800 */
[C---:B-1----:R-:W-:Y:S02]  /*399b0*/  VIADD R12, R0.reuse, 0x1ed ;  /* 0x000001ed000c7836 */ /* 0x042fe40000000000 */
[----:B------:R0:W-:Y:S01]  /*399c0*/  STL [R1+0x40c], R2 ;  /* 0x00040c0201007387 */ /* 0x0001e20000100800 */
[C---:B------:R-:W-:Y:S02]  /*399d0*/  VIADD R13, R0.reuse, 0x1f6 ;  /* 0x000001f6000d7836 */ /* 0x040fe40000000000 */
[C---:B------:R-:W-:Y:S01]  /*399e0*/  VIADD R136, R0.reuse, 0xa9 ;  /* 0x000000a900887836 */ /* 0x040fe20000000000 */
[----:B------:R-:W-:Y:S01]  /*399f0*/  MOV R249, UR33 ;  /* 0x0000002100f97c02 */ /* 0x000fe20008000f00 */
[C---:B--2---:R-:W-:Y:S01]  /*39a00*/  VIADD R10, R0.reuse, 0x1ee ;  /* 0x000001ee000a7836 */ /* 0x044fe20000000000 */
[----:B------:R1:W-:Y:S01]  /*39a10*/  STL [R1+0x410], R12 ;  /* 0x0004100c01007387 */ /* 0x0003e20000100800 */
[----:B------:R-:W-:Y:S01]  /*39a20*/  @P0 LOP3.LUT R3, R3, 0x100000, RZ, 0xfc, !PT ;  /* 0x0010000003030812 */ /* 0x000fe200078efcff */
[----:B------:R-:W-:Y:S01]  /*39a30*/  ULDC UR33, c[0x0][0x22c] ;  /* 0x00008b0000217ab9 */ /* 0x000fe20000000800 */
[C---:B------:R-:W-:Y:S01]  /*39a40*/  VIADD R28, R0.reuse, 0xa8 ;  /* 0x000000a8001c7836 */ /* 0x040fe20000000000 */
[----:B------:R2:W-:Y:S01]  /*39a50*/  STL [R1+0x414], R10 ;  /* 0x0004140a01007387 */ /* 0x0005e20000100800 */
[C---:B0-----:R-:W-:Y:S01]  /*39a60*/  VIADD R2, R0.reuse, 0x1ef ;  /* 0x000001ef00027836 */ /* 0x041fe20000000000 */
[----:B------:R-:W-:Y:S01]  /*39a70*/  ULDC UR7, c[0x0][0x22c] ;  /* 0x00008b0000077ab9 */ /* 0x000fe20000000800 */
[----:B-1----:R-:W-:-:S03]  /*39a80*/  VIADD R12, R0, 0x1f0 ;  /* 0x000001f0000c7836 */ /* 0x002fc60000000000 */
[----:B------:R0:W-:Y:S01]  /*39a90*/  STL [R1+0x418], R2 ;  /* 0x0004180201007387 */ /* 0x0001e20000100800 */
[----:B--2---:R-:W-:-:S03]  /*39aa0*/  VIADD R10, R0, 0x1f1 ;  /* 0x000001f1000a7836 */ /* 0x004fc60000000000 */
[----:B------:R1:W-:Y:S01]  /*39ab0*/  STL [R1+0x41c], R12 ;  /* 0x00041c0c01007387 */ /* 0x0003e20000100800 */
[----:B------:R-:W-:Y:S01]  /*39ac0*/  ISETP.LT.AND P0, PT, R143, UR4, !P6 ;  /* 0x000000048f007c0c */ /* 0x000fe2000f701270 */
[----:B------:R-:W-:Y:S02]  /*39ad0*/  ULDC UR4, c[0x0][0x22c] ;  /* 0x00008b0000047ab9 */ /* 0x000fe40000000800 */
[----:B------:R2:W-:Y:S01]  /*39ae0*/  STL [R1+0x420], R10 ;  /* 0x0004200a01007387 */ /* 0x0005e20000100800 */
[C---:B0-----:R-:W-:Y:S02]  /*39af0*/  VIADD R2, R0.reuse, 0x1f2 ;  /* 0x000001f200027836 */ /* 0x041fe40000000000 */
[----:B-1----:R-:W-:-:S03]  /*39b00*/  VIADD R12, R0, 0x1f3 ;  /* 0x000001f3000c7836 */ /* 0x002fc60000000000 */
[----:B------:R0:W-:Y:S01]  /*39b10*/  STL [R1+0x424], R2 ;  /* 0x0004240201007387 */ /* 0x0001e20000100800 */
[----:B--2---:R-:W-:-:S03]  /*39b20*/  VIADD R10, R0, 0x1f4 ;  /* 0x000001f4000a7836 */ /* 0x004fc60000000000 */
[----:B------:R-:W-:Y:S04]  /*39b30*/  STL [R1+0x428], R12 ;  /* 0x0004280c01007387 */ /* 0x000fe80000100800 */
[----:B------:R-:W-:Y:S01]  /*39b40*/  STL [R1+0x42c], R10 ;  /* 0x00042c0a01007387 */ /* 0x000fe20000100800 */
[----:B0-----:R-:W-:-:S03]  /*39b50*/  VIADD R2, R0, 0x1f5 ;  /* 0x000001f500027836 */ /* 0x001fc60000000000 */
[----:B------:R0:W-:Y:S01]  /*39b60*/  STL [R1+0x106c], R13 ;  /* 0x00106c0d01007387 */ /* 0x0001e20000100800 */
[----:B------:R-:W-:-:S03]  /*39b70*/  LOP3.LUT R3, R3, 0xfff7ffff, RZ, 0xc0, !PT ;  /* 0xfff7ffff03037812 */ /* 0x000fc600078ec0ff */
[----:B------:R-:W-:Y:S01]  /*39b80*/  STL [R1+0x430], R2 ;  /* 0x0004300201007387 */ /* 0x000fe20000100800 */
[----:B0-----:R-:W-:Y:S01]  /*39b90*/  MOV R13, UR32 ;  /* 0x00000020000d7c02 */ /* 0x001fe20008000f00 */
[----:B------:R-:W-:Y:S01]  /*39ba0*/  ULDC UR32, c[0x0][0x22c] ;  /* 0x00008b0000207ab9 */ /* 0x000fe20000000800 */
[----:B------:R-:W-:-:S03]  /*39bb0*/  @P0 LOP3.LUT R3, R3, 0x80000, RZ, 0xfc, !PT ;  /* 0x0008000003030812 */ /* 0x000fc600078efcff */
[----:B------:R0:W-:Y:S01]  /*39bc0*/  STL [R1+0x460], R13 ;  /* 0x0004600d01007387 */ /* 0x0001e20000100800 */
[----:B------:R-:W-:Y:S01]  /*39bd0*/  ISETP.LT.AND P2, PT, R138, UR32, !P6 ;  /* 0x000000208a007c0c */ /* 0x000fe2000f741270 */
[C---:B------:R-:W-:Y:S01]  /*39be0*/  VIADD R30, R0.reuse, 0xa7 ;  /* 0x000000a7001e7836 */ /* 0x040fe20000000000 */
[----:B------:R-:W-:Y:S01]  /*39bf0*/  LOP3.LUT R3, R3, 0xfffbffff, RZ, 0xc0, !PT ;  /* 0xfffbffff03037812 */ /* 0x000fe200078ec0ff */
[----:B------:R-:W-:Y:S01]  /*39c00*/  VIADD R24, R0, 0xa6 ;  /* 0x000000a600187836 */ /* 0x000fe20000000000 */
[----:B------:R-:W-:Y:S01]  /*39c10*/  ISETP.LT.AND P1, PT, R136, UR33, !P6 ;  /* 0x0000002188007c0c */ /* 0x000fe2000f721270 */
[----:B------:R-:W-:Y:S01]  /*39c20*/  ULDC UR32, c[0x0][0x22c] ;  /* 0x00008b0000207ab9 */ /* 0x000fe20000000800 */
[C---:B------:R-:W-:Y:S01]  /*39c30*/  VIADD R29, R0.reuse, 0xa5 ;  /* 0x000000a5001d7836 */ /* 0x040fe20000000000 */
[----:B------:R-:W-:Y:S01]  /*39c40*/  ULDC UR33, c[0x0][0x22c] ;  /* 0x00008b0000217ab9 */ /* 0x000fe20000000800 */
[C---:B------:R-:W-:Y:S01]  /*39c50*/  VIADD R31, R0.reuse, 0xa4 ;  /* 0x000000a4001f7836 */ /* 0x040fe20000000000 */
[----:B0-----:R-:W-:Y:S01]  /*39c60*/  MOV R13, UR61 ;  /* 0x0000003d000d7c02 */ /* 0x001fe20008000f00 */
[----:B------:R-:W-:Y:S01]  /*39c70*/  ULDC UR61, c[0x0][0x22c] ;  /* 0x00008b00003d7ab9 */ /* 0x000fe20000000800 */
[C---:B------:R-:W-:Y:S01]  /*39c80*/  VIADD R34, R0.reuse, 0xa3 ;  /* 0x000000a300227836 */ /* 0x040fe20000000000 */
[----:B------:R-:W-:Y:S01]  /*39c90*/  ISETP.LT.AND P0, PT, R27, UR61, !P6 ;  /* 0x0000003d1b007c0c */ /* 0x000fe2000f701270 */
[----:B------:R-:W-:Y:S01]  /*39ca0*/  ULDC UR61, c[0x0][0x22c] ;  /* 0x00008b00003d7ab9 */ /* 0x000fe20000000800 */
[C---:B------:R-:W-:Y:S01]  /*39cb0*/  VIADD R32, R0.reuse, 0xa2 ;  /* 0x000000a200207836 */ /* 0x040fe20000000000 */
[----:B------:R-:W2:Y:S01]  /*39cc0*/  LDL.LU R143, [R1+0x10] ;  /* 0x00001000018f7983 */ /* 0x000ea20000300800 */
[----:B------:R-:W-:-:S02]  /*39cd0*/  VIADD R33, R0, 0xa1 ;  /* 0x000000a100217836 */ /* 0x000fc40000000000 */
[C---:B------:R-:W-:Y:S01]  /*39ce0*/  VIADD R35, R0.reuse, 0xa0 ;  /* 0x000000a000237836 */ /* 0x040fe20000000000 */
[----:B------:R-:W3:Y:S01]  /*39cf0*/  LDL.LU R27, [R1+0xc] ;  /* 0x00000c00011b7983 */ /* 0x000ee20000300800 */
[C---:B------:R-:W-:Y:S02]  /*39d00*/  VIADD R38, R0.reuse, 0x9f ;  /* 0x0000009f00267836 */ /* 0x040fe40000000000 */
[----:B------:R-:W-:Y:S01]  /*39d10*/  VIADD R36, R0, 0x9e ;  /* 0x0000009e00247836 */ /* 0x000fe20000000000 */
[----:B------:R-:W4:Y:S02]  /*39d20*/  LDL.LU R138, [R1] ;  /* 0x00000000018a7983 */ /* 0x000f240000300800 */
[----:B------:R-:W-:-:S04]  /*39d30*/  @P0 LOP3.LUT R3, R3, 0x40000, RZ, 0xfc, !PT ;  /* 0x0004000003030812 */ /* 0x000fc800078efcff */
[----:B------:R-:W-:-:S04]  /*39d40*/  LOP3.LUT R3, R3, 0xfffdffff, RZ, 0xc0, !PT ;  /* 0xfffdffff03037812 */ /* 0x000fc800078ec0ff */
[----:B------:R-:W-:Y:S02]  /*39d50*/  @P2 LOP3.LUT R3, R3, 0x20000, RZ, 0xfc, !PT ;  /* 0x0002000003032812 */ /* 0x000fe400078efcff */
[----:B------:R-:W-:Y:S01]  /*39d60*/  ISETP.LT.AND P0, PT, R28, UR4, !P6 ;  /* 0x000000041c007c0c */ /* 0x000fe2000f701270 */
[----:B------:R-:W-:Y:S01]  /*39d70*/  ULDC UR4, c[0x0][0x22c] ;  /* 0x00008b0000047ab9 */ /* 0x000fe20000000800 */
[----:B------:R-:W-:-:S04]  /*39d80*/  LOP3.LUT R3, R3, 0xfffeffff, RZ, 0xc0, !PT ;  /* 0xfffeffff03037812 */ /* 0x000fc800078ec0ff */
[----:B------:R-:W-:-:S04]  /*39d90*/  @P1 LOP3.LUT R3, R3, 0x10000, RZ, 0xfc, !PT ;  /* 0x0001000003031812 */ /* 0x000fc800078efcff */
[----:B------:R-:W-:-:S04]  /*39da0*/  LOP3.LUT R3, R3, 0xffff7fff, RZ, 0xc0, !PT ;  /* 0xffff7fff03037812 */ /* 0x000fc800078ec0ff */
[----:B------:R-:W-:Y:S02]  /*39db0*/  @P0 LOP3.LUT R3, R3, 0x8000, RZ, 0xfc, !PT ;  /* 0x0000800003030812 */ /* 0x000fe400078efcff */
[----:B------:R-:W-:Y:S01]  /*39dc0*/  ISETP.LT.AND P0, PT, R30, UR61, !P6 ;  /* 0x0000003d1e007c0c */ /* 0x000fe2000f701270 */
[----:B------:R-:W-:Y:S01]  /*39dd0*/  ULDC UR61, c[0x0][0x22c] ;  /* 0x00008b00003d7ab9 */ /* 0x000fe20000000800 */
[----:B------:R-:W-:Y:S01]  /*39de0*/  ISETP.LT.AND P2, PT, R24, UR32, !P6 ;  /* 0x0000002018007c0c */ /* 0x000fe2000f741270 */
[----:B------:R-:W-:Y:S01]  /*39df0*/  ULDC UR32, c[0x0][0x22c] ;  /* 0x00008b0000207ab9 */ /* 0x000fe20000000800 */
[----:B------:R-:W-:Y:S01]  /*39e00*/  LOP3.LUT R3, R3, 0xffffbfff, RZ, 0xc0, !PT ;  /* 0xffffbfff03037812 */ /* 0x000fe200078ec0ff */
[C---:B------:R-:W-:Y:S01]  /*39e10*/  VIADD R37, R0.reuse, 0x9d ;  /* 0x0000009d00257836 */ /* 0x040fe20000000000 */
[----:B------:R-:W-:Y:S01]  /*39e20*/  ISETP.LT.AND P1, PT, R29, UR33, !P6 ;  /* 0x000000211d007c0c */ /* 0x000fe2000f721270 */
[----:B------:R-:W-:Y:S01]  /*39e30*/  ULDC UR33, c[0x0][0x22c] ;  /* 0x00008b0000217ab9 */ /* 0x000fe20000000800 */
[C---:B------:R-:W-:Y:S01]  /*39e40*/  VIADD R39, R0.reuse, 0x9c ;  /* 0x0000009c00277836 */ /* 0x040fe20000000000 */
[----:B------:R-:W2:Y:S04]  /*39e50*/  LDL.LU R24, [R1+0x8] ;  /* 0x0000080001187983 */ /* 0x000ea80000300800 */
[----:B------:R-:W-:Y:S01]  /*39e60*/  @P0 LOP3.LUT R3, R3, 0x4000, RZ, 0xfc, !PT ;  /* 0x0000400003030812 */ /* 0x000fe200078efcff */
[----:B------:R-:W-:Y:S01]  /*39e70*/  VIADD R42, R0, 0x9b ;  /* 0x0000009b002a7836 */ /* 0x000fe20000000000 */
[----:B------:R-:W3:Y:S02]  /*39e80*/  LDL.LU R29, [R1+0x4] ;  /* 0x00000400011d7983 */ /* 0x000ee40000300800 */
[----:B------:R-:W-:-:S02]  /*39e90*/  LOP3.LUT R3, R3, 0xffffdfff, RZ, 0xc0, !PT ;  /* 0xffffdfff03037812 */ /* 0x000fc400078ec0ff */
[----:B------:R-:W-:Y:S01]  /*39ea0*/  ISETP.LT.AND P0, PT, R31, UR4, !P6 ;  /* 0x000000041f007c0c */ /* 0x000fe2000f701270 */
[----:B------:R-:W-:Y:S01]  /*39eb0*/  ULDC UR4, c[0x0][0x22c] ;  /* 0x00008b0000047ab9 */ /* 0x000fe20000000800 */
[----:B------:R-:W-:Y:S01]  /*39ec0*/  @P2 LOP3.LUT R3, R3, 0x2000, RZ, 0xfc, !PT ;  /* 0x0000200003032812 */ /* 0x000fe200078efcff */
[----:B------:R-:W-:Y:S01]  /*39ed0*/  VIADD R43, R0, 0x98 ;  /* 0x00000098002b7836 */ /* 0x000fe20000000000 */
[----:B------:R-:W3:Y:S02]  /*39ee0*/  LDL.LU R30, [R1+0x14] ;  /* 0x00001400011e7983 */ /* 0x000ee40000300800 */
[----:B------:R-:W-:Y:S02]  /*39ef0*/  LOP3.LUT R3, R3, 0xffffefff, RZ, 0xc0, !PT ;  /* 0xffffefff03037812 */ /* 0x000fe400078ec0ff */
[----:B------:R-:W-:Y:S01]  /*39f00*/  ISETP.LT.AND P2, PT, R32, UR32, !P6 ;  /* 0x0000002020007c0c */ /* 0x000fe2000f741270 */
[----:B------:R-:W-:Y:S01]  /*39f10*/  ULDC UR32, c[0x0][0x22c] ;  /* 0x00008b0000207ab9 */ /* 0x000fe20000000800 */
        /* <DEDUP_REMOVED lines=8> */
[----:B------:R-:W-:Y:S01]  /*39fa0*/  ISETP.LT.AND P0, PT, R34, UR61, !P6 ;  /* 0x0000003d22007c0c */ /* 0x000fe2000f701270 */
[----:B------:R-:W-:Y:S01]  /*39fb0*/  ULDC UR61, c[0x0][0x22c] ;  /* 0x00008b00003d7ab9 */ /* 0x000fe20000000800 */
[----:B------:R-:W-:Y:S01]  /*39fc0*/  LOP3.LUT R3, R3, 0xfffffbff, RZ, 0xc0, !PT ;  /* 0xfffffbff03037812 */ /* 0x000fe200078ec0ff */
[----:B------:R-:W-:Y:S01]  /*39fd0*/  VIADD R41, R0, 0x99 ;  /* 0x0000009900297836 */ /* 0x000fe20000000000 */
[----:B------:R-:W3:Y:S09]  /*39fe0*/  LDL.LU R136, [R1+0x1c] ;  /* 0x00001c0001887983 */ /* 0x000ef20000300800 */
        /* <DEDUP_REMOVED lines=13> */
[----:B------:R-:W-:Y:S02]  /*3a0c0*/  LOP3.LUT R3, R3, 0xffffffbf, RZ, 0xc0, !PT ;  /* 0xffffffbf03037812 */ /* 0x000fe400078ec0ff */
[----:B------:R-:W-:Y:S01]  /*3a0d0*/  ISETP.LT.AND P1, PT, R37, UR33, !P6 ;  /* 0x0000002125007c0c */ /* 0x000fe2000f721270 */
[----:B------:R-:W-:-:S06]  /*3a0e0*/  ULDC UR33, c[0x0][0x22c] ;  /* 0x00008b0000217ab9 */ /* 0x000fcc0000000800 */
        /* <DEDUP_REMOVED lines=11> */
[----:B------:R-:W-:Y:S02]  /*3a1a0*/  LOP3.LUT R3, R3, 0xfffffffb, RZ, 0xc0, !PT ;  /* 0xfffffffb03037812 */ /* 0x000fe400078ec0ff */
[----:B------:R-:W-:Y:S01]  /*3a1b0*/  ISETP.LT.AND P2, PT, R40, UR32, !P6 ;  /* 0x0000002028007c0c */ /* 0x000fe2000f741270 */
[C---:B------:R-:W-:Y:S01]  /*3a1c0*/  VIADD R44, R0.reuse, 0x96 ;  /* 0x00000096002c7836 */ /* 0x040fe20000000000 */
[----:B------:R-:W-:Y:S01]  /*3a1d0*/  ISETP.LT.AND P1, PT, R41, UR33, !P6 ;  /* 0x0000002129007c0c */ /* 0x000fe2000f721270 */
[----:B------:R-:W-:Y:S01]  /*3a1e0*/  ULDC UR32, c[0x0][0x22c] ;  /* 0x00008b0000207ab9 */ /* 0x000fe20000000800 */
[----:B------:R-:W-:Y:S01]  /*3a1f0*/  VIADD R45, R0, 0x95 ;  /* 0x00000095002d7836 */ /* 0x000fe20000000000 */
[----:B------:R-:W-:-:S04]  /*3a200*/  ULDC UR33, c[0x0][0x22c] ;  /* 0x00008b0000217ab9 */ /* 0x000fc80000000800 */
[----:B------:R-:W-:Y:S02]  /*3a210*/  @P0 LOP3.LUT R3, R3, 0x4, RZ, 0xfc, !PT ;  /* 0x0000000403030812 */ /* 0x000fe400078efcff */
[----:B------:R-:W-:Y:S01]  /*3a220*/  ISETP.LT.AND P0, PT, R43, UR4, !P6 ;  /* 0x000000042b007c0c */ /* 0x000fe2000f701270 */
[----:B------:R-:W-:Y:S01]  /*3a230*/  VIADD R47, R0, 0x94 ;  /* 0x00000094002f7836 */ /* 0x000fe20000000000 */
[----:B------:R-:W-:Y:S01]  /*3a240*/  LOP3.LUT R3, R3, 0xfffffffd, RZ, 0xc0, !PT ;  /* 0xfffffffd03037812 */ /* 0x000fe200078ec0ff */
[----:B------:R-:W-:-:S10]  /*3a250*/  ULDC UR4, c[0x0][0x22c] ;  /* 0x00008b0000047ab9 */ /* 0x000fd40000000800 */
[----:B------:R-:W-:Y:S02]  /*3a260*/  @P0 LOP3.LUT R9, R9, 0x80000000, RZ, 0xfc, !PT ;  /* 0x8000000009090812 */ /* 0x000fe400078efcff */
[----:B------:R-:W-:Y:S01]  /*3a270*/  ISETP.LT.AND P0, PT, R46, UR61, !P6 ;  /* 0x0000003d2e007c0c */ /* 0x000fe2000f701270 */
[----:B------:R-:W-:Y:S01]  /*3a280*/  VIADD R50, R0, 0x93 ;  /* 0x0000009300327836 */ /* 0x000fe20000000000 */
[----:B------:R-:W-:Y:S01]  /*3a290*/  @P2 LOP3.LUT R3, R3, 0x2, RZ, 0xfc, !PT ;  /* 0x0000000203032812 */ /* 0x000fe200078efcff */
[----:B------:R-:W-:Y:S01]  /*3a2a0*/  ULDC UR61, c[0x0][0x22c] ;  /* 0x00008b00003d7ab9 */ /* 0x000fe20000000800 */
[----:B------:R-:W-:Y:S01]  /*3a2b0*/  ISETP.LT.AND P2, PT, R44, UR32, !P6 ;  /* 0x000000202c007c0c */ /* 0x000fe2000f741270 */
[----:B------:R-:W-:Y:S01]  /*3a2c0*/  VIADD R48, R0, 0x92 ;  /* 0x0000009200307836 */ /* 0x000fe20000000000 */
[----:B------:R-:W-:Y:S01]  /*3a2d0*/  LOP3.LUT R9, R9, 0xbfffffff, RZ, 0xc0, !PT ;  /* 0xbfffffff09097812 */ /* 0x000fe200078ec0ff */
[----:B------:R-:W-:Y:S01]  /*3a2e0*/  ULDC UR32, c[0x0][0x22c] ;  /* 0x00008b0000207ab9 */ /* 0x000fe20000000800 */
[----:B------:R-:W-:-:S05]  /*3a2f0*/  LOP3.LUT R3, R3, 0xfffffffe, RZ, 0xc0, !PT ;  /* 0xfffffffe03037812 */ /* 0x000fca00078ec0ff */
[----:B------:R-:W-:Y:S02]  /*3a300*/  @P0 LOP3.LUT R9, R9, 0x40000000, RZ, 0xfc, !PT ;  /* 0x4000000009090812 */ /* 0x000fe400078efcff */
[----:B------:R-:W-:Y:S02]  /*3a310*/  @P1 LOP3.LUT R3, R3, 0x1, RZ, 0xfc, !PT ;  /* 0x0000000103031812 */ /* 0x000fe400078efcff */
[----:B------:R-:W-:Y:S01]  /*3a320*/  ISETP.LT.AND P1, PT, R45, UR33, !P6 ;  /* 0x000000212d007c0c */ /* 0x000fe2000f721270 */
[----:B------:R-:W-:Y:S01]  /*3a330*/  VIADD R49, R0, 0x91 ;  /* 0x0000009100317836 */ /* 0x000fe20000000000 */
[----:B------:R-:W-:Y:S01]  /*3a340*/  LOP3.LUT R9, R9, 0xdfffffff, RZ, 0xc0, !PT ;  /* 0xdfffffff09097812 */ /* 0x000fe200078ec0ff */
[----:B------:R-:W-:-:S03]  /*3a350*/  ULDC UR33, c[0x0][0x22c] ;  /* 0x00008b0000217ab9 */ /* 0x000fc60000000800 */
[----:B------:R-:W-:Y:S02]  /*3a360*/  @P2 LOP3.LUT R9, R9, 0x20000000, RZ, 0xfc, !PT ;  /* 0x2000000009092812 */ /* 0x000fe400078efcff */
[----:B------:R-:W-:Y:S01]  /*3a370*/  ISETP.LT.AND P0, PT, R47, UR4, !P6 ;  /* 0x000000042f007c0c */ /* 0x000fe2000f701270 */
[----:B------:R-:W-:Y:S01]  /*3a380*/  VIADD R52, R0, 0x90 ;  /* 0x0000009000347836 */ /* 0x000fe20000000000 */
[----:B------:R-:W-:Y:S01]  /*3a390*/  LOP3.LUT R9, R9, 0xefffffff, RZ, 0xc0, !PT ;  /* 0xefffffff09097812 */ /* 0x000fe200078ec0ff */
[----:B------:R-:W-:-:S03]  /*3a3a0*/  ULDC UR4, c[0x0][0x22c] ;  /* 0x00008b0000047ab9 */ /* 0x000fc60000000800 */
[----:B------:R-:W-:-:S04]  /*3a3b0*/  @P1 LOP3.LUT R9, R9, 0x10000000, RZ, 0xfc, !PT ;  /* 0x1000000009091812 */ /* 0x000fc800078efcff */
[----:B------:R-:W-:-:S04]  /*3a3c0*/  LOP3.LUT R9, R9, 0xf7ffffff, RZ, 0xc0, !PT ;  /* 0xf7ffffff09097812 */ /* 0x000fc800078ec0ff */
[----:B------:R-:W-:Y:S02]  /*3a3d0*/  @P0 LOP3.LUT R9, R9, 0x8000000, RZ, 0xfc, !PT ;  /* 0x0800000009090812 */ /* 0x000fe400078efcff */
[----:B------:R-:W-:Y:S01]  /*3a3e0*/  ISETP.LT.AND P0, PT, R50, UR61, !P6 ;  /* 0x0000003d32007c0c */ /* 0x000fe2000f701270 */
[----:B------:R-:W-:Y:S01]  /*3a3f0*/  VIADD R54, R0, 0x8f ;  /* 0x0000008f00367836 */ /* 0x000fe20000000000 */
[----:B------:R-:W-:Y:S01]  /*3a400*/  ISETP.LT.AND P2, PT, R48, UR32, !P6 ;  /* 0x0000002030007c0c */ /* 0x000fe2000f741270 */
[----:B------:R-:W-:Y:S01]  /*3a410*/  ULDC UR61, c[0x0][0x22c] ;  /* 0x00008b00003d7ab9 */ /* 0x000fe20000000800 */
[----:B------:R-:W-:Y:S01]  /*3a420*/  LOP3.LUT R9, R9, 0xfbffffff, RZ, 0xc0, !PT ;  /* 0xfbffffff09097812 */ /* 0x000fe200078ec0ff */
[C---:B------:R-:W-:Y:S01]  /*3a430*/  VIADD R51, R0.reuse, 0x8e ;  /* 0x0000008e00337836 */ /* 0x040fe20000000000 */
[----:B------:R-:W-:Y:S01]  /*3a440*/  ISETP.LT.AND P1, PT, R49, UR33, !P6 ;  /* 0x0000002131007c0c */ /* 0x000fe2000f721270 */
[----:B------:R-:W-:Y:S01]  /*3a450*/  ULDC UR32, c[0x0][0x22c] ;  /* 0x00008b0000207ab9 */ /* 0x000fe20000000800 */
[----:B------:R-:W-:Y:S01]  /*3a460*/  VIADD R53, R0, 0x8d ;  /* 0x0000008d00357836 */ /* 0x000fe20000000000 */
[----:B------:R-:W-:-:S04]  /*3a470*/  ULDC UR33, c[0x0][0x22c] ;  /* 0x00008b0000217ab9 */ /* 0x000fc80000000800 */
[----:B------:R-:W-:-:S04]  /*3a480*/  @P0 LOP3.LUT R9, R9, 0x4000000, RZ, 0xfc, !PT ;  /* 0x0400000009090812 */ /* 0x000fc800078efcff */
[----:B------:R-:W-:-:S04]  /*3a490*/  LOP3.LUT R9, R9, 0xfdffffff, RZ, 0xc0, !PT ;  /* 0xfdffffff09097812 */ /* 0x000fc800078ec0ff */
        /* <DEDUP_REMOVED lines=9> */
[C---:B------:R-:W-:Y:S01]  /*3a530*/  VIADD R58, R0.reuse, 0x8b ;  /* 0x0000008b003a7836 */ /* 0x040fe20000000000 */
        /* <DEDUP_REMOVED lines=85> */
[C---:B------:R-:W-:Y:S01]  /*3aa90*/  VIADD R72, R0.reuse, 0x7a ;  /* 0x0000007a00487836 */ /* 0x040fe20000000000 */
[----:B------:R-:W-:Y:S01]  /*3aaa0*/  ULDC UR32, c[0x0][0x22c] ;  /* 0x00008b0000207ab9 */ /* 0x000fe20000000800 */
[----:B------:R-:W-:Y:S01]  /*3aab0*/  VIADD R79, R0, 0x77 ;  /* 0x00000077004f7836 */ /* 0x000fe20000000000 */
[----:B------:R-:W-:-:S03]  /*3aac0*/  ULDC UR33, c[0x0][0x22c] ;  /* 0x00008b0000217ab9 */ /* 0x000fc60000000800 */
        /* <DEDUP_REMOVED lines=10> */
[----:B------:R-:W-:Y:S01]  /*3ab70*/  VIADD R73, R0, 0x79 ;  /* 0x0000007900497836 */ /* 0x000fe20000000000 */
[----:B------:R-:W-:Y:S01]  /*3ab80*/  LOP3.LUT R9, R9, 0xfffffffb, RZ, 0xc0, !PT ;  /* 0xfffffffb09097812 */ /* 0x000fe200078ec0ff */
[----:B------:R-:W-:Y:S01]  /*3ab90*/  ULDC UR61, c[0x0][0x22c] ;  /* 0x00008b00003d7ab9 */ /* 0x000fe20000000800 */
        /* <DEDUP_REMOVED lines=100> */
[----:B------:R-:W-:Y:S01]  /*3b1e0*/  VIADD R95, R0, 0x62 ;  /* 0x00000062005f7836 */ /* 0x000fe20000000000 */
        /* <DEDUP_REMOVED lines=59> */
[----:B------:R-:W-:Y:S01]  /*3b5a0*/  VIADD R107, R0, 0x56 ;  /* 0x00000056006b7836 */ /* 0x000fe20000000000 */
        /* <DEDUP_REMOVED lines=220> */
[----:B------:R-:W-:-:S05]  /*3c370*/  ULDC UR33, c[0x0][0x22c] ;  /* 0x00008b0000217ab9 */ /* 0x000fca0000000800 */
        /* <DEDUP_REMOVED lines=110> */
[----:B------:R-:W-:Y:S01]  /*3ca60*/  ULDC UR32, c[0x0][0x22c] ;  /* 0x00008b0000207ab9 */ /* 0x000fe20000000800 */
[----:B------:R-:W-:Y:S02]  /*3ca70*/  LOP3.LUT R5, R5, 0xbfffffff, RZ, 0xc0, !PT ;  /* 0xbfffffff05057812 */ /* 0x000fe400078ec0ff */
[----:B------:R-:W-:-:S05]  /*3ca80*/  LOP3.LUT R6, R6, 0xfffffffe, RZ, 0xc0, !PT ;  /* 0xfffffffe06067812 */ /* 0x000fca00078ec0ff */
[----:B------:R-:W-:Y:S02]  /*3ca90*/  @P0 LOP3.LUT R5, R5, 0x40000000, RZ, 0xfc, !PT ;  /* 0x4000000005050812 */ /* 0x000fe400078efcff */
[----:B------:R-:W-:Y:S02]  /*3caa0*/  @P1 LOP3.LUT R6, R6, 0x1, RZ, 0xfc, !PT ;  /* 0x0000000106061812 */ /* 0x000fe400078efcff */
[----:B------:R-:W-:Y:S01]  /*3cab0*/  ISETP.LT.AND P1, PT, R174, UR33, !P6 ;  /* 0x00000021ae007c0c */ /* 0x000fe2000f721270 */
[----:B------:R-:W-:Y:S01]  /*3cac0*/  ULDC UR33, c[0x0][0x22c] ;  /* 0x00008b0000217ab9 */ /* 0x000fe20000000800 */
        /* <DEDUP_REMOVED lines=29> */
[----:B------:R-:W-:Y:S01]  /*3cca0*/  ULDC UR32, c[0x0][0x22c] ;  /* 0x00008b0000207ab9 */ /* 0x000fe20000000800 */
        /* <DEDUP_REMOVED lines=34> */
[----:B------:R-:W-:Y:S02]  /*3ced0*/  @P0 LOP3.LUT R5, R5, 0x4000, RZ, 0xfc, !PT ;  /* 0x0000400005050812 */ /* 0x000fe400078efcff */
[----:B------:R-:W-:Y:S01]  /*3cee0*/  ISETP.LT.AND P0, PT, R190, UR4, !P6 ;  /* 0x00000004be007c0c */ /* 0x000fe2000f701270 */
[----:B------:R-:W-:Y:S01]  /*3cef0*/  VIADD R56, R0, 0xb2 ;  /* 0x000000b200387836 */ /* 0x000fe20000000000 */
[----:B------:R-:W-:Y:S01]  /*3cf00*/  LOP3.LUT R5, R5, 0xffffdfff, RZ, 0xc0, !PT ;  /* 0xffffdfff05057812 */ /* 0x000fe200078ec0ff */
[----:B------:R-:W-:-:S03]  /*3cf10*/  ULDC UR4, c[0x0][0x22c] ;  /* 0x00008b0000047ab9 */ /* 0x000fc60000000800 */
[----:B------:R-:W-:Y:S02]  /*3cf20*/  @P2 LOP3.LUT R5, R5, 0x2000, RZ, 0xfc, !PT ;  /* 0x0000200005052812 */ /* 0x000fe400078efcff */
[----:B------:R-:W-:Y:S01]  /*3cf30*/  ISETP.LT.AND P2, PT, R191, UR61, !P6 ;  /* 0x0000003dbf007c0c */ /* 0x000fe2000f741270 */
[----:B------:R-:W-:Y:S01]  /*3cf40*/  ULDC UR61, c[0x0][0x22c] ;  /* 0x00008b00003d7ab9 */ /* 0x000fe20000000800 */
[----:B------:R-:W-:-:S03]  /*3cf50*/  LOP3.LUT R5, R5, 0xffffefff, RZ, 0xc0, !PT ;  /* 0xffffefff05057812 */ /* 0x000fc600078ec0ff */
        /* <DEDUP_REMOVED lines=20> */
[----:B------:R-:W-:Y:S02]  /*3d0a0*/  LOP3.LUT R5, R5, 0xfffffbff, RZ, 0xc0, !PT ;  /* 0xfffffbff05057812 */ /* 0x000fe400078ec0ff */
[----:B------:R-:W-:Y:S01]  /*3d0b0*/  ISETP.LT.AND P4, PT, R0, UR4, !P6 ;  /* 0x0000000400007c0c */ /* 0x000fe2000f781270 */
[----:B------:R-:W-:Y:S01]  /*3d0c0*/  ULDC UR4, c[0x0][0x22c] ;  /* 0x00008b0000047ab9 */ /* 0x000fe20000000800 */
        /* <DEDUP_REMOVED lines=30> */
[----:B------:R-:W-:Y:S01]  /*3d2b0*/  VIADD R18, R0, 0xc6 ;  /* 0x000000c600127836 */ /* 0x000fe20000000000 */
[----:B------:R-:W-:-:S05]  /*3d2c0*/  ULDC UR33, c[0x0][0x22c] ;  /* 0x00008b0000217ab9 */ /* 0x000fca0000000800 */
[----:B------:R-:W-:-:S04]  /*3d2d0*/  @P0 LOP3.LUT R5, R5, 0x8, RZ, 0xfc, !PT ;  /* 0x0000000805050812 */ /* 0x000fc800078efcff */
[----:B------:R-:W-:-:S04]  /*3d2e0*/  LOP3.LUT R5, R5, 0xfffffffb, RZ, 0xc0, !PT ;  /* 0xfffffffb05057812 */ /* 0x000fc800078ec0ff */
[----:B------:R-:W-:Y:S02]  /*3d2f0*/  @P2 LOP3.LUT R5, R5, 0x4, RZ, 0xfc, !PT ;  /* 0x0000000405052812 */ /* 0x000fe400078efcff */
[----:B------:R-:W-:Y:S01]  /*3d300*/  ISETP.LT.AND P0, PT, R204, UR4, !P6 ;  /* 0x00000004cc007c0c */ /* 0x000fe2000f701270 */
[C---:B------:R-:W-:Y:S01]  /*3d310*/  VIADD R26, R0.reuse, 0xde ;  /* 0x000000de001a7836 */ /* 0x040fe20000000000 */
[----:B------:R-:W-:Y:S01]  /*3d320*/  LOP3.LUT R5, R5, 0xfffffffd, RZ, 0xc0, !PT ;  /* 0xfffffffd05057812 */ /* 0x000fe200078ec0ff */
[C---:B------:R-:W-:Y:S01]  /*3d330*/  VIADD R11, R0.reuse, 0xe6 ;  /* 0x000000e6000b7836 */ /* 0x040fe20000000000 */
[----:B------:R-:W-:Y:S01]  /*3d340*/  ISETP.LT.AND P2, PT, R205, UR32, !P6 ;  /* 0x00000020cd007c0c */ /* 0x000fe2000f741270 */
[C---:B------:R-:W-:Y:S01]  /*3d350*/  VIADD R243, R0.reuse, 0xfd ;  /* 0x000000fd00f37836 */ /* 0x040fe20000000000 */
[----:B------:R-:W-:Y:S01]  /*3d360*/  @P1 LOP3.LUT R5, R5, 0x2, RZ, 0xfc, !PT ;  /* 0x0000000205051812 */ /* 0x000fe200078efcff */
[C---:B------:R-:W-:Y:S01]  /*3d370*/  VIADD R244, R0.reuse, 0x11d ;  /* 0x0000011d00f47836 */ /* 0x040fe20000000000 */
[----:B------:R-:W-:Y:S01]  /*3d380*/  ULDC UR4, c[0x0][0x22c] ;  /* 0x00008b0000047ab9 */ /* 0x000fe20000000800 */
[C---:B------:R-:W-:Y:S01]  /*3d390*/  VIADD R245, R0.reuse, 0x13d ;  /* 0x0000013d00f57836 */ /* 0x040fe20000000000 */
[----:B------:R-:W-:Y:S01]  /*3d3a0*/  LOP3.LUT R5, R5, 0xfffffffe, RZ, 0xc0, !PT ;  /* 0xfffffffe05057812 */ /* 0x000fe200078ec0ff */
[----:B------:R-:W-:Y:S01]  /*3d3b0*/  VIADD R246, R0, 0x15d ;  /* 0x0000015d00f67836 */ /* 0x000fe20000000000 */
[----:B------:R-:W-:-:S02]  /*3d3c0*/  ULDC UR32, c[0x0][0x22c] ;  /* 0x00008b0000207ab9 */ /* 0x000fc40000000800 */
[----:B------:R-:W-:Y:S02]  /*3d3d0*/  @P0 LOP3.LUT R5, R5, 0x1, RZ, 0xfc, !PT ;  /* 0x0000000105050812 */ /* 0x000fe400078efcff */
[----:B------:R-:W-:Y:S01]  /*3d3e0*/  ISETP.LT.AND P0, PT, R25, UR61, !P6 ;  /* 0x0000003d19007c0c */ /* 0x000fe2000f701270 */
[C---:B------:R-:W-:Y:S02]  /*3d3f0*/  VIADD R247, R0.reuse, 0x17d ;  /* 0x0000017d00f77836 */ /* 0x040fe40000000000 */
[C---:B------:R-:W-:Y:S02]  /*3d400*/  VIADD R16, R0.reuse, 0x1f7 ;  /* 0x000001f700107836 */ /* 0x040fe40000000000 */
[C---:B------:R-:W-:Y:S02]  /*3d410*/  VIADD R17, R0.reuse, 0x1f8 ;  /* 0x000001f800117836 */ /* 0x040fe40000000000 */
[C---:B------:R-:W-:Y:S02]  /*3d420*/  VIADD R2, R0.reuse, 0x1f9 ;  /* 0x000001f900027836 */ /* 0x040fe40000000000 */
[----:B------:R-:W-:-:S02]  /*3d430*/  VIADD R10, R0, 0x1fa ;  /* 0x000001fa000a7836 */ /* 0x000fc40000000000 */
[C---:B------:R-:W-:Y:S02]  /*3d440*/  VIADD R14, R0.reuse, 0x1fb ;  /* 0x000001fb000e7836 */ /* 0x040fe40000000000 */
[C---:B------:R-:W-:Y:S02]  /*3d450*/  VIADD R232, R0.reuse, 0x1fc ;  /* 0x000001fc00e87836 */ /* 0x040fe40000000000 */
[C---:B------:R-:W-:Y:S02]  /*3d460*/  VIADD R15, R0.reuse, 0x1fd ;  /* 0x000001fd000f7836 */ /* 0x040fe40000000000 */
[C---:B------:R-:W-:Y:S01]  /*3d470*/  VIADD R12, R0.reuse, 0x1fe ;  /* 0x000001fe000c7836 */ /* 0x040fe20000000000 */
[----:B------:R-:W-:Y:S01]  /*3d480*/  LOP3.LUT R0, R0, 0x7fffffff, RZ, 0xc0, !PT ;  /* 0x7fffffff00007812 */ /* 0x000fe200078ec0ff */
[----:B------:R-:W-:-:S03]  /*3d490*/  ULDC UR61, c[0x0][0x22c] ;  /* 0x00008b00003d7ab9 */ /* 0x000fc60000000800 */
        /* <DEDUP_REMOVED lines=127> */
[----:B------:R-:W-:Y:S01]  /*3dc90*/  ISETP.LT.AND P1, PT, R237, UR33, !P6 ;  /* 0x00000021ed007c0c */ /* 0x000fe2000f721270 */
[----:B------:R-:W-:-:S08]  /*3dca0*/  ULDC UR33, c[0x0][0x22c] ;  /* 0x00008b0000217ab9 */ /* 0x000fd00000000800 */
        /* <DEDUP_REMOVED lines=35> */
[----:B----4-:R-:W-:Y:S01]  /*3dee0*/  ISETP.LT.AND P0, PT, R138, UR4, !P6 ;  /* 0x000000048a007c0c */ /* 0x010fe2000f701270 */
[----:B------:R-:W-:Y:S01]  /*3def0*/  ULDC UR4, c[0x0][0x22c] ;  /* 0x00008b0000047ab9 */ /* 0x000fe20000000800 */
[----:B------:R-:W-:Y:S01]  /*3df00*/  LOP3.LUT R242, R242, 0xffdfffff, RZ, 0xc0, !PT ;  /* 0xffdffffff2f27812 */ /* 0x000fe200078ec0ff */
[----:B------:R-:W4:Y:S03]  /*3df10*/  LDL.LU R138, [R1+0x20] ;  /* 0x00002000018a7983 */ /* 0x000f260000300800 */
[----:B------:R-:W-:-:S04]  /*3df20*/  @P1 LOP3.LUT R242, R242, 0x200000, RZ, 0xfc, !PT ;  /* 0x00200000f2f21812 */ /* 0x000fc800078efcff */
[----:B------:R-:W-:Y:S02]  /*3df30*/  LOP3.LUT R242, R242, 0xffefffff, RZ, 0xc0, !PT ;  /* 0xffeffffff2f27812 */ /* 0x000fe400078ec0ff */
[----:B--2---:R-:W-:Y:S01]  /*3df40*/  ISETP.LT.AND P2, PT, R24, UR32, !P6 ;  /* 0x0000002018007c0c */ /* 0x004fe2000f741270 */
[----:B------:R-:W-:Y:S01]  /*3df50*/  ULDC UR32, c[0x0][0x22c] ;  /* 0x00008b0000207ab9 */ /* 0x000fe20000000800 */
[----:B------:R-:W-:Y:S02]  /*3df60*/  @P0 LOP3.LUT R242, R242, 0x100000, RZ, 0xfc, !PT ;  /* 0x00100000f2f20812 */ /* 0x000fe400078efcff */
[----:B---3--:R-:W-:Y:S01]  /*3df70*/  ISETP.LT.AND P0, PT, R29, UR61, !P6 ;  /* 0x0000003d1d007c0c */ /* 0x008fe2000f701270 */
[----:B------:R-:W-:Y:S01]  /*3df80*/  ULDC UR61, c[0x0][0x22c] ;  /* 0x00008b00003d7ab9 */ /* 0x000fe20000000800 */
[----:B------:R-:W2:Y:S04]  /*3df90*/  LDL.LU R29, [R1+0x24] ;  /* 0x00002400011d7983 */ /* 0x000ea80000300800 */
[----:B------:R-:W3:Y:S01]  /*3dfa0*/  LDL.LU R24, [R1+0x28] ;  /* 0x0000280001187983 */ /* 0x000ee20000300800 */
[----:B------:R-:W-:Y:S01]  /*3dfb0*/  ISETP.LT.AND P1, PT, R27, UR33, !P6 ;  /* 0x000000211b007c0c */ /* 0x000fe2000f721270 */
[----:B------:R-:W-:Y:S01]  /*3dfc0*/  ULDC UR33, c[0x0][0x22c] ;  /* 0x00008b0000217ab9 */ /* 0x000fe20000000800 */
[----:B------:R-:W-:Y:S01]  /*3dfd0*/  LOP3.LUT R242, R242, 0xfff7ffff, RZ, 0xc0, !PT ;  /* 0xfff7fffff2f27812 */ /* 0x000fe200078ec0ff */
[----:B------:R-:W2:Y:S03]  /*3dfe0*/  LDL.LU R27, [R1+0x2c] ;  /* 0x00002c00011b7983 */ /* 0x000ea60000300800 */
[----:B------:R-:W-:-:S02]  /*3dff0*/  @P0 LOP3.LUT R242, R242, 0x80000, RZ, 0xfc, !PT ;  /* 0x00080000f2f20812 */ /* 0x000fc400078efcff */
[----:B------:R-:W-:Y:S01]  /*3e000*/  ISETP.LT.AND P0, PT, R143, UR4, !P6 ;  /* 0x000000048f007c0c */ /* 0x000fe2000f701270 */
[----:B------:R-:W-:Y:S01]  /*3e010*/  ULDC UR4, c[0x0][0x22c] ;  /* 0x00008b0000047ab9 */ /* 0x000fe20000000800 */
[----:B------:R-:W2:Y:S01]  /*3e020*/  LDL.LU R143, [R1+0x30] ;  /* 0x00003000018f7983 */ /* 0x000ea20000300800 */
[----:B------:R-:W-:-:S04]  /*3e030*/  LOP3.LUT R242, R242, 0xfffbffff, RZ, 0xc0, !PT ;  /* 0xfffbfffff2f27812 */ /* 0x000fc800078ec0ff */
[----:B------:R-:W-:-:S04]  /*3e040*/  @P2 LOP3.LUT R242, R242, 0x40000, RZ, 0xfc, !PT ;  /* 0x00040000f2f22812 */ /* 0x000fc800078efcff */
[----:B------:R-:W-:-:S04]  /*3e050*/  LOP3.LUT R242, R242, 0xfffdffff, RZ, 0xc0, !PT ;  /* 0xfffdfffff2f27812 */ /* 0x000fc800078ec0ff */
[----:B------:R-:W-:-:S04]  /*3e060*/  @P1 LOP3.LUT R242, R242, 0x20000, RZ, 0xfc, !PT ;  /* 0x00020000f2f21812 */ /* 0x000fc800078efcff */
[----:B------:R-:W-:-:S04]  /*3e070*/  LOP3.LUT R242, R242, 0xfffeffff, RZ, 0xc0, !PT ;  /* 0xfffefffff2f27812 */ /* 0x000fc800078ec0ff */
[----:B------:R-:W-:Y:S02]  /*3e080*/  @P0 LOP3.LUT R242, R242, 0x10000, RZ, 0xfc, !PT ;  /* 0x00010000f2f20812 */ /* 0x000fe400078efcff */
[----:B------:R-:W-:Y:S01]  /*3e090*/  ISETP.LT.AND P0, PT, R30, UR61, !P6 ;  /* 0x0000003d1e007c0c */ /* 0x000fe2000f701270 */
[----:B------:R-:W-:Y:S01]  /*3e0a0*/  ULDC UR61, c[0x0][0x22c] ;  /* 0x00008b00003d7ab9 */ /* 0x000fe20000000800 */
[----:B------:R-:W2:Y:S01]  /*3e0b0*/  LDL.LU R30, [R1+0x34] ;  /* 0x00003400011e7983 */ /* 0x000ea20000300800 */
[----:B------:R-:W-:Y:S01]  /*3e0c0*/  ISETP.LT.AND P2, PT, R28, UR32, !P6 ;  /* 0x000000201c007c0c */ /* 0x000fe2000f741270 */
[----:B------:R-:W-:Y:S02]  /*3e0d0*/  ULDC UR32, c[0x0][0x22c] ;  /* 0x00008b0000207ab9 */ /* 0x000fe40000000800 */
[----:B------:R-:W2:Y:S01]  /*3e0e0*/  LDL.LU R28, [R1+0x38] ;  /* 0x00003800011c7983 */ /* 0x000ea20000300800 */
[----:B------:R-:W-:Y:S01]  /*3e0f0*/  ISETP.LT.AND P1, PT, R136, UR33, !P6 ;  /* 0x0000002188007c0c */ /* 0x000fe2000f721270 */
[----:B------:R-:W-:-:S02]  /*3e100*/  ULDC UR33, c[0x0][0x22c] ;  /* 0x00008b0000217ab9 */ /* 0x000fc40000000800 */
[----:B------:R-:W2:Y:S01]  /*3e110*/  LDL.LU R136, [R1+0x3c] ;  /* 0x00003c0001887983 */ /* 0x000ea20000300800 */
[----:B------:R-:W-:-:S04]  /*3e120*/  LOP3.LUT R242, R242, 0xffff7fff, RZ, 0xc0, !PT ;  /* 0xffff7ffff2f27812 */ /* 0x000fc800078ec0ff */
[----:B------:R-:W-:-:S04]  /*3e130*/  @P0 LOP3.LUT R242, R242, 0x8000, RZ, 0xfc, !PT ;  /* 0x00008000f2f20812 */ /* 0x000fc800078efcff */
[----:B------:R-:W-:-:S04]  /*3e140*/  LOP3.LUT R242, R242, 0xffffbfff, RZ, 0xc0, !PT ;  /* 0xffffbffff2f27812 */ /* 0x000fc800078ec0ff */
[----:B------:R-:W-:-:S04]  /*3e150*/  @P2 LOP3.LUT R242, R242, 0x4000, RZ, 0xfc, !PT ;  /* 0x00004000f2f22812 */ /* 0x000fc800078efcff */
[----:B------:R-:W-:Y:S02]  /*3e160*/  LOP3.LUT R242, R242, 0xffffdfff, RZ, 0xc0, !PT ;  /* 0xffffdffff2f27812 */ /* 0x000fe400078ec0ff */
[----:B----4-:R-:W-:Y:S01]  /*3e170*/  ISETP.LT.AND P0, PT, R138, UR4, !P6 ;  /* 0x000000048a007c0c */ /* 0x010fe2000f701270 */
[----:B------:R-:W-:Y:S01]  /*3e180*/  ULDC UR4, c[0x0][0x22c] ;  /* 0x00008b0000047ab9 */ /* 0x000fe20000000800 */
[----:B------:R-:W4:Y:S01]  /*3e190*/  LDL.LU R138, [R1+0x40] ;  /* 0x00004000018a7983 */ /* 0x000f220000300800 */
[----:B---3--:R-:W-:Y:S01]  /*3e1a0*/  ISETP.LT.AND P2, PT, R24, UR32, !P6 ;  /* 0x0000002018007c0c */ /* 0x008fe2000f741270 */
[----:B------:R-:W-:Y:S02]  /*3e1b0*/  ULDC UR32, c[0x0][0x22c] ;  /* 0x00008b0000207ab9 */ /* 0x000fe40000000800 */
[----:B------:R-:W3:Y:S01]  /*3e1c0*/  LDL.LU R24, [R1+0x44] ;  /* 0x0000440001187983 */ /* 0x000ee20000300800 */
[----:B------:R-:W-:-:S04]  /*3e1d0*/  @P1 LOP3.LUT R242, R242, 0x2000, RZ, 0xfc, !PT ;  /* 0x00002000f2f21812 */ /* 0x000fc800078efcff */
[----:B------:R-:W-:-:S04]  /*3e1e0*/  LOP3.LUT R242, R242, 0xffffefff, RZ, 0xc0, !PT ;  /* 0xffffeffff2f27812 */ /* 0x000fc800078ec0ff */
[----:B------:R-:W-:Y:S02]  /*3e1f0*/  @P0 LOP3.LUT R242, R242, 0x1000, RZ, 0xfc, !PT ;  /* 0x00001000f2f20812 */ /* 0x000fe400078efcff */
[----:B--2---:R-:W-:Y:S01]  /*3e200*/  ISETP.LT.AND P0, PT, R29, UR61, !P6 ;  /* 0x0000003d1d007c0c */ /* 0x004fe2000f701270 */
[----:B------:R-:W-:Y:S01]  /*3e210*/  ULDC UR61, c[0x0][0x22c] ;  /* 0x00008b00003d7ab9 */ /* 0x000fe20000000800 */
[----:B------:R-:W-:Y:S01]  /*3e220*/  ISETP.LT.AND P1, PT, R27, UR33, !P6 ;  /* 0x000000211b007c0c */ /* 0x000fe2000f721270 */
[----:B------:R-:W-:Y:S01]  /*3e230*/  ULDC UR33, c[0x0][0x22c] ;  /* 0x00008b0000217ab9 */ /* 0x000fe20000000800 */
[----:B------:R-:W-:Y:S01]  /*3e240*/  LOP3.LUT R242, R242, 0xfffff7ff, RZ, 0xc0, !PT ;  /* 0xfffff7fff2f27812 */ /* 0x000fe200078ec0ff */
[----:B------:R-:W2:Y:S08]  /*3e250*/  LDL.LU R27, [R1+0x48] ;  /* 0x00004800011b7983 */ /* 0x000eb00000300800 */
        /* <DEDUP_REMOVED lines=16> */
[----:B------:R-:W-:Y:S02]  /*3e360*/  LOP3.LUT R242, R242, 0xffffff7f, RZ, 0xc0, !PT ;  /* 0xffffff7ff2f27812 */ /* 0x000fe400078ec0ff */
[----:B------:R-:W-:Y:S01]  /*3e370*/  ISETP.LT.AND P1, PT, R136, UR33, !P6 ;  /* 0x0000002188007c0c */ /* 0x000fe2000f721270 */
[----:B------:R-:W-:Y:S01]  /*3e380*/  ULDC UR33, c[0x0][0x22c] ;  /* 0x00008b0000217ab9 */ /* 0x000fe20000000800 */
[----:B------:R-:W2:Y:S02]  /*3e390*/  LDL.LU R136, [R1+0x5c] ;  /* 0x00005c0001887983 */ /* 0x000ea40000300800 */
[----:B------:R-:W-:-:S04]  /*3e3a0*/  @P0 LOP3.LUT R242, R242, 0x80, RZ, 0xfc, !PT ;  /* 0x00000080f2f20812 */ /* 0x000fc800078efcff */
[----:B------:R-:W-:-:S04]  /*3e3b0*/  LOP3.LUT R242, R242, 0xffffffbf, RZ, 0xc0, !PT ;  /* 0xffffffbff2f27812 */ /* 0x000fc800078ec0ff */
[----:B------:R-:W-:-:S04]  /*3e3c0*/  @P2 LOP3.LUT R242, R242, 0x40, RZ, 0xfc, !PT ;  /* 0x00000040f2f22812 */ /* 0x000fc800078efcff */
[----:B------:R-:W-:-:S04]  /*3e3d0*/  LOP3.LUT R242, R242, 0xffffffdf, RZ, 0xc0, !PT ;  /* 0xffffffdff2f27812 */ /* 0x000fc800078ec0ff */
[----:B------:R-:W-:-:S04]  /*3e3e0*/  @P1 LOP3.LUT R242, R242, 0x20, RZ, 0xfc, !PT ;  /* 0x00000020f2f21812 */ /* 0x000fc800078efcff */
[----:B------:R-:W-:Y:S02]  /*3e3f0*/  LOP3.LUT R242, R242, 0xffffffef, RZ, 0xc0, !PT ;  /* 0xffffffeff2f27812 */ /* 0x000fe400078ec0ff */
[----:B----4-:R-:W-:Y:S01]  /*3e400*/  ISETP.LT.AND P0, PT, R138, UR4, !P6 ;  /* 0x000000048a007c0c */ /* 0x010fe2000f701270 */
[----:B------:R-:W-:Y:S01]  /*3e410*/  ULDC UR4, c[0x0][0x22c] ;  /* 0x00008b0000047ab9 */ /* 0x000fe20000000800 */
[----:B------:R-:W4:Y:S11]  /*3e420*/  LDL.LU R138, [R1+0x60] ;  /* 0x00006000018a7983 */ /* 0x000f360000300800 */
[----:B------:R-:W-:-:S02]  /*3e430*/  @P0 LOP3.LUT R242, R242, 0x10, RZ, 0xfc, !PT ;  /* 0x00000010f2f20812 */ /* 0x000fc400078efcff */
[----:B---3--:R-:W-:Y:S01]  /*3e440*/  ISETP.LT.AND P0, PT, R24, UR61, !P6 ;  /* 0x0000003d18007c0c */ /* 0x008fe2000f701270 */
[----:B------:R-:W-:Y:S01]  /*3e450*/  ULDC UR61, c[0x0][0x22c] ;  /* 0x00008b00003d7ab9 */ /* 0x000fe20000000800 */
[----:B------:R-:W-:-:S11]  /*3e460*/  LOP3.LUT R242, R242, 0xfffffff7, RZ, 0xc0, !PT ;  /* 0xfffffff7f2f27812 */ /* 0x000fd600078ec0ff */
[----:B------:R-:W-:Y:S02]  /*3e470*/  @P0 LOP3.LUT R242, R242, 0x8, RZ, 0xfc, !PT ;  /* 0x00000008f2f20812 */ /* 0x000fe400078efcff */
[----:B------:R-:W-:Y:S01]  /*3e480*/  ISETP.LT.AND P0, PT, R243, UR4, !P6 ;  /* 0x00000004f3007c0c */ /* 0x000fe2000f701270 */
[----:B------:R-:W-:Y:S01]  /*3e490*/  ULDC UR4, c[0x0][0x22c] ;  /* 0x00008b0000047ab9 */ /* 0x000fe20000000800 */
[----:B------:R-:W3:Y:S04]  /*3e4a0*/  LDL.LU R243, [R1+0x1080] ;  /* 0x0010800001f37983 */ /* 0x000ee80000300800 */
[----:B------:R-:W4:Y:S04]  /*3e4b0*/  LDL.LU R29, [R1+0x64] ;  /* 0x00006400011d7983 */ /* 0x000f280000300800 */
[----:B------:R-:W4:Y:S01]  /*3e4c0*/  LDL.LU R24, [R1+0x68] ;  /* 0x0000680001187983 */ /* 0x000f220000300800 */
[----:B--2---:R-:W-:Y:S01]  /*3e4d0*/  ISETP.LT.AND P2, PT, R27, UR32, !P6 ;  /* 0x000000201b007c0c */ /* 0x004fe2000f741270 */
[----:B------:R-:W-:-:S02]  /*3e4e0*/  ULDC UR32, c[0x0][0x22c] ;  /* 0x00008b0000207ab9 */ /* 0x000fc40000000800 */
[----:B------:R-:W2:Y:S01]  /*3e4f0*/  LDL.LU R27, [R1+0x6c] ;  /* 0x00006c00011b7983 */ /* 0x000ea20000300800 */
[----:B------:R-:W-:Y:S01]  /*3e500*/  ISETP.LT.AND P1, PT, R143, UR33, !P6 ;  /* 0x000000218f007c0c */ /* 0x000fe2000f721270 */
[----:B------:R-:W-:Y:S01]  /*3e510*/  ULDC UR33, c[0x0][0x22c] ;  /* 0x00008b0000217ab9 */ /* 0x000fe20000000800 */
[----:B------:R-:W-:Y:S01]  /*3e520*/  LOP3.LUT R242, R242, 0xfffffffb, RZ, 0xc0, !PT ;  /* 0xfffffffbf2f27812 */ /* 0x000fe200078ec0ff */
[----:B------:R-:W2:Y:S06]  /*3e530*/  LDL.LU R143, [R1+0x70] ;  /* 0x00007000018f7983 */ /* 0x000eac0000300800 */
        /* <DEDUP_REMOVED lines=14> */
[----:B---3--:R-:W-:-:S04]  /*3e620*/  LOP3.LUT R243, R243, 0x7fffffff, RZ, 0xc0, !PT ;  /* 0x7ffffffff3f37812 */ /* 0x008fc800078ec0ff */
[----:B------:R-:W-:-:S04]  /*3e630*/  @P0 LOP3.LUT R243, R243, 0x80000000, RZ, 0xfc, !PT ;  /* 0x80000000f3f30812 */ /* 0x000fc800078efcff */
[----:B------:R-:W-:-:S04]  /*3e640*/  LOP3.LUT R243, R243, 0xbfffffff, RZ, 0xc0, !PT ;  /* 0xbffffffff3f37812 */ /* 0x000fc800078ec0ff */
[----:B------:R-:W-:Y:S02]  /*3e650*/  @P2 LOP3.LUT R243, R243, 0x40000000, RZ, 0xfc, !PT ;  /* 0x40000000f3f32812 */ /* 0x000fe400078efcff */
[----:B----4-:R-:W-:Y:S01]  /*3e660*/  ISETP.LT.AND P0, PT, R138, UR4, !P6 ;  /* 0x000000048a007c0c */ /* 0x010fe2000f701270 */
[----:B------:R-:W-:Y:S01]  /*3e670*/  ULDC UR4, c[0x0][0x22c] ;  /* 0x00008b0000047ab9 */ /* 0x000fe20000000800 */
[----:B------:R-:W3:Y:S01]  /*3e680*/  LDL.LU R138, [R1+0x80] ;  /* 0x00008000018a7983 */ /* 0x000ee20000300800 */
[----:B------:R-:W-:-:S04]  /*3e690*/  LOP3.LUT R243, R243, 0xdfffffff, RZ, 0xc0, !PT ;  /* 0xdffffffff3f37812 */ /* 0x000fc800078ec0ff */
[----:B------:R-:W-:-:S04]  /*3e6a0*/  @P1 LOP3.LUT R243, R243, 0x20000000, RZ, 0xfc, !PT ;  /* 0x20000000f3f31812 */ /* 0x000fc800078efcff */
[----:B------:R-:W-:Y:S02]  /*3e6b0*/  LOP3.LUT R243, R243, 0xefffffff, RZ, 0xc0, !PT ;  /* 0xeffffffff3f37812 */ /* 0x000fe400078ec0ff */
[----:B------:R-:W-:Y:S01]  /*3e6c0*/  ISETP.LT.AND P2, PT, R24, UR32, !P6 ;  /* 0x0000002018007c0c */ /* 0x000fe2000f741270 */
[----:B------:R-:W-:Y:S01]  /*3e6d0*/  ULDC UR32, c[0x0][0x22c] ;  /* 0x00008b0000207ab9 */ /* 0x000fe20000000800 */
[----:B------:R-:W-:Y:S02]  /*3e6e0*/  @P0 LOP3.LUT R243, R243, 0x10000000, RZ, 0xfc, !PT ;  /* 0x10000000f3f30812 */ /* 0x000fe400078efcff */
[----:B------:R-:W-:Y:S01]  /*3e6f0*/  ISETP.LT.AND P0, PT, R29, UR61, !P6 ;  /* 0x0000003d1d007c0c */ /* 0x000fe2000f701270 */
[----:B------:R-:W-:Y:S01]  /*3e700*/  ULDC UR61, c[0x0][0x22c] ;  /* 0x00008b00003d7ab9 */ /* 0x000fe20000000800 */
[----:B------:R-:W4:Y:S04]  /*3e710*/  LDL.LU R29, [R1+0x84] ;  /* 0x00008400011d7983 */ /* 0x000f280000300800 */
[----:B------:R-:W4:Y:S01]  /*3e720*/  LDL.LU R24, [R1+0x88] ;  /* 0x0000880001187983 */ /* 0x000f220000300800 */
[----:B--2---:R-:W-:Y:S01]  /*3e730*/  ISETP.LT.AND P1, PT, R27, UR33, !P6 ;  /* 0x000000211b007c0c */ /* 0x004fe2000f721270 */
        /* <DEDUP_REMOVED lines=29> */
[----:B---3--:R-:W-:Y:S01]  /*3e910*/  ISETP.LT.AND P0, PT, R138, UR4, !P6 ;  /* 0x000000048a007c0c */ /* 0x008fe2000f701270 */
[----:B------:R-:W-:Y:S01]  /*3e920*/  ULDC UR4, c[0x0][0x22c] ;  /* 0x00008b0000047ab9 */ /* 0x000fe20000000800 */
[----:B------:R-:W3:Y:S11]  /*3e930*/  LDL.LU R138, [R1+0xa0] ;  /* 0x0000a000018a7983 */ /* 0x000ef60000300800 */
[----:B------:R-:W-:-:S02]  /*3e940*/  @P0 LOP3.LUT R243, R243, 0x100000, RZ, 0xfc, !PT ;  /* 0x00100000f3f30812 */ /* 0x000fc400078efcff */
[----:B----4-:R-:W-:Y:S01]  /*3e950*/  ISETP.LT.AND P0, PT, R29, UR61, !P6 ;  /* 0x0000003d1d007c0c */ /* 0x010fe2000f701270 */
[----:B------:R-:W-:Y:S01]  /*3e960*/  ULDC UR61, c[0x0][0x22c] ;  /* 0x00008b00003d7ab9 */ /* 0x000fe20000000800 */
[----:B------:R-:W4:Y:S01]  /*3e970*/  LDL.LU R29, [R1+0xa4] ;  /* 0x0000a400011d7983 */ /* 0x000f220000300800 */
[----:B------:R-:W-:Y:S01]  /*3e980*/  ISETP.LT.AND P2, PT, R24, UR32, !P6 ;  /* 0x0000002018007c0c */ /* 0x000fe2000f741270 */
[----:B------:R-:W-:Y:S02]  /*3e990*/  ULDC UR32, c[0x0][0x22c] ;  /* 0x00008b0000207ab9 */ /* 0x000fe40000000800 */
[----:B------:R-:W4:Y:S01]  /*3e9a0*/  LDL.LU R24, [R1+0xa8] ;  /* 0x0000a80001187983 */ /* 0x000f220000300800 */
[----:B------:R-:W-:Y:S02]  /*3e9b0*/  LOP3.LUT R243, R243, 0xfff7ffff, RZ, 0xc0, !PT ;  /* 0xfff7fffff3f37812 */ /* 0x000fe400078ec0ff */
[----:B--2---:R-:W-:Y:S01]  /*3e9c0*/  ISETP.LT.AND P1, PT, R27, UR33, !P6 ;  /* 0x000000211b007c0c */ /* 0x004fe2000f721270 */
[----:B------:R-:W-:Y:S01]  /*3e9d0*/  ULDC UR33, c[0x0][0x22c] ;  /* 0x00008b0000217ab9 */ /* 0x000fe20000000800 */
[----:B------:R-:W2:Y:S02]  /*3e9e0*/  LDL.LU R27, [R1+0xac] ;  /* 0x0000ac00011b7983 */ /* 0x000ea40000300800 */
        /* <DEDUP_REMOVED lines=28> */
[----:B------:R-:W3:Y:S01]  /*3ebb0*/  LDL.LU R138, [R1+0xc0] ;  /* 0x0000c000018a7983 */ /* 0x000ee20000300800 */
[----:B----4-:R-:W-:Y:S01]  /*3ebc0*/  ISETP.LT.AND P2, PT, R24, UR32, !P6 ;  /* 0x0000002018007c0c */ /* 0x010fe2000f741270 */
[----:B------:R-:W-:Y:S02]  /*3ebd0*/  ULDC UR32, c[0x0][0x22c] ;  /* 0x00008b0000207ab9 */ /* 0x000fe40000000800 */
[----:B------:R-:W4:Y:S07]  /*3ebe0*/  LDL.LU R24, [R1+0xc4] ;  /* 0x0000c40001187983 */ /* 0x000f2e0000300800 */
[----:B------:R-:W-:-:S02]  /*3ebf0*/  @P0 LOP3.LUT R243, R243, 0x1000, RZ, 0xfc, !PT ;  /* 0x00001000f3f30812 */ /* 0x000fc400078efcff */
[----:B------:R-:W-:Y:S01]  /*3ec00*/  ISETP.LT.AND P0, PT, R29, UR61, !P6 ;  /* 0x0000003d1d007c0c */ /* 0x000fe2000f701270 */
[----:B------:R-:W-:Y:S01]  /*3ec10*/  ULDC UR61, c[0x0][0x22c] ;  /* 0x00008b00003d7ab9 */ /* 0x000fe20000000800 */
[----:B--2---:R-:W-:Y:S01]  /*3ec20*/  ISETP.LT.AND P1, PT, R27, UR33, !P6 ;  /* 0x000000211b007c0c */ /* 0x004fe2000f721270 */
        /* <DEDUP_REMOVED lines=35> */
[----:B------:R-:W-:-:S11]  /*3ee60*/  LOP3.LUT R243, R243, 0xfffffff7, RZ, 0xc0, !PT ;  /* 0xfffffff7f3f37812 */ /* 0x000fd600078ec0ff */
[----:B------:R-:W-:Y:S02]  /*3ee70*/  @P0 LOP3.LUT R243, R243, 0x8, RZ, 0xfc, !PT ;  /* 0x00000008f3f30812 */ /* 0x000fe400078efcff */
[----:B------:R-:W-:Y:S01]  /*3ee80*/  ISETP.LT.AND P0, PT, R244, UR4, !P6 ;  /* 0x00000004f4007c0c */ /* 0x000fe2000f701270 */
[----:B------:R-:W-:Y:S01]  /*3ee90*/  ULDC UR4, c[0x0][0x22c] ;  /* 0x00008b0000047ab9 */ /* 0x000fe20000000800 */
[----:B------:R-:W4:Y:S04]  /*3eea0*/  LDL.LU R244, [R1+0x107c] ;  /* 0x00107c0001f47983 */ /* 0x000f280000300800 */
[----:B------:R-:W3:Y:S04]  /*3eeb0*/  LDL.LU R29, [R1+0xe4] ;  /* 0x0000e400011d7983 */ /* 0x000ee80000300800 */
[----:B------:R-:W3:Y:S01]  /*3eec0*/  LDL.LU R24, [R1+0xe8] ;  /* 0x0000e80001187983 */ /* 0x000ee20000300800 */
        /* <DEDUP_REMOVED lines=21> */
[----:B----4-:R-:W-:-:S04]  /*3f020*/  LOP3.LUT R244, R244, 0x7fffffff, RZ, 0xc0, !PT ;  /* 0x7ffffffff4f47812 */ /* 0x010fc800078ec0ff */
[----:B------:R-:W-:-:S04]  /*3f030*/  @P0 LOP3.LUT R244, R244, 0x80000000, RZ, 0xfc, !PT ;  /* 0x80000000f4f40812 */ /* 0x000fc800078efcff */
[----:B------:R-:W-:-:S04]  /*3f040*/  LOP3.LUT R244, R244, 0xbfffffff, RZ, 0xc0, !PT ;  /* 0xbffffffff4f47812 */ /* 0x000fc800078ec0ff */
[----:B------:R-:W-:Y:S02]  /*3f050*/  @P2 LOP3.LUT R244, R244, 0x40000000, RZ, 0xfc, !PT ;  /* 0x40000000f4f42812 */ /* 0x000fe400078efcff */
[----:B---3--:R-:W-:Y:S01]  /*3f060*/  ISETP.LT.AND P0, PT, R138, UR4, !P6 ;  /* 0x000000048a007c0c */ /* 0x008fe2000f701270 */
        /* <DEDUP_REMOVED lines=452> */
[----:B------:R-:W3:Y:S01]  /*40cb0*/  LDL.LU R29, [R1+0x264] ;  /* 0x00026400011d7983 */ /* 0x000ee20000300800 */
[----:B--2---:R-:W-:Y:S01]  /*40cc0*/  ISETP.LT.AND P2, PT, R27, UR32, !P6 ;  /* 0x000000201b007c0c */ /* 0x004fe2000f741270 */
[----:B------:R-:W-:-:S02]  /*40cd0*/  ULDC UR32, c[0x0][0x22c] ;  /* 0x00008b0000207ab9 */ /* 0x000fc40000000800 */
[----:B------:R-:W2:Y:S01]  /*40ce0*/  LDL.LU R24, [R1+0x268] ;  /* 0x0002680001187983 */ /* 0x000ea20000300800 */
[----:B------:R-:W-:Y:S01]  /*40cf0*/  ISETP.LT.AND P1, PT, R143, UR33, !P6 ;  /* 0x000000218f007c0c */ /* 0x000fe2000f721270 */
[----:B------:R-:W-:Y:S01]  /*40d00*/  ULDC UR33, c[0x0][0x22c] ;  /* 0x00008b0000217ab9 */ /* 0x000fe20000000800 */
[----:B------:R-:W-:Y:S01]  /*40d10*/  LOP3.LUT R246, R246, 0xfffffffb, RZ, 0xc0, !PT ;  /* 0xfffffffbf6f67812 */ /* 0x000fe200078ec0ff */
[----:B------:R-:W2:Y:S04]  /*40d20*/  LDL.LU R27, [R1+0x26c] ;  /* 0x00026c00011b7983 */ /* 0x000ea80000300800 */
[----:B------:R-:W2:Y:S02]  /*40d30*/  LDL.LU R143, [R1+0x270] ;  /* 0x00027000018f7983 */ /* 0x000ea40000300800 */
        /* <DEDUP_REMOVED lines=20> */
[----:B------:R-:W-:Y:S01]  /*40e80*/  LOP3.LUT R247, R247, 0xdfffffff, RZ, 0xc0, !PT ;  /* 0xdffffffff7f77812 */ /* 0x000fe200078ec0ff */
[----:B------:R-:W3:Y:S03]  /*40e90*/  LDL.LU R138, [R1+0x280] ;  /* 0x00028000018a7983 */ /* 0x000ee60000300800 */
[----:B------:R-:W-:-:S04]  /*40ea0*/  @P1 LOP3.LUT R247, R247, 0x20000000, RZ, 0xfc, !PT ;  /* 0x20000000f7f71812 */ /* 0x000fc800078efcff */
[----:B------:R-:W-:-:S04]  /*40eb0*/  LOP3.LUT R247, R247, 0xefffffff, RZ, 0xc0, !PT ;  /* 0xeffffffff7f77812 */ /* 0x000fc800078ec0ff */
[----:B------:R-:W-:Y:S02]  /*40ec0*/  @P0 LOP3.LUT R247, R247, 0x10000000, RZ, 0xfc, !PT ;  /* 0x10000000f7f70812 */ /* 0x000fe400078efcff */
[----:B------:R-:W-:Y:S01]  /*40ed0*/  ISETP.LT.AND P0, PT, R29, UR61, !P6 ;  /* 0x0000003d1d007c0c */ /* 0x000fe2000f701270 */
[----:B------:R-:W-:Y:S01]  /*40ee0*/  ULDC UR61, c[0x0][0x22c] ;  /* 0x00008b00003d7ab9 */ /* 0x000fe20000000800 */
[----:B--2---:R-:W-:Y:S01]  /*40ef0*/  ISETP.LT.AND P2, PT, R24, UR32, !P6 ;  /* 0x0000002018007c0c */ /* 0x004fe2000f741270 */
[----:B------:R-:W-:Y:S01]  /*40f00*/  ULDC UR32, c[0x0][0x22c] ;  /* 0x00008b0000207ab9 */ /* 0x000fe20000000800 */
[----:B------:R-:W-:Y:S02]  /*40f10*/  LOP3.LUT R247, R247, 0xf7ffffff, RZ, 0xc0, !PT ;  /* 0xf7fffffff7f77812 */ /* 0x000fe400078ec0ff */
[----:B------:R-:W-:Y:S01]  /*40f20*/  ISETP.LT.AND P1, PT, R27, UR33, !P6 ;  /* 0x000000211b007c0c */ /* 0x000fe2000f721270 */
[----:B------:R-:W-:Y:S01]  /*40f30*/  ULDC UR33, c[0x0][0x22c] ;  /* 0x00008b0000217ab9 */ /* 0x000fe20000000800 */
[----:B------:R-:W2:Y:S04]  /*40f40*/  LDL.LU R27, [R1+0x284] ;  /* 0x00028400011b7983 */ /* 0x000ea80000300800 */
[----:B------:R-:W4:Y:S01]  /*40f50*/  LDL.LU R32, [R1+0x288] ;  /* 0x0002880001207983 */ /* 0x000f220000300800 */
[----:B------:R-:W-:-:S04]  /*40f60*/  @P0 LOP3.LUT R247, R247, 0x8000000, RZ, 0xfc, !PT ;  /* 0x08000000f7f70812 */ /* 0x000fc800078efcff */
[----:B------:R-:W-:-:S04]  /*40f70*/  LOP3.LUT R247, R247, 0xfbffffff, RZ, 0xc0, !PT ;  /* 0xfbfffffff7f77812 */ /* 0x000fc800078ec0ff */
[----:B------:R-:W-:Y:S02]  /*40f80*/  @P2 LOP3.LUT R247, R247, 0x4000000, RZ, 0xfc, !PT ;  /* 0x04000000f7f72812 */ /* 0x000fe400078efcff */
[----:B------:R-:W-:Y:S01]  /*40f90*/  ISETP.LT.AND P0, PT, R143, UR4, !P6 ;  /* 0x000000048f007c0c */ /* 0x000fe2000f701270 */
[----:B------:R-:W-:Y:S01]  /*40fa0*/  ULDC UR4, c[0x0][0x22c] ;  /* 0x00008b0000047ab9 */ /* 0x000fe20000000800 */
[----:B------:R-:W-:Y:S01]  /*40fb0*/  LOP3.LUT R247, R247, 0xfdffffff, RZ, 0xc0, !PT ;  /* 0xfdfffffff7f77812 */ /* 0x000fe200078ec0ff */
[----:B------:R-:W4:Y:S03]  /*40fc0*/  LDL.LU R143, [R1+0x460] ;  /* 0x00046000018f7983 */ /* 0x000f260000300800 */
[----:B------:R-:W-:-:S04]  /*40fd0*/  @P1 LOP3.LUT R247, R247, 0x2000000, RZ, 0xfc, !PT ;  /* 0x02000000f7f71812 */ /* 0x000fc800078efcff */
[----:B------:R-:W-:-:S04]  /*40fe0*/  LOP3.LUT R247, R247, 0xfeffffff, RZ, 0xc0, !PT ;  /* 0xfefffffff7f77812 */ /* 0x000fc800078ec0ff */
[----:B------:R-:W-:Y:S02]  /*40ff0*/  @P0 LOP3.LUT R247, R247, 0x1000000, RZ, 0xfc, !PT ;  /* 0x01000000f7f70812 */ /* 0x000fe400078efcff */
[----:B------:R-:W-:Y:S01]  /*41000*/  ISETP.LT.AND P0, PT, R30, UR61, !P6 ;  /* 0x0000003d1e007c0c */ /* 0x000fe2000f701270 */
[----:B------:R-:W-:Y:S01]  /*41010*/  ULDC UR61, c[0x0][0x22c] ;  /* 0x00008b00003d7ab9 */ /* 0x000fe20000000800 */
[----:B------:R-:W4:Y:S01]  /*41020*/  LDL.LU R30, [R1+0x28c] ;  /* 0x00028c00011e7983 */ /* 0x000f220000300800 */
[----:B------:R-:W-:Y:S01]  /*41030*/  ISETP.LT.AND P2, PT, R28, UR32, !P6 ;  /* 0x000000201c007c0c */ /* 0x000fe2000f741270 */
[----:B------:R-:W-:Y:S02]  /*41040*/  ULDC UR32, c[0x0][0x22c] ;  /* 0x00008b0000207ab9 */ /* 0x000fe40000000800 */
[----:B------:R-:W4:Y:S01]  /*41050*/  LDL.LU R28, [R1+0x290] ;  /* 0x00029000011c7983 */ /* 0x000f220000300800 */
[----:B------:R-:W-:Y:S01]  /*41060*/  ISETP.LT.AND P1, PT, R136, UR33, !P6 ;  /* 0x0000002188007c0c */ /* 0x000fe2000f721270 */
[----:B------:R-:W-:Y:S01]  /*41070*/  ULDC UR33, c[0x0][0x22c] ;  /* 0x00008b0000217ab9 */ /* 0x000fe20000000800 */
[----:B------:R-:W-:Y:S01]  /*41080*/  LOP3.LUT R247, R247, 0xff7fffff, RZ, 0xc0, !PT ;  /* 0xff7ffffff7f77812 */ /* 0x000fe200078ec0ff */
[----:B------:R-:W4:Y:S04]  /*41090*/  LDL.LU R34, [R1+0x294] ;  /* 0x0002940001227983 */ /* 0x000f280000300800 */
[----:B------:R-:W4:Y:S01]  /*410a0*/  LDL.LU R136, [R1+0x46c] ;  /* 0x00046c0001887983 */ /* 0x000f220000300800 */
[----:B------:R-:W-:-:S03]  /*410b0*/  @P0 LOP3.LUT R247, R247, 0x800000, RZ, 0xfc, !PT ;  /* 0x00800000f7f70812 */ /* 0x000fc600078efcff */
[----:B------:R-:W4:Y:S01]  /*410c0*/  LDL.LU R31, [R1+0x298] ;  /* 0x00029800011f7983 */ /* 0x000f220000300800 */
[----:B------:R-:W-:-:S03]  /*410d0*/  LOP3.LUT R247, R247, 0xffbfffff, RZ, 0xc0, !PT ;  /* 0xffbffffff7f77812 */ /* 0x000fc600078ec0ff */
[----:B------:R-:W4:Y:S01]  /*410e0*/  LDL.LU R24, [R1+0x850] ;  /* 0x0008500001187983 */ /* 0x000f220000300800 */
        /* <DEDUP_REMOVED lines=8> */
[----:B--2---:R-:W-:Y:S02]  /*41170*/  ISETP.LT.AND P1, PT, R27, UR61, !P6 ;  /* 0x0000003d1b007c0c */ /* 0x004fe4000f721270 */
[----:B------:R-:W-:Y:S02]  /*41180*/  R2UR UR61, R13 ;  /* 0x000000000d3d72ca */ /* 0x000fe400000e0000 */
[----:B------:R-:W2:Y:S04]  /*41190*/  LDL.LU R13, [R1+0x106c] ;  /* 0x00106c00010d7983 */ /* 0x000ea80000300800 */
[----:B------:R-:W2:Y:S04]  /*411a0*/  LDL.LU R29, [R1+0x84c] ;  /* 0x00084c00011d7983 */ /* 0x000ea80000300800 */
[----:B------:R-:W2:Y:S01]  /*411b0*/  LDL.LU R27, [R1+0x2a0] ;  /* 0x0002a000011b7983 */ /* 0x000ea20000300800 */
[----:B----4-:R-:W-:-:S02]  /*411c0*/  ISETP.LT.AND P0, PT, R32, UR32, !P6 ;  /* 0x0000002020007c0c */ /* 0x010fc4000f701270 */
[----:B------:R-:W-:Y:S02]  /*411d0*/  LOP3.LUT R247, R247, 0xfff7ffff, RZ, 0xc0, !PT ;  /* 0xfff7fffff7f77812 */ /* 0x000fe400078ec0ff */
[----:B------:R-:W-:Y:S02]  /*411e0*/  R2UR UR32, R143 ;  /* 0x000000008f2072ca */ /* 0x000fe400000e0000 */
[----:B------:R-:W4:Y:S01]  /*411f0*/  LDL.LU R143, [R1+0x2a4] ;  /* 0x0002a400018f7983 */ /* 0x000f220000300800 */
[----:B------:R-:W-:-:S04]  /*41200*/  @P1 LOP3.LUT R247, R247, 0x80000, RZ, 0xfc, !PT ;  /* 0x00080000f7f71812 */ /* 0x000fc800078efcff */
[----:B------:R-:W-:Y:S02]  /*41210*/  LOP3.LUT R247, R247, 0xfffbffff, RZ, 0xc0, !PT ;  /* 0xfffbfffff7f77812 */ /* 0x000fe400078ec0ff */
[----:B------:R-:W-:Y:S02]  /*41220*/  ISETP.LT.AND P1, PT, R30, UR33, !P6 ;  /* 0x000000211e007c0c */ /* 0x000fe4000f721270 */
[----:B------:R-:W-:Y:S02]  /*41230*/  R2UR UR33, R249 ;  /* 0x00000000f92172ca */ /* 0x000fe400000e0000 */
[----:B------:R-:W4:Y:S04]  /*41240*/  LDL.LU R249, [R1+0x1068] ;  /* 0x0010680001f97983 */ /* 0x000f280000300800 */
[----:B------:R-:W4:Y:S01]  /*41250*/  LDL.LU R30, [R1+0x2a8] ;  /* 0x0002a800011e7983 */ /* 0x000f220000300800 */
[----:B------:R-:W-:-:S02]  /*41260*/  @P0 LOP3.LUT R247, R247, 0x40000, RZ, 0xfc, !PT ;  /* 0x00040000f7f70812 */ /* 0x000fc400078efcff */
[----:B------:R-:W-:Y:S02]  /*41270*/  ISETP.LT.AND P0, PT, R28, UR4, !P6 ;  /* 0x000000041c007c0c */ /* 0x000fe4000f701270 */
[----:B------:R-:W-:Y:S02]  /*41280*/  R2UR UR4, R248 ;  /* 0x00000000f80472ca */ /* 0x000fe400000e0000 */
[----:B------:R-:W4:Y:S04]  /*41290*/  LDL.LU R248, [R1+0x1064] ;  /* 0x0010640001f87983 */ /* 0x000f280000300800 */
[----:B------:R-:W4:Y:S01]  /*412a0*/  LDL.LU R28, [R1+0x2ac] ;  /* 0x0002ac00011c7983 */ /* 0x000f220000300800 */
[----:B------:R-:W-:-:S04]  /*412b0*/  LOP3.LUT R247, R247, 0xfffdffff, RZ, 0xc0, !PT ;  /* 0xfffdfffff7f77812 */ /* 0x000fc800078ec0ff */
[----:B------:R-:W-:Y:S02]  /*412c0*/  @P1 LOP3.LUT R247, R247, 0x20000, RZ, 0xfc, !PT ;  /* 0x00020000f7f71812 */ /* 0x000fe400078efcff */
[----:B------:R-:W-:Y:S02]  /*412d0*/  ISETP.LT.AND P1, PT, R34, UR4, !P6 ;  /* 0x0000000422007c0c */ /* 0x000fe4000f721270 */
[----:B------:R-:W-:Y:S02]  /*412e0*/  R2UR UR4, R136 ;  /* 0x00000000880472ca */ /* 0x000fe400000e0000 */
[----:B------:R-:W4:Y:S01]  /*412f0*/  LDL.LU R136, [R1+0x2b0] ;  /* 0x0002b00001887983 */ /* 0x000f220000300800 */
[----:B------:R-:W-:-:S04]  /*41300*/  LOP3.LUT R247, R247, 0xfffeffff, RZ, 0xc0, !PT ;  /* 0xfffefffff7f77812 */ /* 0x000fc800078ec0ff */
[----:B------:R-:W-:Y:S02]  /*41310*/  @P0 LOP3.LUT R247, R247, 0x10000, RZ, 0xfc, !PT ;  /* 0x00010000f7f70812 */ /* 0x000fe400078efcff */
[----:B------:R-:W-:Y:S02]  /*41320*/  ISETP.LT.AND P0, PT, R31, UR33, !P6 ;  /* 0x000000211f007c0c */ /* 0x000fe4000f701270 */
[----:B------:R-:W-:Y:S02]  /*41330*/  R2UR UR33, R24 ;  /* 0x00000000182172ca */ /* 0x000fe400000e0000 */
[----:B------:R-:W4:Y:S01]  /*41340*/  LDL.LU R24, [R1+0x2b4] ;  /* 0x0002b40001187983 */ /* 0x000f220000300800 */
[----:B------:R-:W-:-:S04]  /*41350*/  LOP3.LUT R247, R247, 0xffff7fff, RZ, 0xc0, !PT ;  /* 0xffff7ffff7f77812 */ /* 0x000fc800078ec0ff */
[----:B------:R-:W-:-:S04]  /*41360*/  @P1 LOP3.LUT R247, R247, 0x8000, RZ, 0xfc, !PT ;  /* 0x00008000f7f71812 */ /* 0x000fc800078efcff */
[----:B------:R-:W-:-:S04]  /*41370*/  LOP3.LUT R247, R247, 0xffffbfff, RZ, 0xc0, !PT ;  /* 0xffffbffff7f77812 */ /* 0x000fc800078ec0ff */
[----:B------:R-:W-:-:S04]  /*41380*/  @P0 LOP3.LUT R247, R247, 0x4000, RZ, 0xfc, !PT ;  /* 0x00004000f7f70812 */ /* 0x000fc800078efcff */
[----:B------:R-:W-:Y:S02]  /*41390*/  LOP3.LUT R247, R247, 0xffffdfff, RZ, 0xc0, !PT ;  /* 0xffffdffff7f77812 */ /* 0x000fe400078ec0ff */
[----:B---3--:R-:W-:Y:S02]  /*413a0*/  ISETP.LT.AND P1, PT, R138, UR32, !P6 ;  /* 0x000000208a007c0c */ /* 0x008fe4000f721270 */
[----:B------:R-:W3:Y:S11]  /*413b0*/  LDL.LU R138, [R1+0x2b8] ;  /* 0x0002b800018a7983 */ /* 0x000ef60000300800 */
[----:B------:R-:W-:-:S04]  /*413c0*/  @P1 LOP3.LUT R247, R247, 0x2000, RZ, 0xfc, !PT ;  /* 0x00002000f7f71812 */ /* 0x000fc800078efcff */
[----:B------:R-:W-:Y:S02]  /*413d0*/  LOP3.LUT R247, R247, 0xffffefff, RZ, 0xc0, !PT ;  /* 0xffffeffff7f77812 */ /* 0x000fe400078ec0ff */
[----:B--2---:R-:W-:Y:S01]  /*413e0*/  ISETP.LT.AND P0, PT, R27, UR61, !P6 ;  /* 0x0000003d1b007c0c */ /* 0x004fe2000f701270 */
[----:B------:R-:W-:Y:S01]  /*413f0*/  ULDC UR61, c[0x0][0x22c] ;  /* 0x00008b00003d7ab9 */ /* 0x000fe20000000800 */
[----:B------:R-:W2:Y:S01]  /*41400*/  LDL.LU R27, [R1+0x2bc] ;  /* 0x0002bc00011b7983 */ /* 0x000ea20000300800 */
[----:B----4-:R-:W-:Y:S01]  /*41410*/  ISETP.LT.AND P1, PT, R143, UR60, !P6 ;  /* 0x0000003c8f007c0c */ /* 0x010fe2000f721270 */
[----:B------:R-:W-:Y:S02]  /*41420*/  ULDC UR60, c[0x0][0x22c] ;  /* 0x00008b00003c7ab9 */ /* 0x000fe40000000800 */
[----:B------:R-:W4:Y:S07]  /*41430*/  LDL.LU R143, [R1+0x2c0] ;  /* 0x0002c000018f7983 */ /* 0x000f2e0000300800 */
        /* <DEDUP_REMOVED lines=9> */
[----:B------:R-:W-:-:S06]  /*414d0*/  LOP3.LUT R247, R247, 0xfffffbff, RZ, 0xc0, !PT ;  /* 0xfffffbfff7f77812 */ /* 0x000fcc00078ec0ff */
[----:B------:R-:W-:Y:S02]  /*414e0*/  @P0 LOP3.LUT R247, R247, 0x400, RZ, 0xfc, !PT ;  /* 0x00000400f7f70812 */ /* 0x000fe400078efcff */
[----:B------:R-:W-:Y:S01]  /*414f0*/  ISETP.LT.AND P0, PT, R136, UR57, !P6 ;  /* 0x0000003988007c0c */ /* 0x000fe2000f701270 */
[----:B------:R-:W-:Y:S01]  /*41500*/  ULDC UR57, c[0x0][0x22c] ;  /* 0x00008b0000397ab9 */ /* 0x000fe20000000800 */
[----:B------:R-:W-:Y:S01]  /*41510*/  LOP3.LUT R247, R247, 0xfffffdff, RZ, 0xc0, !PT ;  /* 0xfffffdfff7f77812 */ /* 0x000fe200078ec0ff */
[----:B------:R-:W4:Y:S03]  /*41520*/  LDL.LU R136, [R1+0x2cc] ;  /* 0x0002cc0001887983 */ /* 0x000f260000300800 */
[----:B------:R-:W-:-:S04]  /*41530*/  @P1 LOP3.LUT R247, R247, 0x200, RZ, 0xfc, !PT ;  /* 0x00000200f7f71812 */ /* 0x000fc800078efcff */
[----:B------:R-:W-:Y:S02]  /*41540*/  LOP3.LUT R247, R247, 0xfffffeff, RZ, 0xc0, !PT ;  /* 0xfffffefff7f77812 */ /* 0x000fe400078ec0ff */
[----:B------:R-:W-:Y:S01]  /*41550*/  ISETP.LT.AND P1, PT, R24, UR56, !P6 ;  /* 0x0000003818007c0c */ /* 0x000fe2000f721270 */
[----:B------:R-:W-:Y:S01]  /*41560*/  ULDC UR56, c[0x0][0x22c] ;  /* 0x00008b0000387ab9 */ /* 0x000fe20000000800 */
[----:B------:R-:W-:-:S04]  /*41570*/  @P0 LOP3.LUT R247, R247, 0x100, RZ, 0xfc, !PT ;  /* 0x00000100f7f70812 */ /* 0x000fc800078efcff */
[----:B------:R-:W-:-:S07]  /*41580*/  LOP3.LUT R247, R247, 0xffffff7f, RZ, 0xc0, !PT ;  /* 0xffffff7ff7f77812 */ /* 0x000fce00078ec0ff */
[----:B------:R-:W-:-:S04]  /*41590*/  @P1 LOP3.LUT R247, R247, 0x80, RZ, 0xfc, !PT ;  /* 0x00000080f7f71812 */ /* 0x000fc800078efcff */
[----:B------:R-:W-:Y:S02]  /*415a0*/  LOP3.LUT R247, R247, 0xffffffbf, RZ, 0xc0, !PT ;  /* 0xffffffbff7f77812 */ /* 0x000fe400078ec0ff */
[----:B---3--:R-:W-:Y:S01]  /*415b0*/  ISETP.LT.AND P0, PT, R138, UR55, !P6 ;  /* 0x000000378a007c0c */ /* 0x008fe2000f701270 */
[----:B------:R-:W-:Y:S01]  /*415c0*/  ULDC UR55, c[0x0][0x22c] ;  /* 0x00008b0000377ab9 */ /* 0x000fe20000000800 */
        /* <DEDUP_REMOVED lines=9> */
[----:B------:R-:W-:Y:S01]  /*41660*/  @P1 LOP3.LUT R247, R247, 0x20, RZ, 0xfc, !PT ;  /* 0x00000020f7f71812 */ /* 0x000fe200078efcff */
[----:B------:R-:W4:Y:S03]  /*41670*/  LDL.LU R24, [R1+0x2e0] ;  /* 0x0002e00001187983 */ /* 0x000f260000300800 */
[----:B------:R-:W-:-:S04]  /*41680*/  LOP3.LUT R247, R247, 0xffffffef, RZ, 0xc0, !PT ;  /* 0xffffffeff7f77812 */ /* 0x000fc800078ec0ff */
[----:B------:R-:W-:Y:S02]  /*41690*/  @P0 LOP3.LUT R247, R247, 0x10, RZ, 0xfc, !PT ;  /* 0x00000010f7f70812 */ /* 0x000fe400078efcff */
[----:B------:R-:W-:Y:S01]  /*416a0*/  ISETP.LT.AND P1, PT, R30, UR52, !P6 ;  /* 0x000000341e007c0c */ /* 0x000fe2000f721270 */
[----:B------:R-:W-:Y:S01]  /*416b0*/  ULDC UR52, c[0x0][0x22c] ;  /* 0x00008b0000347ab9 */ /* 0x000fe20000000800 */
[----:B------:R-:W-:Y:S01]  /*416c0*/  LOP3.LUT R247, R247, 0xfffffff7, RZ, 0xc0, !PT ;  /* 0xfffffff7f7f77812 */ /* 0x000fe200078ec0ff */
[----:B------:R-:W4:Y:S01]  /*416d0*/  LDL.LU R30, [R1+0x2e4] ;  /* 0x0002e400011e7983 */ /* 0x000f220000300800 */
[----:B------:R-:W-:Y:S01]  /*416e0*/  ISETP.LT.AND P0, PT, R28, UR51, !P6 ;  /* 0x000000331c007c0c */ /* 0x000fe2000f701270 */
[----:B------:R-:W-:-:S08]  /*416f0*/  ULDC UR51, c[0x0][0x22c] ;  /* 0x00008b0000337ab9 */ /* 0x000fd00000000800 */
[----:B------:R-:W-:Y:S01]  /*41700*/  @P1 LOP3.LUT R247, R247, 0x8, RZ, 0xfc, !PT ;  /* 0x00000008f7f71812 */ /* 0x000fe200078efcff */
[----:B------:R-:W4:Y:S03]  /*41710*/  LDL.LU R28, [R1+0x2e8] ;  /* 0x0002e800011c7983 */ /* 0x000f260000300800 */
        /* <DEDUP_REMOVED lines=8> */
[----:B------:R-:W-:-:S09]  /*417a0*/  LOP3.LUT R247, R247, 0xfffffffd, RZ, 0xc0, !PT ;  /* 0xfffffffdf7f77812 */ /* 0x000fd200078ec0ff */
[----:B------:R-:W-:-:S04]  /*417b0*/  @P1 LOP3.LUT R247, R247, 0x2, RZ, 0xfc, !PT ;  /* 0x00000002f7f71812 */ /* 0x000fc800078efcff */
[----:B------:R-:W-:-:S04]  /*417c0*/  LOP3.LUT R247, R247, 0xfffffffe, RZ, 0xc0, !PT ;  /* 0xfffffffef7f77812 */ /* 0x000fc800078ec0ff */
[----:B------:R-:W-:Y:S02]  /*417d0*/  @P0 LOP3.LUT R247, R247, 0x1, RZ, 0xfc, !PT ;  /* 0x00000001f7f70812 */ /* 0x000fe400078efcff */
[----:B---3--:R-:W-:Y:S01]  /*417e0*/  ISETP.LT.AND P1, PT, R138, UR48, !P6 ;  /* 0x000000308a007c0c */ /* 0x008fe2000f721270 */
[----:B------:R-:W-:Y:S01]  /*417f0*/  ULDC UR48, c[0x0][0x22c] ;  /* 0x00008b0000307ab9 */ /* 0x000fe20000000800 */
[----:B------:R-:W3:Y:S01]  /*41800*/  LDL.LU R138, [R1+0x2f0] ;  /* 0x0002f000018a7983 */ /* 0x000ee20000300800 */
[----:B--2---:R-:W-:Y:S01]  /*41810*/  ISETP.LT.AND P0, PT, R27, UR47, !P6 ;  /* 0x0000002f1b007c0c */ /* 0x004fe2000f701270 */
[----:B------:R-:W-:Y:S02]  /*41820*/  ULDC UR47, c[0x0][0x22c] ;  /* 0x00008b00002f7ab9 */ /* 0x000fe40000000800 */
[----:B------:R-:W2:Y:S01]  /*41830*/  LDL.LU R27, [R1+0x2f4] ;  /* 0x0002f400011b7983 */ /* 0x000ea20000300800 */
[----:B----4-:R-:W-:-:S06]  /*41840*/  LOP3.LUT R248, R248, 0x7fffffff, RZ, 0xc0, !PT ;  /* 0x7ffffffff8f87812 */ /* 0x010fcc00078ec0ff */
[----:B------:R-:W-:Y:S02]  /*41850*/  @P1 LOP3.LUT R248, R248, 0x80000000, RZ, 0xfc, !PT ;  /* 0x80000000f8f81812 */ /* 0x000fe400078efcff */
[----:B------:R-:W-:Y:S01]  /*41860*/  ISETP.LT.AND P1, PT, R143, UR46, !P6 ;  /* 0x0000002e8f007c0c */ /* 0x000fe2000f721270 */
[----:B------:R-:W-:Y:S01]  /*41870*/  ULDC UR46, c[0x0][0x22c] ;  /* 0x00008b00002e7ab9 */ /* 0x000fe20000000800 */
[----:B------:R-:W4:Y:S01]  /*41880*/  LDL.LU R143, [R1+0x2f8] ;  /* 0x0002f800018f7983 */ /* 0x000f220000300800 */
[----:B------:R-:W-:-:S04]  /*41890*/  LOP3.LUT R248, R248, 0xbfffffff, RZ, 0xc0, !PT ;  /* 0xbffffffff8f87812 */ /* 0x000fc800078ec0ff */
        /* <DEDUP_REMOVED lines=28> */
[----:B--2---:R-:W-:Y:S01]  /*41a60*/  ISETP.LT.AND P1, PT, R27, UR40, !P6 ;  /* 0x000000281b007c0c */ /* 0x004fe2000f721270 */
[----:B------:R-:W-:Y:S01]  /*41a70*/  ULDC UR40, c[0x0][0x22c] ;  /* 0x00008b0000287ab9 */ /* 0x000fe20000000800 */
[----:B------:R-:W2:Y:S01]  /*41a80*/  LDL.LU R27, [R1+0x310] ;  /* 0x00031000011b7983 */ /* 0x000ea20000300800 */
[----:B----4-:R-:W-:Y:S01]  /*41a90*/  ISETP.LT.AND P0, PT, R143, UR39, !P6 ;  /* 0x000000278f007c0c */ /* 0x010fe2000f701270 */
[----:B------:R-:W-:Y:S02]  /*41aa0*/  ULDC UR39, c[0x0][0x22c] ;  /* 0x00008b0000277ab9 */ /* 0x000fe40000000800 */
[----:B------:R-:W4:Y:S01]  /*41ab0*/  LDL.LU R143, [R1+0x314] ;  /* 0x00031400018f7983 */ /* 0x000f220000300800 */
[----:B------:R-:W-:-:S06]  /*41ac0*/  LOP3.LUT R248, R248, 0xff7fffff, RZ, 0xc0, !PT ;  /* 0xff7ffffff8f87812 */ /* 0x000fcc00078ec0ff */
        /* <DEDUP_REMOVED lines=73> */
[----:B------:R-:W-:-:S04]  /*41f60*/  LOP3.LUT R248, R248, 0xfffffeff, RZ, 0xc0, !PT ;  /* 0xfffffefff8f87812 */ /* 0x000fc800078ec0ff */
[----:B------:R-:W-:Y:S02]  /*41f70*/  @P0 LOP3.LUT R248, R248, 0x100, RZ, 0xfc, !PT ;  /* 0x00000100f8f80812 */ /* 0x000fe400078efcff */
[----:B------:R-:W-:Y:S01]  /*41f80*/  ISETP.LT.AND P0, PT, R30, UR21, !P6 ;  /* 0x000000151e007c0c */ /* 0x000fe2000f701270 */
[----:B------:R-:W-:Y:S01]  /*41f90*/  ULDC UR21, c[0x0][0x22c] ;  /* 0x00008b0000157ab9 */ /* 0x000fe20000000800 */
[----:B------:R-:W-:Y:S01]  /*41fa0*/  LOP3.LUT R248, R248, 0xffffff7f, RZ, 0xc0, !PT ;  /* 0xffffff7ff8f87812 */ /* 0x000fe200078ec0ff */
[----:B------:R-:W4:Y:S03]  /*41fb0*/  LDL.LU R30, [R1+0x354] ;  /* 0x00035400011e7983 */ /* 0x000f260000300800 */
[----:B------:R-:W-:Y:S02]  /*41fc0*/  @P1 LOP3.LUT R248, R248, 0x80, RZ, 0xfc, !PT ;  /* 0x00000080f8f81812 */ /* 0x000fe400078efcff */
[----:B------:R-:W-:Y:S01]  /*41fd0*/  ISETP.LT.AND P1, PT, R28, UR20, !P6 ;  /* 0x000000141c007c0c */ /* 0x000fe2000f721270 */
[----:B------:R-:W-:Y:S01]  /*41fe0*/  ULDC UR20, c[0x0][0x22c] ;  /* 0x00008b0000147ab9 */ /* 0x000fe20000000800 */
[----:B------:R-:W-:Y:S01]  /*41ff0*/  LOP3.LUT R248, R248, 0xffffffbf, RZ, 0xc0, !PT ;  /* 0xffffffbff8f87812 */ /* 0x000fe200078ec0ff */
[----:B------:R-:W4:Y:S03]  /*42000*/  LDL.LU R28, [R1+0x358] ;  /* 0x00035800011c7983 */ /* 0x000f260000300800 */
[----:B------:R-:W-:-:S02]  /*42010*/  @P0 LOP3.LUT R248, R248, 0x40, RZ, 0xfc, !PT ;  /* 0x00000040f8f80812 */ /* 0x000fc400078efcff */
[----:B------:R-:W-:Y:S01]  /*42020*/  ISETP.LT.AND P0, PT, R136, UR19, !P6 ;  /* 0x0000001388007c0c */ /* 0x000fe2000f701270 */
[----:B------:R-:W-:Y:S01]  /*42030*/  ULDC UR19, c[0x0][0x22c] ;  /* 0x00008b0000137ab9 */ /* 0x000fe20000000800 */
[----:B------:R-:W-:Y:S01]  /*42040*/  LOP3.LUT R248, R248, 0xffffffdf, RZ, 0xc0, !PT ;  /* 0xffffffdff8f87812 */ /* 0x000fe200078ec0ff */
[----:B------:R-:W4:Y:S03]  /*42050*/  LDL.LU R136, [R1+0x35c] ;  /* 0x00035c0001887983 */ /* 0x000f260000300800 */
[----:B------:R-:W-:-:S04]  /*42060*/  @P1 LOP3.LUT R248, R248, 0x20, RZ, 0xfc, !PT ;  /* 0x00000020f8f81812 */ /* 0x000fc800078efcff */
[----:B------:R-:W-:-:S04]  /*42070*/  LOP3.LUT R248, R248, 0xffffffef, RZ, 0xc0, !PT ;  /* 0xffffffeff8f87812 */ /* 0x000fc800078ec0ff */
        /* <DEDUP_REMOVED lines=9> */
[----:B------:R-:W2:Y:S11]  /*42110*/  LDL.LU R27, [R1+0x364] ;  /* 0x00036400011b7983 */ /* 0x000eb60000300800 */
[----:B------:R-:W-:-:S02]  /*42120*/  @P0 LOP3.LUT R248, R248, 0x4, RZ, 0xfc, !PT ;  /* 0x00000004f8f80812 */ /* 0x000fc400078efcff */
[----:B------:R-:W-:Y:S01]  /*42130*/  ISETP.LT.AND P0, PT, R249, UR15, !P6 ;  /* 0x0000000ff9007c0c */ /* 0x000fe2000f701270 */
[----:B------:R-:W-:Y:S01]  /*42140*/  ULDC UR15, c[0x0][0x22c] ;  /* 0x00008b00000f7ab9 */ /* 0x000fe20000000800 */
[----:B----4-:R-:W-:Y:S01]  /*42150*/  ISETP.LT.AND P1, PT, R143, UR16, !P6 ;  /* 0x000000108f007c0c */ /* 0x010fe2000f721270 */
[----:B------:R-:W-:Y:S01]  /*42160*/  ULDC UR16, c[0x0][0x22c] ;  /* 0x00008b0000107ab9 */ /* 0x000fe20000000800 */
[----:B------:R-:W4:Y:S04]  /*42170*/  LDL.LU R143, [R1+0x368] ;  /* 0x00036800018f7983 */ /* 0x000f280000300800 */
[----:B------:R-:W3:Y:S01]  /*42180*/  LDL.LU R249, [R1+0x105c] ;  /* 0x00105c0001f97983 */ /* 0x000ee20000300800 */
[----:B------:R-:W-:-:S03]  /*42190*/  LOP3.LUT R248, R248, 0xfffffffd, RZ, 0xc0, !PT ;  /* 0xfffffffdf8f87812 */ /* 0x000fc600078ec0ff */
[----:B------:R-:W4:Y:S03]  /*421a0*/  LDL.LU R24, [R1+0x36c] ;  /* 0x00036c0001187983 */ /* 0x000f260000300800 */
        /* <DEDUP_REMOVED lines=9> */
[----:B------:R-:W-:Y:S02]  /*42240*/  R2UR UR32, R29 ;  /* 0x000000001d2072ca */ /* 0x000fe400000e0000 */
[----:B---3--:R-:W-:-:S04]  /*42250*/  LOP3.LUT R249, R249, 0x7fffffff, RZ, 0xc0, !PT ;  /* 0x7ffffffff9f97812 */ /* 0x008fc800078ec0ff */
[----:B------:R-:W-:Y:S02]  /*42260*/  @P1 LOP3.LUT R249, R249, 0x80000000, RZ, 0xfc, !PT ;  /* 0x80000000f9f91812 */ /* 0x000fe400078efcff */
[----:B------:R-:W-:Y:S01]  /*42270*/  ISETP.LT.AND P1, PT, R136, UR12, !P6 ;  /* 0x0000000c88007c0c */ /* 0x000fe2000f721270 */
[----:B------:R-:W-:Y:S01]  /*42280*/  ULDC UR12, c[0x0][0x22c] ;  /* 0x00008b00000c7ab9 */ /* 0x000fe20000000800 */
[----:B------:R-:W3:Y:S01]  /*42290*/  LDL.LU R136, [R1+0x378] ;  /* 0x0003780001887983 */ /* 0x000ee20000300800 */
[----:B------:R-:W-:-:S04]  /*422a0*/  LOP3.LUT R249, R249, 0xbfffffff, RZ, 0xc0, !PT ;  /* 0xbffffffff9f97812 */ /* 0x000fc800078ec0ff */
[----:B------:R-:W-:Y:S02]  /*422b0*/  @P0 LOP3.LUT R249, R249, 0x40000000, RZ, 0xfc, !PT ;  /* 0x40000000f9f90812 */ /* 0x000fe400078efcff */
[----:B------:R-:W-:Y:S01]  /*422c0*/  ISETP.LT.AND P0, PT, R138, UR11, !P6 ;  /* 0x0000000b8a007c0c */ /* 0x000fe2000f701270 */
[----:B------:R-:W-:Y:S01]  /*422d0*/  ULDC UR11, c[0x0][0x22c] ;  /* 0x00008b00000b7ab9 */ /* 0x000fe20000000800 */
[----:B------:R-:W3:Y:S01]  /*422e0*/  LDL.LU R138, [R1+0x37c] ;  /* 0x00037c00018a7983 */ /* 0x000ee20000300800 */
[----:B------:R-:W-:-:S03]  /*422f0*/  LOP3.LUT R249, R249, 0xdfffffff, RZ, 0xc0, !PT ;  /* 0xdffffffff9f97812 */ /* 0x000fc600078ec0ff */
[----:B------:R-:W3:Y:S01]  /*42300*/  LDL.LU R31, [R1+0x380] ;  /* 0x00038000011f7983 */ /* 0x000ee20000300800 */
[----:B------:R-:W-:Y:S02]  /*42310*/  @P1 LOP3.LUT R249, R249, 0x20000000, RZ, 0xfc, !PT ;  /* 0x20000000f9f91812 */ /* 0x000fe400078efcff */
[----:B--2---:R-:W-:Y:S01]  /*42320*/  ISETP.LT.AND P1, PT, R27, UR10, !P6 ;  /* 0x0000000a1b007c0c */ /* 0x004fe2000f721270 */
[----:B------:R-:W-:Y:S01]  /*42330*/  ULDC UR10, c[0x0][0x22c] ;  /* 0x00008b00000a7ab9 */ /* 0x000fe20000000800 */
[----:B------:R-:W2:Y:S01]  /*42340*/  LDL.LU R27, [R1+0x384] ;  /* 0x00038400011b7983 */ /* 0x000ea20000300800 */
[----:B------:R-:W-:-:S04]  /*42350*/  LOP3.LUT R249, R249, 0xefffffff, RZ, 0xc0, !PT ;  /* 0xeffffffff9f97812 */ /* 0x000fc800078ec0ff */
[----:B------:R-:W-:Y:S02]  /*42360*/  @P0 LOP3.LUT R249, R249, 0x10000000, RZ, 0xfc, !PT ;  /* 0x10000000f9f90812 */ /* 0x000fe400078efcff */
[----:B----4-:R-:W-:Y:S01]  /*42370*/  ISETP.LT.AND P0, PT, R143, UR9, !P6 ;  /* 0x000000098f007c0c */ /* 0x010fe2000f701270 */
[----:B------:R-:W-:Y:S01]  /*42380*/  ULDC UR9, c[0x0][0x22c] ;  /* 0x00008b0000097ab9 */ /* 0x000fe20000000800 */
[----:B------:R-:W4:Y:S01]  /*42390*/  LDL.LU R143, [R1+0x388] ;  /* 0x00038800018f7983 */ /* 0x000f220000300800 */
[----:B------:R-:W-:-:S03]  /*423a0*/  LOP3.LUT R249, R249, 0xf7ffffff, RZ, 0xc0, !PT ;  /* 0xf7fffffff9f97812 */ /* 0x000fc600078ec0ff */
[----:B------:R-:W4:Y:S01]  /*423b0*/  LDL.LU R29, [R1+0x38c] ;  /* 0x00038c00011d7983 */ /* 0x000f220000300800 */
        /* <DEDUP_REMOVED lines=22> */
[----:B------:R-:W-:Y:S01]  /*42520*/  ISETP.LT.AND P1, PT, R138, UR5, !P6 ;  /* 0x000000058a007c0c */ /* 0x000fe2000f721270 */
[----:B------:R-:W-:Y:S02]  /*42530*/  ULDC UR5, c[0x0][0x248] ;  /* 0x0000920000057ab9 */ /* 0x000fe40000000800 */
[----:B------:R-:W3:Y:S07]  /*42540*/  LDL.LU R138, [R1+0x3a0] ;  /* 0x0003a000018a7983 */ /* 0x000eee0000300800 */
[----:B------:R-:W-:-:S02]  /*42550*/  @P0 LOP3.LUT R249, R249, 0x400000, RZ, 0xfc, !PT ;  /* 0x00400000f9f90812 */ /* 0x000fc400078efcff */
[----:B--2---:R-:W-:Y:S02]  /*42560*/  ISETP.LT.AND P2, PT, R27, UR7, !P6 ;  /* 0x000000071b007c0c */ /* 0x004fe4000f741270 */
[----:B------:R-:W2:Y:S01]  /*42570*/  LDL.LU R27, [R1+0x3a4] ;  /* 0x0003a400011b7983 */ /* 0x000ea20000300800 */
[----:B------:R-:W-:-:S04]  /*42580*/  LOP3.LUT R249, R249, 0xffdfffff, RZ, 0xc0, !PT ;  /* 0xffdffffff9f97812 */ /* 0x000fc800078ec0ff */
[----:B------:R-:W-:Y:S02]  /*42590*/  @P1 LOP3.LUT R249, R249, 0x200000, RZ, 0xfc, !PT ;  /* 0x00200000f9f91812 */ /* 0x000fe400078efcff */
[----:B----4-:R-:W-:Y:S02]  /*425a0*/  ISETP.LT.AND P1, PT, R143, UR8, !P6 ;  /* 0x000000088f007c0c */ /* 0x010fe4000f721270 */
[----:B------:R-:W4:Y:S01]  /*425b0*/  LDL.LU R143, [R1+0x3a8] ;  /* 0x0003a800018f7983 */ /* 0x000f220000300800 */
[----:B------:R-:W-:Y:S02]  /*425c0*/  ISETP.LT.AND P0, PT, R31, UR6, !P6 ;  /* 0x000000061f007c0c */ /* 0x000fe4000f701270 */
[----:B------:R-:W-:-:S11]  /*425d0*/  LOP3.LUT R249, R249, 0xffefffff, RZ, 0xc0, !PT ;  /* 0xffeffffff9f97812 */ /* 0x000fd600078ec0ff */
[----:B------:R-:W-:Y:S02]  /*425e0*/  @P0 LOP3.LUT R249, R249, 0x100000, RZ, 0xfc, !PT ;  /* 0x00100000f9f90812 */ /* 0x000fe400078efcff */
[----:B------:R-:W-:Y:S02]  /*425f0*/  ISETP.LT.AND P0, PT, R29, UR9, !P6 ;  /* 0x000000091d007c0c */ /* 0x000fe4000f701270 */
[----:B------:R-:W4:Y:S01]  /*42600*/  LDL.LU R29, [R1+0x3ac] ;  /* 0x0003ac00011d7983 */ /* 0x000f220000300800 */
[----:B------:R-:W-:-:S04]  /*42610*/  LOP3.LUT R249, R249, 0xfff7ffff, RZ, 0xc0, !PT ;  /* 0xfff7fffff9f97812 */ /* 0x000fc800078ec0ff */
        /* <DEDUP_REMOVED lines=12> */
[----:B------:R-:W-:-:S04]  /*426e0*/  @P2 LOP3.LUT R249, R249, 0x10000, RZ, 0xfc, !PT ;  /* 0x00010000f9f92812 */ /* 0x000fc800078efcff */
[----:B------:R-:W-:-:S04]  /*426f0*/  LOP3.LUT R249, R249, 0xffff7fff, RZ, 0xc0, !PT ;  /* 0xffff7ffff9f97812 */ /* 0x000fc800078ec0ff */
[----:B------:R-:W-:-:S04]  /*42700*/  @P1 LOP3.LUT R249, R249, 0x8000, RZ, 0xfc, !PT ;  /* 0x00008000f9f91812 */ /* 0x000fc800078efcff */
[----:B------:R-:W-:-:S04]  /*42710*/  LOP3.LUT R249, R249, 0xffffbfff, RZ, 0xc0, !PT ;  /* 0xffffbffff9f97812 */ /* 0x000fc800078ec0ff */
[----:B------:R-:W-:-:S04]  /*42720*/  @P0 LOP3.LUT R249, R249, 0x4000, RZ, 0xfc, !PT ;  /* 0x00004000f9f90812 */ /* 0x000fc800078efcff */
[----:B------:R-:W-:Y:S02]  /*42730*/  LOP3.LUT R249, R249, 0xffffdfff, RZ, 0xc0, !PT ;  /* 0xffffdffff9f97812 */ /* 0x000fe400078ec0ff */
[----:B---3--:R-:W-:Y:S02]  /*42740*/  ISETP.LT.AND P2, PT, R136, UR13, !P6 ;  /* 0x0000000d88007c0c */ /* 0x008fe4000f741270 */
[----:B------:R-:W3:Y:S01]  /*42750*/  LDL.LU R136, [R1+0x3bc] ;  /* 0x0003bc0001887983 */ /* 0x000ee20000300800 */
[----:B------:R-:W-:-:S03]  /*42760*/  ISETP.LT.AND P1, PT, R138, UR14, !P6 ;  /* 0x0000000e8a007c0c */ /* 0x000fc6000f721270 */
[----:B------:R-:W3:Y:S01]  /*42770*/  LDL.LU R138, [R1+0x3c0] ;  /* 0x0003c000018a7983 */ /* 0x000ee20000300800 */
[----:B--2---:R-:W-:-:S03]  /*42780*/  ISETP.LT.AND P0, PT, R27, UR15, !P6 ;  /* 0x0000000f1b007c0c */ /* 0x004fc6000f701270 */
[----:B------:R-:W2:Y:S03]  /*42790*/  LDL.LU R27, [R1+0x3c4] ;  /* 0x0003c400011b7983 */ /* 0x000ea60000300800 */
[----:B------:R-:W-:Y:S02]  /*427a0*/  @P2 LOP3.LUT R249, R249, 0x2000, RZ, 0xfc, !PT ;  /* 0x00002000f9f92812 */ /* 0x000fe400078efcff */
[----:B----4-:R-:W-:Y:S02]  /*427b0*/  ISETP.LT.AND P2, PT, R143, UR16, !P6 ;  /* 0x000000108f007c0c */ /* 0x010fe4000f741270 */
[----:B------:R-:W4:Y:S01]  /*427c0*/  LDL.LU R143, [R1+0x3c8] ;  /* 0x0003c800018f7983 */ /* 0x000f220000300800 */
[----:B------:R-:W-:-:S04]  /*427d0*/  LOP3.LUT R249, R249, 0xffffefff, RZ, 0xc0, !PT ;  /* 0xffffeffff9f97812 */ /* 0x000fc800078ec0ff */
[----:B------:R-:W-:-:S04]  /*427e0*/  @P1 LOP3.LUT R249, R249, 0x1000, RZ, 0xfc, !PT ;  /* 0x00001000f9f91812 */ /* 0x000fc800078efcff */
[----:B------:R-:W-:Y:S02]  /*427f0*/  LOP3.LUT R249, R249, 0xfffff7ff, RZ, 0xc0, !PT ;  /* 0xfffff7fff9f97812 */ /* 0x000fe400078ec0ff */
[----:B------:R-:W-:Y:S02]  /*42800*/  ISETP.LT.AND P1, PT, R29, UR17, !P6 ;  /* 0x000000111d007c0c */ /* 0x000fe4000f721270 */
[----:B------:R-:W4:Y:S01]  /*42810*/  LDL.LU R29, [R1+0x3cc] ;  /* 0x0003cc00011d7983 */ /* 0x000f220000300800 */
        /* <DEDUP_REMOVED lines=58> */
[----:B------:R-:W4:Y:S04]  /*42bc0*/  LDL.LU R143, [R1+0x408] ;  /* 0x00040800018f7983 */ /* 0x000f280000300800 */
[----:B------:R-:W4:Y:S01]  /*42bd0*/  LDL.LU R34, [R1+0x40c] ;  /* 0x00040c0001227983 */ /* 0x000f220000300800 */
[----:B------:R-:W-:-:S03]  /*42be0*/  LOP3.LUT R4, R4, 0xefffffff, RZ, 0xc0, !PT ;  /* 0xefffffff04047812 */ /* 0x000fc600078ec0ff */
[----:B------:R-:W4:Y:S01]  /*42bf0*/  LDL.LU R31, [R1+0x410] ;  /* 0x00041000011f7983 */ /* 0x000f220000300800 */
        /* <DEDUP_REMOVED lines=31> */
[----:B------:R-:W-:-:S03]  /*42df0*/  LOP3.LUT R4, R4, 0xffefffff, RZ, 0xc0, !PT ;  /* 0xffefffff04047812 */ /* 0x000fc600078ec0ff */
[----:B------:R-:W4:Y:S01]  /*42e00*/  LDL R194, [R1+0xeb4] ;  /* 0x000eb40001c27983 */ /* 0x000f220000100800 */
[----:B------:R-:W-:-:S04]  /*42e10*/  @P1 LOP3.LUT R4, R4, 0x100000, RZ, 0xfc, !PT ;  /* 0x0010000004041812 */ /* 0x000fc800078efcff */
[----:B------:R-:W-:-:S04]  /*42e20*/  LOP3.LUT R4, R4, 0xfff7ffff, RZ, 0xc0, !PT ;  /* 0xfff7ffff04047812 */ /* 0x000fc800078ec0ff */
[----:B------:R-:W-:Y:S02]  /*42e30*/  @P0 LOP3.LUT R4, R4, 0x80000, RZ, 0xfc, !PT ;  /* 0x0008000004040812 */ /* 0x000fe400078efcff */
[----:B------:R-:W-:Y:S02]  /*42e40*/  ISETP.LT.AND P1, PT, R34, UR43, !P6 ;  /* 0x0000002b22007c0c */ /* 0x000fe4000f721270 */
        /* <DEDUP_REMOVED lines=16> */
[----:B------:R-:W-:-:S04]  /*42f50*/  @P0 LOP3.LUT R4, R4, 0x2000, RZ, 0xfc, !PT ;  /* 0x0000200004040812 */ /* 0x000fc800078efcff */
[----:B------:R-:W-:-:S04]  /*42f60*/  LOP3.LUT R4, R4, 0xffffefff, RZ, 0xc0, !PT ;  /* 0xffffefff04047812 */ /* 0x000fc800078ec0ff */
[----:B------:R-:W-:-:S04]  /*42f70*/  @P2 LOP3.LUT R4, R4, 0x1000, RZ, 0xfc, !PT ;  /* 0x0000100004042812 */ /* 0x000fc800078efcff */
[----:B------:R-:W-:Y:S02]  /*42f80*/  LOP3.LUT R4, R4, 0xfffff7ff, RZ, 0xc0, !PT ;  /* 0xfffff7ff04047812 */ /* 0x000fe400078ec0ff */
[----:B------:R-:W-:Y:S02]  /*42f90*/  ISETP.LT.AND P3, PT, R10, UR57, !P6 ;  /* 0x000000390a007c0c */ /* 0x000fe4000f761270 */
[----:B---3--:R-:W-:Y:S02]  /*42fa0*/  ISETP.LT.AND P1, PT, R136, UR49, !P6 ;  /* 0x0000003188007c0c */ /* 0x008fe4000f721270 */
[----:B------:R-:W-:-:S11]  /*42fb0*/  ISETP.LT.AND P0, PT, R138, UR50, !P6 ;  /* 0x000000328a007c0c */ /* 0x000fd6000f701270 */
[----:B------:R-:W-:-:S04]  /*42fc0*/  @P1 LOP3.LUT R4, R4, 0x800, RZ, 0xfc, !PT ;  /* 0x0000080004041812 */ /* 0x000fc800078efcff */
[----:B------:R-:W-:Y:S02]  /*42fd0*/  LOP3.LUT R4, R4, 0xfffffbff, RZ, 0xc0, !PT ;  /* 0xfffffbff04047812 */ /* 0x000fe400078ec0ff */
[----:B--2---:R-:W-:Y:S02]  /*42fe0*/  ISETP.LT.AND P2, PT, R27, UR51, !P6 ;  /* 0x000000331b007c0c */ /* 0x004fe4000f741270 */
[----:B------:R-:W-:-:S04]  /*42ff0*/  @P0 LOP3.LUT R4, R4, 0x400, RZ, 0xfc, !PT ;  /* 0x0000040004040812 */ /* 0x000fc800078efcff */
[----:B------:R-:W-:Y:S02]  /*43000*/  LOP3.LUT R4, R4, 0xfffffdff, RZ, 0xc0, !PT ;  /* 0xfffffdff04047812 */ /* 0x000fe400078ec0ff */
[----:B----4-:R-:W-:-:S05]  /*43010*/  ISETP.LT.AND P1, PT, R143, UR52, !P6 ;  /* 0x000000348f007c0c */ /* 0x010fca000f721270 */
[----:B------:R-:W-:Y:S02]  /*43020*/  @P2 LOP3.LUT R4, R4, 0x200, RZ, 0xfc, !PT ;  /* 0x0000020004042812 */ /* 0x000fe400078efcff */
[----:B------:R-:W-:Y:S02]  /*43030*/  ISETP.LT.AND P0, PT, R13, UR53, !P6 ;  /* 0x000000350d007c0c */ /* 0x000fe4000f701270 */
[----:B------:R-:W-:Y:S01]  /*43040*/  LOP3.LUT R4, R4, 0xfffffeff, RZ, 0xc0, !PT ;  /* 0xfffffeff04047812 */ /* 0x000fe200078ec0ff */
[----:B------:R-:W2:Y:S01]  /*43050*/  LDL.LU R13, [R1+0x1058] ;  /* 0x00105800010d7983 */ /* 0x000ea20000300800 */
[----:B------:R-:W-:Y:S02]  /*43060*/  ISETP.LT.AND P2, PT, R16, UR54, !P6 ;  /* 0x0000003610007c0c */ /* 0x000fe4000f741270 */
[----:B------:R-:W-:Y:S01]  /*43070*/  @P1 LOP3.LUT R4, R4, 0x100, RZ, 0xfc, !PT ;  /* 0x0000010004041812 */ /* 0x000fe200078efcff */
[----:B------:R-:W3:Y:S03]  /*43080*/  LDL.LU R16, [R1+0x1054] ;  /* 0x0010540001107983 */ /* 0x000ee60000300800 */
[----:B------:R-:W-:-:S04]  /*43090*/  LOP3.LUT R4, R4, 0xffffff7f, RZ, 0xc0, !PT ;  /* 0xffffff7f04047812 */ /* 0x000fc800078ec0ff */
[----:B------:R-:W-:Y:S02]  /*430a0*/  @P0 LOP3.LUT R4, R4, 0x80, RZ, 0xfc, !PT ;  /* 0x0000008004040812 */ /* 0x000fe400078efcff */
[----:B------:R-:W-:Y:S02]  /*430b0*/  ISETP.LT.AND P1, PT, R17, UR55, !P6 ;  /* 0x0000003711007c0c */ /* 0x000fe4000f721270 */
[----:B------:R-:W3:Y:S01]  /*430c0*/  LDL.LU R17, [R1+0x1050] ;  /* 0x0010500001117983 */ /* 0x000ee20000300800 */
[----:B------:R-:W-:-:S03]  /*430d0*/  LOP3.LUT R4, R4, 0xffffffbf, RZ, 0xc0, !PT ;  /* 0xffffffbf04047812 */ /* 0x000fc600078ec0ff */
[----:B------:R-:W4:Y:S01]  /*430e0*/  LDL.LU R36, [R1+0x834] ;  /* 0x0008340001247983 */ /* 0x000f220000300800 */
[----:B------:R-:W-:-:S03]  /*430f0*/  @P2 LOP3.LUT R4, R4, 0x40, RZ, 0xfc, !PT ;  /* 0x0000004004042812 */ /* 0x000fc600078efcff */
[----:B------:R-:W4:Y:S04]  /*43100*/  LDL.LU R38, [R1+0x848] ;  /* 0x0008480001267983 */ /* 0x000f280000300800 */
[----:B------:R-:W3:Y:S04]  /*43110*/  LDL.LU R35, [R1+0x830] ;  /* 0x0008300001237983 */ /* 0x000ee80000300800 */
[----:B------:R-:W3:Y:S01]  /*43120*/  LDL.LU R33, [R1+0x844] ;  /* 0x0008440001217983 */ /* 0x000ee20000300800 */
[----:B------:R-:W-:-:S03]  /*43130*/  ISETP.LT.AND P0, PT, R2, UR56, !P6 ;  /* 0x0000003802007c0c */ /* 0x000fc6000f701270 */
[----:B------:R-:W3:Y:S01]  /*43140*/  LDL.LU R32, [R1+0x480] ;  /* 0x0004800001207983 */ /* 0x000ee20000300800 */
[----:B------:R-:W-:-:S03]  /*43150*/  LOP3.LUT R4, R4, 0xffffffdf, RZ, 0xc0, !PT ;  /* 0xffffffdf04047812 */ /* 0x000fc600078ec0ff */
[----:B------:R-:W3:Y:S04]  /*43160*/  LDL.LU R34, [R1+0x494] ;  /* 0x0004940001227983 */ /* 0x000ee80000300800 */
[----:B------:R-:W3:Y:S04]  /*43170*/  LDL.LU R31, [R1+0x47c] ;  /* 0x00047c00011f7983 */ /* 0x000ee80000300800 */
[----:B------:R-:W3:Y:S01]  /*43180*/  LDL.LU R24, [R1+0x490] ;  /* 0x0004900001187983 */ /* 0x000ee20000300800 */
[----:B------:R-:W-:-:S03]  /*43190*/  @P1 LOP3.LUT R4, R4, 0x20, RZ, 0xfc, !PT ;  /* 0x0000002004041812 */ /* 0x000fc600078efcff */
[----:B------:R-:W3:Y:S01]  /*431a0*/  LDL.LU R2, [R1+0x104c] ;  /* 0x00104c0001027983 */ /* 0x000ee20000300800 */
[----:B------:R-:W-:-:S03]  /*431b0*/  ISETP.LT.AND P2, PT, R14, UR58, !P6 ;  /* 0x0000003a0e007c0c */ /* 0x000fc6000f741270 */
[----:B------:R-:W3:Y:S01]  /*431c0*/  LDL.LU R30, [R1+0x82c] ;  /* 0x00082c00011e7983 */ /* 0x000ee20000300800 */
[----:B------:R-:W-:-:S03]  /*431d0*/  ISETP.LT.AND P1, PT, R232, UR59, !P6 ;  /* 0x0000003be8007c0c */ /* 0x000fc6000f721270 */
[----:B------:R-:W3:Y:S04]  /*431e0*/  LDL.LU R143, [R1+0x83c] ;  /* 0x00083c00018f7983 */ /* 0x000ee80000300800 */
[----:B------:R-:W3:Y:S04]  /*431f0*/  LDL.LU R10, [R1+0x1048] ;  /* 0x00104800010a7983 */ /* 0x000ee80000300800 */
[----:B------:R-:W3:Y:S04]  /*43200*/  LDL.LU R14, [R1+0x1044] ;  /* 0x00104400010e7983 */ /* 0x000ee80000300800 */
[----:B------:R-:W2:Y:S01]  /*43210*/  LDL.LU R232, [R1+0x1040] ;  /* 0x0010400001e87983 */ /* 0x000ea20000300800 */
[----:B------:R-:W-:-:S03]  /*43220*/  LOP3.LUT R4, R4, 0xffffffef, RZ, 0xc0, !PT ;  /* 0xffffffef04047812 */ /* 0x000fc600078ec0ff */
        /* <DEDUP_REMOVED lines=9> */
[----:B------:R-:W3:Y:S01]  /*432c0*/  LDL.LU R12, [R1+0x1038] ;  /* 0x00103800010c7983 */ /* 0x000ee20000300800 */
[----:B--2---:R-:W-:-:S03]  /*432d0*/  IMAD.IADD R46, R232, 0x1, R13 ;  /* 0x00000001e82e7824 */ /* 0x004fc600078e020d */
[----:B------:R-:W2:Y:S04]  /*432e0*/  LDL.LU R13, [R1+0x1034] ;  /* 0x00103400010d7983 */ /* 0x000ea80000300800 */
[----:B------:R-:W2:Y:S01]  /*432f0*/  LDL.LU R232, [R1+0x1030] ;  /* 0x0010300001e87983 */ /* 0x000ea20000300800 */
[----:B----4-:R-:W-:Y:S02]  /*43300*/  PRMT R20, R38, 0x5410, R36 ;  /* 0x0000541026147816 */ /* 0x010fe40000000024 */
[----:B---3--:R-:W-:Y:S01]  /*43310*/  PRMT R21, R33, 0x5410, R35 ;  /* 0x0000541021157816 */ /* 0x008fe20000000023 */
[----:B------:R-:W3:Y:S01]  /*43320*/  LDL.LU R40, [R1+0x854] ;  /* 0x0008540001287983 */ /* 0x000ee20000300800 */
[----:B------:R-:W-:Y:S02]  /*43330*/  PRMT R22, R34, 0x5410, R32 ;  /* 0x0000541022167816 */ /* 0x000fe40000000020 */
[----:B------:R-:W-:Y:S01]  /*43340*/  PRMT R23, R24, 0x5410, R31 ;  /* 0x0000541018177816 */ /* 0x000fe2000000001f */
[----:B------:R-:W3:Y:S04]  /*43350*/  LDL.LU R39, [R1+0x864] ;  /* 0x0008640001277983 */ /* 0x000ee80000300800 */
[----:B------:R0:W-:Y:S04]  /*43360*/  STSM.16.M88.4 [R46], R20 ;  /* 0x000000142e007844 */ /* 0x0001e80000000200 */
[----:B------:R-:W4:Y:S01]  /*43370*/  LDL.LU R38, [R1+0x840] ;  /* 0x0008400001267983 */ /* 0x000f220000300800 */
[----:B0-----:R-:W-:-:S03]  /*43380*/  PRMT R20, R143, 0x5410, R30 ;  /* 0x000054108f147816 */ /* 0x001fc6000000001e */
[----:B------:R-:W4:Y:S04]  /*43390*/  LDL.LU R30, [R1+0x85c] ;  /* 0x00085c00011e7983 */ /* 0x000f280000300800 */
[----:B------:R-:W3:Y:S04]  /*433a0*/  LDL.LU R33, [R1+0x498] ;  /* 0x0004980001217983 */ /* 0x000ee80000300800 */
[----:B------:R-:W3:Y:S04]  /*433b0*/  LDL.LU R32, [R1+0x4a8] ;  /* 0x0004a80001207983 */ /* 0x000ee80000300800 */
[----:B------:R-:W3:Y:S04]  /*433c0*/  LDL.LU R31, [R1+0x48c] ;  /* 0x00048c00011f7983 */ /* 0x000ee80000300800 */
[----:B------:R-:W3:Y:S04]  /*433d0*/  LDL.LU R143, [R1+0x4a0] ;  /* 0x0004a000018f7983 */ /* 0x000ee80000300800 */
[----:B------:R-:W3:Y:S04]  /*433e0*/  LDL.LU R43, [R1+0x860] ;  /* 0x00086000012b7983 */ /* 0x000ee80000300800 */
[----:B------:R-:W3:Y:S01]  /*433f0*/  LDL.LU R42, [R1+0x874] ;  /* 0x00087400012a7983 */ /* 0x000ee20000300800 */
[----:B------:R-:W-:-:S03]  /*43400*/  PRMT R22, R138, 0x5410, R136 ;  /* 0x000054108a167816 */ /* 0x000fc60000000088 */
        /* <DEDUP_REMOVED lines=9> */
[----:B------:R-:W3:Y:S01]  /*434a0*/  LDL.LU R47, [R1+0x868] ;  /* 0x00086800012f7983 */ /* 0x000ee20000300800 */
[----:B------:R-:W-:Y:S01]  /*434b0*/  BAR.SYNC.DEFER_BLOCKING 0x0 ;  /* 0x0000000000007b1d */ /* 0x000fe20000010000 */
[----:B--2---:R-:W-:-:S05]  /*434c0*/  PRMT R23, R232, 0x5410, R27 ;  /* 0x00005410e8177816 */ /* 0x004fca000000001b */
[----:B------:R-:W0:Y:S02]  /*434d0*/  S2R R232, SR_TID.X ;  /* 0x0000000000e87919 */ /* 0x000e240000002100 */
[----:B0-----:R-:W-:-:S04]  /*434e0*/  LOP3.LUT R232, R232, 0x7f, RZ, 0xc0, !PT ;  /* 0x0000007fe8e87812 */ /* 0x001fc800078ec0ff */
[----:B------:R-:W-:Y:S01]  /*434f0*/  LEA R251, R232, UR4, 0x4 ;  /* 0x00000004e8fb7c11 */ /* 0x000fe2000f8e20ff */
[----:B------:R-:W-:Y:S01]  /*43500*/  VIADD R11, R194, UR5 ;  /* 0x00000005c20b7c36 */ /* 0x000fe20008000000 */
[----:B------:R-:W-:Y:S01]  /*43510*/  ULDC UR5, c[0x0][0x248] ;  /* 0x0000920000057ab9 */ /* 0x000fe20000000800 */
[----:B------:R-:W-:Y:S02]  /*43520*/  ULDC UR4, c[0x0][0x248] ;  /* 0x0000920000047ab9 */ /* 0x000fe40000000800 */
[----:B------:R-:W-:Y:S01]  /*43530*/  LDS.128 R176, [R251] ;  /* 0x00000000fbb07984 */ /* 0x000fe20000000c00 */
[----:B------:R-:W-:Y:S06]  /*43540*/  BAR.SYNC.DEFER_BLOCKING 0x0 ;  /* 0x0000000000007b1d */ /* 0x000fec0000010000 */
[----:B------:R4:W-:Y:S02]  /*43550*/  STSM.16.M88.4 [R46], R20 ;  /* 0x000000142e007844 */ /* 0x0009e40000000200 */
[----:B------:R-:W-:Y:S01]  /*43560*/  BAR.SYNC.DEFER_BLOCKING 0x0 ;  /* 0x0000000000007b1d */ /* 0x000fe20000010000 */
[----:B----4-:R-:W-:-:S05]  /*43570*/  PRMT R21, R30, 0x5410, R38 ;  /* 0x000054101e157816 */ /* 0x010fca0000000026 */
[----:B------:R-:W2:Y:S01]  /*43580*/  LDL.LU R38, [R1+0x87c] ;  /* 0x00087c0001267983 */ /* 0x000ea20000300800 */
[----:B---3--:R-:W-:-:S03]  /*43590*/  PRMT R20, R39, 0x5410, R40 ;  /* 0x0000541027147816 */ /* 0x008fc60000000028 */
[----:B------:R-:W3:Y:S01]  /*435a0*/  LDL.LU R41, [R1+0x4b4] ;  /* 0x0004b40001297983 */ /* 0x000ee20000300800 */
[----:B------:R-:W-:-:S03]  /*435b0*/  PRMT R23, R143, 0x5410, R31 ;  /* 0x000054108f177816 */ /* 0x000fc6000000001f */
[----:B------:R-:W3:Y:S04]  /*435c0*/  LDL.LU R40, [R1+0x4c8] ;  /* 0x0004c80001287983 */ /* 0x000ee80000300800 */
[----:B------:R-:W4:Y:S04]  /*435d0*/  LDL.LU R39, [R1+0x4ac] ;  /* 0x0004ac0001277983 */ /* 0x000f280000300800 */
[----:B------:R-:W4:Y:S04]  /*435e0*/  LDL.LU R143, [R1+0x4c0] ;  /* 0x0004c000018f7983 */ /* 0x000f280000300800 */
[----:B------:R-:W0:Y:S01]  /*435f0*/  LDS.128 R172, [R251] ;  /* 0x00000000fbac7984 */ /* 0x000e220000000c00 */
[----:B------:R-:W-:Y:S01]  /*43600*/  PRMT R22, R32, 0x5410, R33 ;  /* 0x0000541020167816 */ /* 0x000fe20000000021 */
[----:B------:R-:W-:Y:S06]  /*43610*/  BAR.SYNC.DEFER_BLOCKING 0x0 ;  /* 0x0000000000007b1d */ /* 0x000fec0000010000 */
[----:B------:R-:W3:Y:S04]  /*43620*/  LDL.LU R51, [R1+0x880] ;  /* 0x0008800001337983 */ /* 0x000ee80000300800 */
[----:B------:R-:W3:Y:S04]  /*43630*/  LDL.LU R52, [R1+0x894] ;  /* 0x0008940001347983 */ /* 0x000ee80000300800 */
[----:B------:R-:W3:Y:S04]  /*43640*/  LDL.LU R45, [R1+0x878] ;  /* 0x00087800012d7983 */ /* 0x000ee80000300800 */
[----:B------:R1:W-:Y:S01]  /*43650*/  STSM.16.M88.4 [R46], R20 ;  /* 0x000000142e007844 */ /* 0x0003e20000000200 */
[----:B------:R-:W-:Y:S01]  /*43660*/  BAR.SYNC.DEFER_BLOCKING 0x0 ;  /* 0x0000000000007b1d */ /* 0x000fe20000010000 */
[----:B-1----:R-:W-:-:S05]  /*43670*/  PRMT R20, R42, 0x5410, R43 ;  /* 0x000054102a147816 */ /* 0x002fca000000002b */
[----:B------:R-:W3:Y:S01]  /*43680*/  LDL.LU R42, [R1+0x88c] ;  /* 0x00088c00012a7983 */ /* 0x000ee20000300800 */
[----:B------:R-:W-:-:S03]  /*43690*/  PRMT R23, R138, 0x5410, R136 ;  /* 0x000054108a177816 */ /* 0x000fc60000000088 */
[----:B------:R-:W3:Y:S04]  /*436a0*/  LDL.LU R44, [R1+0x4c4] ;  /* 0x0004c400012c7983 */ /* 0x000ee80000300800 */
[----:B------:R-:W3:Y:S04]  /*436b0*/  LDL.LU R43, [R1+0x4d8] ;  /* 0x0004d800012b7983 */ /* 0x000ee80000300800 */
[----:B------:R-:W3:Y:S04]  /*436c0*/  LDL.LU R136, [R1+0x4bc] ;  /* 0x0004bc0001887983 */ /* 0x000ee80000300800 */
[----:B------:R-:W3:Y:S04]  /*436d0*/  LDL.LU R138, [R1+0x4d0] ;  /* 0x0004d000018a7983 */ /* 0x000ee80000300800 */
[----:B------:R-:W1:Y:S01]  /*436e0*/  LDS.128 R168, [R251] ;  /* 0x00000000fba87984 */ /* 0x000e620000000c00 */
[----:B------:R-:W-:-:S02]  /*436f0*/  PRMT R21, R34, 0x5410, R37 ;  /* 0x0000541022157816 */ /* 0x000fc40000000025 */
[----:B------:R-:W-:Y:S01]  /*43700*/  PRMT R22, R35, 0x5410, R36 ;  /* 0x0000541023167816 */ /* 0x000fe20000000024 */
[----:B------:R-:W-:Y:S06]  /*43710*/  BAR.SYNC.DEFER_BLOCKING 0x0 ;  /* 0x0000000000007b1d */ /* 0x000fec0000010000 */
[----:B------:R-:W3:Y:S04]  /*43720*/  LDL.LU R62, [R1+0x890] ;  /* 0x00089000013e7983 */ /* 0x000ee80000300800 */
[----:B------:R-:W3:Y:S04]  /*43730*/  LDL.LU R59, [R1+0x8a4] ;  /* 0x0008a400013b7983 */ /* 0x000ee80000300800 */
[----:B------:R-:W3:Y:S04]  /*43740*/  LDL.LU R54, [R1+0x888] ;  /* 0x0008880001367983 */ /* 0x000ee80000300800 */
[----:B------:R0:W-:Y:S01]  /*43750*/  STSM.16.M88.4 [R46], R20 ;  /* 0x000000142e007844 */ /* 0x0001e20000000200 */
[----:B------:R-:W-:Y:S01]  /*43760*/  BAR.SYNC.DEFER_BLOCKING 0x0 ;  /* 0x0000000000007b1d */ /* 0x000fe20000010000 */
[----:B0-----:R-:W-:-:S05]  /*43770*/  PRMT R20, R50, 0x5410, R48 ;  /* 0x0000541032147816 */ /* 0x001fca0000000030 */
[----:B------:R-:W0:Y:S01]  /*43780*/  LDS.128 R164, [R251] ;  /* 0x00000000fba47984 */ /* 0x000e220000000c00 */
[----:B--2---:R-:W-:-:S03]  /*43790*/  PRMT R21, R38, 0x5410, R47 ;  /* 0x0000541026157816 */ /* 0x004fc6000000002f */
[----:B------:R-:W2:Y:S04]  /*437a0*/  LDL.LU R47, [R1+0x89c] ;  /* 0x00089c00012f7983 */ /* 0x000ea80000300800 */
[----:B------:R-:W2:Y:S04]  /*437b0*/  LDL.LU R49, [R1+0x4d4] ;  /* 0x0004d40001317983 */ /* 0x000ea80000300800 */
[----:B------:R-:W2:Y:S04]  /*437c0*/  LDL.LU R48, [R1+0x4e8] ;  /* 0x0004e80001307983 */ /* 0x000ea80000300800 */
[----:B------:R-:W2:Y:S01]  /*437d0*/  LDL.LU R50, [R1+0x4cc] ;  /* 0x0004cc0001327983 */ /* 0x000ea20000300800 */
[----:B----4-:R-:W-:-:S03]  /*437e0*/  PRMT R23, R143, 0x5410, R39 ;  /* 0x000054108f177816 */ /* 0x010fc60000000027 */
[----:B------:R-:W4:Y:S04]  /*437f0*/  LDL.LU R143, [R1+0x4e0] ;  /* 0x0004e000018f7983 */ /* 0x000f280000300800 */
[----:B------:R-:W4:Y:S04]  /*43800*/  LDL.LU R57, [R1+0x8a0] ;  /* 0x0008a00001397983 */ /* 0x000f280000300800 */
[----:B------:R-:W4:Y:S01]  /*43810*/  LDL.LU R58, [R1+0x8b4] ;  /* 0x0008b400013a7983 */ /* 0x000f220000300800 */
[----:B---3--:R-:W-:Y:S01]  /*43820*/  PRMT R22, R40, 0x5410, R41 ;  /* 0x0000541028167816 */ /* 0x008fe20000000029 */
[----:B------:R-:W-:Y:S06]  /*43830*/  BAR.SYNC.DEFER_BLOCKING 0x0 ;  /* 0x0000000000007b1d */ /* 0x000fec0000010000 */
[----:B------:R-:W3:Y:S04]  /*43840*/  LDL.LU R55, [R1+0x898] ;  /* 0x0008980001377983 */ /* 0x000ee80000300800 */
[----:B------:R1:W-:Y:S01]  /*43850*/  STSM.16.M88.4 [R46], R20 ;  /* 0x000000142e007844 */ /* 0x0003e20000000200 */
[----:B------:R-:W-:Y:S01]  /*43860*/  BAR.SYNC.DEFER_BLOCKING 0x0 ;  /* 0x0000000000007b1d */ /* 0x000fe20000010000 */
[----:B-1----:R-:W-:-:S05]  /*43870*/  PRMT R20, R52, 0x5410, R51 ;  /* 0x0000541034147816 */ /* 0x002fca0000000033 */
[----:B------:R-:W3:Y:S04]  /*43880*/  LDL.LU R51, [R1+0x8ac] ;  /* 0x0008ac0001337983 */ /* 0x000ee80000300800 */
[----:B------:R-:W3:Y:S04]  /*43890*/  LDL.LU R53, [R1+0x4e4] ;  /* 0x0004e40001357983 */ /* 0x000ee80000300800 */
[----:B------:R-:W3:Y:S01]  /*438a0*/  LDL.LU R52, [R1+0x4f8] ;  /* 0x0004f80001347983 */ /* 0x000ee20000300800 */
[----:B------:R-:W-:-:S03]  /*438b0*/  PRMT R23, R138, 0x5410, R136 ;  /* 0x000054108a177816 */ /* 0x000fc60000000088 */
[----:B------:R-:W3:Y:S04]  /*438c0*/  LDL.LU R136, [R1+0x4dc] ;  /* 0x0004dc0001887983 */ /* 0x000ee80000300800 */
[----:B------:R-:W3:Y:S04]  /*438d0*/  LDL.LU R138, [R1+0x4f0] ;  /* 0x0004f000018a7983 */ /* 0x000ee80000300800 */
[----:B------:R-:W1:Y:S01]  /*438e0*/  LDS.128 R160, [R251] ;  /* 0x00000000fba07984 */ /* 0x000e620000000c00 */
[----:B------:R-:W-:Y:S02]  /*438f0*/  PRMT R21, R42, 0x5410, R45 ;  /* 0x000054102a157816 */ /* 0x000fe4000000002d */
[----:B------:R-:W-:Y:S01]  /*43900*/  PRMT R22, R43, 0x5410, R44 ;  /* 0x000054102b167816 */ /* 0x000fe2000000002c */
[----:B------:R-:W-:Y:S06]  /*43910*/  BAR.SYNC.DEFER_BLOCKING 0x0 ;  /* 0x0000000000007b1d */ /* 0x000fec0000010000 */
[----:B------:R-:W3:Y:S04]  /*43920*/  LDL.LU R70, [R1+0x8b0] ;  /* 0x0008b00001467983 */ /* 0x000ee80000300800 */
[----:B------:R-:W3:Y:S04]  /*43930*/  LDL.LU R67, [R1+0x8c4] ;  /* 0x0008c40001437983 */ /* 0x000ee80000300800 */
[----:B------:R-:W3:Y:S04]  /*43940*/  LDL.LU R65, [R1+0x8a8] ;  /* 0x0008a80001417983 */ /* 0x000ee80000300800 */
[----:B------:R0:W-:Y:S01]  /*43950*/  STSM.16.M88.4 [R46], R20 ;  /* 0x000000142e007844 */ /* 0x0001e20000000200 */
[----:B------:R-:W-:Y:S06]  /*43960*/  BAR.SYNC.DEFER_BLOCKING 0x0 ;  /* 0x0000000000007b1d */ /* 0x000fec0000010000 */
[----:B------:R-:W1:Y:S01]  /*43970*/  LDS.128 R156, [R251] ;  /* 0x00000000fb9c7984 */ /* 0x000e620000000c00 */
[----:B0-----:R-:W-:-:S02]  /*43980*/  PRMT R20, R59, 0x5410, R62 ;  /* 0x000054103b147816 */ /* 0x001fc4000000003e */
[----:B--2---:R-:W-:Y:S02]  /*43990*/  PRMT R21, R47, 0x5410, R54 ;  /* 0x000054102f157816 */ /* 0x004fe40000000036 */
[----:B------:R-:W2:Y:S04]  /*439a0*/  LDL.LU R54, [R1+0x8bc] ;  /* 0x0008bc0001367983 */ /* 0x000ea80000300800 */
[----:B------:R-:W2:Y:S04]  /*439b0*/  LDL.LU R64, [R1+0x4f4] ;  /* 0x0004f40001407983 */ /* 0x000ea80000300800 */
[----:B------:R-:W2:Y:S04]  /*439c0*/  LDL.LU R66, [R1+0x508] ;  /* 0x0005080001427983 */ /* 0x000ea80000300800 */
[----:B------:R-:W2:Y:S01]  /*439d0*/  LDL.LU R63, [R1+0x4ec] ;  /* 0x0004ec00013f7983 */ /* 0x000ea20000300800 */
[----:B----4-:R-:W-:-:S03]  /*439e0*/  PRMT R23, R143, 0x5410, R50 ;  /* 0x000054108f177816 */ /* 0x010fc60000000032 */
[----:B------:R-:W4:Y:S01]  /*439f0*/  LDL.LU R143, [R1+0x500] ;  /* 0x00050000018f7983 */ /* 0x000f220000300800 */
[----:B------:R-:W-:Y:S01]  /*43a00*/  PRMT R22, R48, 0x5410, R49 ;  /* 0x0000541030167816 */ /* 0x000fe20000000031 */
[----:B------:R-:W-:Y:S06]  /*43a10*/  BAR.SYNC.DEFER_BLOCKING 0x0 ;  /* 0x0000000000007b1d */ /* 0x000fec0000010000 */
[----:B------:R-:W4:Y:S04]  /*43a20*/  LDL.LU R61, [R1+0x8c0] ;  /* 0x0008c000013d7983 */ /* 0x000f280000300800 */
[----:B------:R-:W4:Y:S04]  /*43a30*/  LDL.LU R60, [R1+0x8d4] ;  /* 0x0008d400013c7983 */ /* 0x000f280000300800 */
[----:B------:R-:W4:Y:S04]  /*43a40*/  LDL.LU R62, [R1+0x8b8] ;  /* 0x0008b800013e7983 */ /* 0x000f280000300800 */
[----:B------:R-:W4:Y:S04]  /*43a50*/  LDL.LU R59, [R1+0x8cc] ;  /* 0x0008cc00013b7983 */ /* 0x000f280000300800 */
[----:B------:R0:W-:Y:S01]  /*43a60*/  STSM.16.M88.4 [R46], R20 ;  /* 0x000000142e007844 */ /* 0x0001e20000000200 */
[----:B------:R-:W-:Y:S01]  /*43a70*/  BAR.SYNC.DEFER_BLOCKING 0x0 ;  /* 0x0000000000007b1d */ /* 0x000fe20000010000 */
[----:B0-----:R-:W-:-:S05]  /*43a80*/  PRMT R20, R58, 0x5410, R57 ;  /* 0x000054103a147816 */ /* 0x001fca0000000039 */
[----:B------:R-:W4:Y:S04]  /*43a90*/  LDL.LU R57, [R1+0x504] ;  /* 0x0005040001397983 */ /* 0x000f280000300800 */
[----:B------:R-:W4:Y:S04]  /*43aa0*/  LDL.LU R58, [R1+0x518] ;  /* 0x00051800013a7983 */ /* 0x000f280000300800 */
[----:B------:R-:W0:Y:S01]  /*43ab0*/  LDS.128 R152, [R251] ;  /* 0x00000000fb987984 */ /* 0x000e220000000c00 */
[----:B---3--:R-:W-:-:S03]  /*43ac0*/  PRMT R23, R138, 0x5410, R136 ;  /* 0x000054108a177816 */ /* 0x008fc60000000088 */
[----:B------:R-:W3:Y:S04]  /*43ad0*/  LDL.LU R136, [R1+0x4fc] ;  /* 0x0004fc0001887983 */ /* 0x000ee80000300800 */
[----:B------:R-:W3:Y:S01]  /*43ae0*/  LDL.LU R138, [R1+0x510] ;  /* 0x00051000018a7983 */ /* 0x000ee20000300800 */
[----:B------:R-:W-:Y:S02]  /*43af0*/  PRMT R21, R51, 0x5410, R55 ;  /* 0x0000541033157816 */ /* 0x000fe40000000037 */
[----:B------:R-:W-:Y:S01]  /*43b00*/  PRMT R22, R52, 0x5410, R53 ;  /* 0x0000541034167816 */ /* 0x000fe20000000035 */
[----:B------:R-:W-:Y:S06]  /*43b10*/  BAR.SYNC.DEFER_BLOCKING 0x0 ;  /* 0x0000000000007b1d */ /* 0x000fec0000010000 */
[----:B------:R-:W3:Y:S04]  /*43b20*/  LDL.LU R68, [R1+0x8d0] ;  /* 0x0008d00001447983 */ /* 0x000ee80000300800 */
[----:B------:R1:W-:Y:S01]  /*43b30*/  STSM.16.M88.4 [R46], R20 ;  /* 0x000000142e007844 */ /* 0x0003e20000000200 */
[----:B------:R-:W-:Y:S01]  /*43b40*/  BAR.SYNC.DEFER_BLOCKING 0x0 ;  /* 0x0000000000007b1d */ /* 0x000fe20000010000 */
[----:B-1----:R-:W-:-:S05]  /*43b50*/  PRMT R20, R67, 0x5410, R70 ;  /* 0x0000541043147816 */ /* 0x002fca0000000046 */
[----:B------:R-:W3:Y:S04]  /*43b60*/  LDL.LU R70, [R1+0x8e4] ;  /* 0x0008e40001467983 */ /* 0x000ee80000300800 */
[----:B------:R-:W3:Y:S04]  /*43b70*/  LDL.LU R67, [R1+0x8c8] ;  /* 0x0008c80001437983 */ /* 0x000ee80000300800 */
[----:B------:R-:W1:Y:S01]  /*43b80*/  LDS.128 R148, [R251] ;  /* 0x00000000fb947984 */ /* 0x000e620000000c00 */
[----:B--2---:R-:W-:-:S03]  /*43b90*/  PRMT R21, R54, 0x5410, R65 ;  /* 0x0000541036157816 */ /* 0x004fc60000000041 */
[----:B------:R-:W2:Y:S01]  /*43ba0*/  LDL.LU R65, [R1+0x8dc] ;  /* 0x0008dc0001417983 */ /* 0x000ea20000300800 */
[----:B------:R-:W-:-:S03]  /*43bb0*/  PRMT R22, R66, 0x5410, R64 ;  /* 0x0000541042167816 */ /* 0x000fc60000000040 */
[----:B------:R-:W2:Y:S04]  /*43bc0*/  LDL.LU R64, [R1+0x514] ;  /* 0x0005140001407983 */ /* 0x000ea80000300800 */
[----:B------:R-:W2:Y:S01]  /*43bd0*/  LDL.LU R66, [R1+0x528] ;  /* 0x0005280001427983 */ /* 0x000ea20000300800 */
[----:B----4-:R-:W-:-:S03]  /*43be0*/  PRMT R23, R143, 0x5410, R63 ;  /* 0x000054108f177816 */ /* 0x010fc6000000003f */
[----:B------:R-:W4:Y:S04]  /*43bf0*/  LDL.LU R63, [R1+0x50c] ;  /* 0x00050c00013f7983 */ /* 0x000f280000300800 */
[----:B------:R-:W4:Y:S01]  /*43c00*/  LDL.LU R143, [R1+0x520] ;  /* 0x00052000018f7983 */ /* 0x000f220000300800 */
[----:B------:R-:W-:Y:S06]  /*43c10*/  BAR.SYNC.DEFER_BLOCKING 0x0 ;  /* 0x0000000000007b1d */ /* 0x000fec0000010000 */
[----:B------:R0:W-:Y:S02]  /*43c20*/  STSM.16.M88.4 [R46], R20 ;  /* 0x000000142e007844 */ /* 0x0001e40000000200 */
[----:B------:R-:W-:Y:S01]  /*43c30*/  BAR.SYNC.DEFER_BLOCKING 0x0 ;  /* 0x0000000000007b1d */ /* 0x000fe20000010000 */
[----:B0-----:R-:W-:-:S05]  /*43c40*/  PRMT R20, R60, 0x5410, R61 ;  /* 0x000054103c147816 */ /* 0x001fca000000003d */
[----:B------:R-:W4:Y:S01]  /*43c50*/  LDL.LU R61, [R1+0x8e0] ;  /* 0x0008e000013d7983 */ /* 0x000f220000300800 */
[----:B------:R-:W-:-:S03]  /*43c60*/  PRMT R21, R59, 0x5410, R62 ;  /* 0x000054103b157816 */ /* 0x000fc6000000003e */
[----:B------:R-:W4:Y:S01]  /*43c70*/  LDL.LU R60, [R1+0x8f4] ;  /* 0x0008f400013c7983 */ /* 0x000f220000300800 */
[----:B------:R-:W-:-:S03]  /*43c80*/  PRMT R22, R58, 0x5410, R57 ;  /* 0x000054103a167816 */ /* 0x000fc60000000039 */
[----:B------:R-:W4:Y:S04]  /*43c90*/  LDL.LU R62, [R1+0x8d8] ;  /* 0x0008d800013e7983 */ /* 0x000f280000300800 */
[----:B------:R-:W4:Y:S04]  /*43ca0*/  LDL.LU R59, [R1+0x8ec] ;  /* 0x0008ec00013b7983 */ /* 0x000f280000300800 */
[----:B------:R-:W4:Y:S04]  /*43cb0*/  LDL.LU R57, [R1+0x524] ;  /* 0x0005240001397983 */ /* 0x000f280000300800 */
[----:B------:R-:W4:Y:S01]  /*43cc0*/  LDL.LU R58, [R1+0x538] ;  /* 0x00053800013a7983 */ /* 0x000f220000300800 */
[----:B---3--:R-:W-:-:S03]  /*43cd0*/  PRMT R23, R138, 0x5410, R136 ;  /* 0x000054108a177816 */ /* 0x008fc60000000088 */
[----:B------:R-:W3:Y:S04]  /*43ce0*/  LDL.LU R136, [R1+0x51c] ;  /* 0x00051c0001887983 */ /* 0x000ee80000300800 */
[----:B------:R-:W3:Y:S04]  /*43cf0*/  LDL.LU R138, [R1+0x530] ;  /* 0x00053000018a7983 */ /* 0x000ee80000300800 */
[----:B------:R-:W0:Y:S01]  /*43d00*/  LDS.128 R144, [R251] ;  /* 0x00000000fb907984 */ /* 0x000e220000000c00 */
[----:B------:R-:W-:Y:S06]  /*43d10*/  BAR.SYNC.DEFER_BLOCKING 0x0 ;  /* 0x0000000000007b1d */ /* 0x000fec0000010000 */
[----:B------:R-:W3:Y:S04]  /*43d20*/  LDL.LU R74, [R1+0x8f0] ;  /* 0x0008f000014a7983 */ /* 0x000ee80000300800 */
[----:B------:R-:W3:Y:S04]  /*43d30*/  LDL.LU R71, [R1+0x904] ;  /* 0x0009040001477983 */ /* 0x000ee80000300800 */
[----:B------:R-:W3:Y:S04]  /*43d40*/  LDL.LU R69, [R1+0x8e8] ;  /* 0x0008e80001457983 */ /* 0x000ee80000300800 */
[----:B------:R1:W-:Y:S02]  /*43d50*/  STSM.16.M88.4 [R46], R20 ;  /* 0x000000142e007844 */ /* 0x0003e40000000200 */
[----:B-1----:R-:W-:-:S02]  /*43d60*/  PRMT R20, R70, 0x5410, R68 ;  /* 0x0000541046147816 */ /* 0x002fc40000000044 */
[----:B------:R-:W3:Y:S04]  /*43d70*/  LDL.LU R68, [R1+0x8fc] ;  /* 0x0008fc0001447983 */ /* 0x000ee80000300800 */
[----:B------:R-:W3:Y:S01]  /*43d80*/  LDL.LU R70, [R1+0x534] ;  /* 0x0005340001467983 */ /* 0x000ee20000300800 */
[----:B--2---:R-:W-:-:S03]  /*43d90*/  PRMT R21, R65, 0x5410, R67 ;  /* 0x0000541041157816 */ /* 0x004fc60000000043 */
[----:B------:R-:W2:Y:S04]  /*43da0*/  LDL.LU R67, [R1+0x548] ;  /* 0x0005480001437983 */ /* 0x000ea80000300800 */
[----:B------:R-:W2:Y:S01]  /*43db0*/  LDL.LU R65, [R1+0x52c] ;  /* 0x00052c0001417983 */ /* 0x000ea20000300800 */
[----:B------:R-:W-:-:S03]  /*43dc0*/  PRMT R22, R66, 0x5410, R64 ;  /* 0x0000541042167816 */ /* 0x000fc60000000040 */
[----:B------:R-:W2:Y:S04]  /*43dd0*/  LDL.LU R64, [R1+0x540] ;  /* 0x0005400001407983 */ /* 0x000ea80000300800 */
[----:B------:R-:W2:Y:S01]  /*43de0*/  LDL.LU R66, [R1+0x900] ;  /* 0x0009000001427983 */ /* 0x000ea20000300800 */
[----:B----4-:R-:W-:Y:S01]  /*43df0*/  PRMT R23, R143, 0x5410, R63 ;  /* 0x000054108f177816 */ /* 0x010fe2000000003f */
[----:B------:R-:W-:Y:S06]  /*43e00*/  BAR.SYNC.DEFER_BLOCKING 0x0 ;  /* 0x0000000000007b1d */ /* 0x000fec0000010000 */
[----:B------:R-:W4:Y:S04]  /*43e10*/  LDL.LU R63, [R1+0x914] ;  /* 0x00091400013f7983 */ /* 0x000f280000300800 */
[----:B------:R-:W1:Y:S01]  /*43e20*/  LDS.128 R140, [R251] ;  /* 0x00000000fb8c7984 */ /* 0x000e620000000c00 */
[----:B------:R-:W-:Y:S06]  /*43e30*/  BAR.SYNC.DEFER_BLOCKING 0x0 ;  /* 0x0000000000007b1d */ /* 0x000fec0000010000 */
[----:B------:R0:W-:Y:S02]  /*43e40*/  STSM.16.M88.4 [R46], R20 ;  /* 0x000000142e007844 */ /* 0x0001e40000000200 */
[----:B0-----:R-:W-:-:S02]  /*43e50*/  PRMT R20, R60, 0x5410, R61 ;  /* 0x000054103c147816 */ /* 0x001fc4000000003d */
        /* <DEDUP_REMOVED lines=8> */
[----:B---3--:R-:W-:Y:S01]  /*43ee0*/  PRMT R23, R138, 0x5410, R136 ;  /* 0x000054108a177816 */ /* 0x008fe20000000088 */
[----:B------:R-:W-:Y:S06]  /*43ef0*/  BAR.SYNC.DEFER_BLOCKING 0x0 ;  /* 0x0000000000007b1d */ /* 0x000fec0000010000 */
[----:B------:R-:W0:Y:S02]  /*43f00*/  LDS.128 R136, [R251] ;  /* 0x00000000fb887984 */ /* 0x000e240000000c00 */
[----:B------:R-:W-:Y:S06]  /*43f10*/  BAR.SYNC.DEFER_BLOCKING 0x0 ;  /* 0x0000000000007b1d */ /* 0x000fec0000010000 */
[----:B------:R3:W-:Y:S02]  /*43f20*/  STSM.16.M88.4 [R46], R20 ;  /* 0x000000142e007844 */ /* 0x0007e40000000200 */
[----:B------:R-:W-:Y:S01]  /*43f30*/  BAR.SYNC.DEFER_BLOCKING 0x0 ;  /* 0x0000000000007b1d */ /* 0x000fe20000010000 */
[----:B---3--:R-:W-:-:S05]  /*43f40*/  PRMT R20, R71, 0x5410, R74 ;  /* 0x0000541047147816 */ /* 0x008fca000000004a */
[----:B------:R-:W3:Y:S01]  /*43f50*/  LDL.LU R74, [R1+0x910] ;  /* 0x00091000014a7983 */ /* 0x000ee20000300800 */
[----:B------:R-:W-:-:S03]  /*43f60*/  PRMT R21, R68, 0x5410, R69 ;  /* 0x0000541044157816 */ /* 0x000fc60000000045 */
[----:B------:R-:W3:Y:S04]  /*43f70*/  LDL.LU R71, [R1+0x924] ;  /* 0x0009240001477983 */ /* 0x000ee80000300800 */
[----:B------:R-:W3:Y:S04]  /*43f80*/  LDL.LU R69, [R1+0x908] ;  /* 0x0009080001457983 */ /* 0x000ee80000300800 */
[----:B------:R-:W3:Y:S04]  /*43f90*/  LDL.LU R68, [R1+0x91c] ;  /* 0x00091c0001447983 */ /* 0x000ee80000300800 */
[----:B------:R-:W0:Y:S01]  /*43fa0*/  LDS.128 R132, [R251] ;  /* 0x00000000fb847984 */ /* 0x000e220000000c00 */
[----:B--2---:R-:W-:-:S03]  /*43fb0*/  PRMT R22, R67, 0x5410, R70 ;  /* 0x0000541043167816 */ /* 0x004fc60000000046 */
[----:B------:R-:W2:Y:S04]  /*43fc0*/  LDL.LU R70, [R1+0x554] ;  /* 0x0005540001467983 */ /* 0x000ea80000300800 */
[----:B------:R-:W2:Y:S01]  /*43fd0*/  LDL.LU R67, [R1+0x568] ;  /* 0x0005680001437983 */ /* 0x000ea20000300800 */
[----:B------:R-:W-:Y:S01]  /*43fe0*/  PRMT R23, R64, 0x5410, R65 ;  /* 0x0000541040177816 */ /* 0x000fe20000000041 */
[----:B------:R-:W-:Y:S06]  /*43ff0*/  BAR.SYNC.DEFER_BLOCKING 0x0 ;  /* 0x0000000000007b1d */ /* 0x000fec0000010000 */
[----:B------:R-:W2:Y:S04]  /*44000*/  LDL.LU R65, [R1+0x54c] ;  /* 0x00054c0001417983 */ /* 0x000ea80000300800 */
[----:B------:R-:W2:Y:S04]  /*44010*/  LDL.LU R64, [R1+0x560] ;  /* 0x0005600001407983 */ /* 0x000ea80000300800 */
[----:B------:R4:W-:Y:S01]  /*44020*/  STSM.16.M88.4 [R46], R20 ;  /* 0x000000142e007844 */ /* 0x0009e20000000200 */
[----:B------:R-:W-:Y:S01]  /*44030*/  BAR.SYNC.DEFER_BLOCKING 0x0 ;  /* 0x0000000000007b1d */ /* 0x000fe20000010000 */
[----:B----4-:R-:W-:-:S05]  /*44040*/  PRMT R20, R63, 0x5410, R66 ;  /* 0x000054103f147816 */ /* 0x010fca0000000042 */
[----:B------:R-:W4:Y:S04]  /*44050*/  LDL.LU R66, [R1+0x920] ;  /* 0x0009200001427983 */ /* 0x000f280000300800 */
[----:B------:R-:W4:Y:S04]  /*44060*/  LDL.LU R63, [R1+0x934] ;  /* 0x00093400013f7983 */ /* 0x000f280000300800 */
[----:B------:R-:W0:Y:S01]  /*44070*/  LDS.128 R128, [R251] ;  /* 0x00000000fb807984 */ /* 0x000e220000000c00 */
[----:B------:R-:W-:-:S03]  /*44080*/  PRMT R21, R60, 0x5410, R61 ;  /* 0x000054103c157816 */ /* 0x000fc6000000003d */
[----:B------:R-:W4:Y:S04]  /*44090*/  LDL.LU R61, [R1+0x918] ;  /* 0x00091800013d7983 */ /* 0x000f280000300800 */
[----:B------:R-:W4:Y:S01]  /*440a0*/  LDL.LU R60, [R1+0x92c] ;  /* 0x00092c00013c7983 */ /* 0x000f220000300800 */
[----:B------:R-:W-:-:S03]  /*440b0*/  PRMT R22, R59, 0x5410, R62 ;  /* 0x000054103b167816 */ /* 0x000fc6000000003e */
[----:B------:R-:W4:Y:S04]  /*440c0*/  LDL.LU R62, [R1+0x564] ;  /* 0x00056400013e7983 */ /* 0x000f280000300800 */
[----:B------:R-:W4:Y:S01]  /*440d0*/  LDL.LU R59, [R1+0x578] ;  /* 0x00057800013b7983 */ /* 0x000f220000300800 */
[----:B------:R-:W-:-:S03]  /*440e0*/  PRMT R23, R58, 0x5410, R57 ;  /* 0x000054103a177816 */ /* 0x000fc60000000039 */
[----:B------:R-:W4:Y:S04]  /*440f0*/  LDL.LU R57, [R1+0x55c] ;  /* 0x00055c0001397983 */ /* 0x000f280000300800 */
[----:B------:R-:W4:Y:S01]  /*44100*/  LDL.LU R58, [R1+0x570] ;  /* 0x00057000013a7983 */ /* 0x000f220000300800 */
[----:B------:R-:W-:Y:S06]  /*44110*/  BAR.SYNC.DEFER_BLOCKING 0x0 ;  /* 0x0000000000007b1d */ /* 0x000fec0000010000 */
[----:B------:R3:W-:Y:S02]  /*44120*/  STSM.16.M88.4 [R46], R20 ;  /* 0x000000142e007844 */ /* 0x0007e40000000200 */
[----:B------:R-:W-:Y:S06]  /*44130*/  BAR.SYNC.DEFER_BLOCKING 0x0 ;  /* 0x0000000000007b1d */ /* 0x000fec0000010000 */
[----:B------:R-:W0:Y:S01]  /*44140*/  LDS.128 R124, [R251] ;  /* 0x00000000fb7c7984 */ /* 0x000e220000000c00 */
[----:B---3--:R-:W-:-:S03]  /*44150*/  PRMT R20, R71, 0x5410, R74 ;  /* 0x0000541047147816 */ /* 0x008fc6000000004a */
[----:B------:R-:W3:Y:S04]  /*44160*/  LDL.LU R74, [R1+0x930] ;  /* 0x00093000014a7983 */ /* 0x000ee80000300800 */
[----:B------:R-:W3:Y:S01]  /*44170*/  LDL.LU R71, [R1+0x944] ;  /* 0x0009440001477983 */ /* 0x000ee20000300800 */
[----:B------:R-:W-:-:S03]  /*44180*/  PRMT R21, R68, 0x5410, R69 ;  /* 0x0000541044157816 */ /* 0x000fc60000000045 */
[----:B------:R-:W3:Y:S04]  /*44190*/  LDL.LU R69, [R1+0x928] ;  /* 0x0009280001457983 */ /* 0x000ee80000300800 */
[----:B------:R-:W3:Y:S01]  /*441a0*/  LDL.LU R68, [R1+0x93c] ;  /* 0x00093c0001447983 */ /* 0x000ee20000300800 */
[----:B------:R-:W-:Y:S01]  /*441b0*/  VIADD R18, R11, UR5 ;  /* 0x000000050b127c36 */ /* 0x000fe20008000000 */
[----:B------:R-:W-:-:S03]  /*441c0*/  ULDC UR5, c[0x0][0x248] ;  /* 0x0000920000057ab9 */ /* 0x000fc60000000800 */
[----:B------:R-:W-:Y:S01]  /*441d0*/  VIADD R19, R18, UR5 ;  /* 0x0000000512137c36 */ /* 0x000fe20008000000 */
[----:B------:R-:W-:Y:S01]  /*441e0*/  ULDC UR5, c[0x0][0x248] ;  /* 0x0000920000057ab9 */ /* 0x000fe20000000800 */
[----:B--2---:R-:W-:Y:S02]  /*441f0*/  PRMT R22, R67, 0x5410, R70 ;  /* 0x0000541043167816 */ /* 0x004fe40000000046 */
[----:B------:R-:W2:Y:S04]  /*44200*/  LDL.LU R70, [R1+0x574] ;  /* 0x0005740001467983 */ /* 0x000ea80000300800 */
[----:B------:R-:W2:Y:S01]  /*44210*/  LDL.LU R67, [R1+0x588] ;  /* 0x0005880001437983 */ /* 0x000ea20000300800 */
[----:B------:R-:W-:Y:S01]  /*44220*/  PRMT R23, R64, 0x5410, R65 ;  /* 0x0000541040177816 */ /* 0x000fe20000000041 */
[----:B------:R-:W-:Y:S06]  /*44230*/  BAR.SYNC.DEFER_BLOCKING 0x0 ;  /* 0x0000000000007b1d */ /* 0x000fec0000010000 */
[----:B------:R-:W2:Y:S04]  /*44240*/  LDL.LU R65, [R1+0x56c] ;  /* 0x00056c0001417983 */ /* 0x000ea80000300800 */
[----:B------:R-:W2:Y:S04]  /*44250*/  LDL.LU R64, [R1+0x580] ;  /* 0x0005800001407983 */ /* 0x000ea80000300800 */
[----:B------:R4:W-:Y:S01]  /*44260*/  STSM.16.M88.4 [R46], R20 ;  /* 0x000000142e007844 */ /* 0x0009e20000000200 */
[----:B------:R-:W-:Y:S01]  /*44270*/  VIADD R24, R19, UR5 ;  /* 0x0000000513187c36 */ /* 0x000fe20008000000 */
[----:B------:R-:W-:Y:S01]  /*44280*/  ULDC UR5, c[0x0][0x248] ;  /* 0x0000920000057ab9 */ /* 0x000fe20000000800 */
[----:B------:R-:W-:Y:S01]  /*44290*/  BAR.SYNC.DEFER_BLOCKING 0x0 ;  /* 0x0000000000007b1d */ /* 0x000fe20000010000 */
[----:B----4-:R-:W-:-:S05]  /*442a0*/  PRMT R20, R63, 0x5410, R66 ;  /* 0x000054103f147816 */ /* 0x010fca0000000042 */
[----:B------:R-:W4:Y:S04]  /*442b0*/  LDL.LU R66, [R1+0x940] ;  /* 0x0009400001427983 */ /* 0x000f280000300800 */
[----:B------:R-:W4:Y:S01]  /*442c0*/  LDL.LU R63, [R1+0x9bc] ;  /* 0x0009bc00013f7983 */ /* 0x000f220000300800 */
[----:B------:R-:W-:Y:S02]  /*442d0*/  PRMT R21, R60, 0x5410, R61 ;  /* 0x000054103c157816 */ /* 0x000fe4000000003d */
[----:B------:R-:W-:Y:S01]  /*442e0*/  PRMT R22, R59, 0x5410, R62 ;  /* 0x000054103b167816 */ /* 0x000fe2000000003e */
[----:B------:R-:W4:Y:S04]  /*442f0*/  LDL.LU R61, [R1+0x938] ;  /* 0x00093800013d7983 */ /* 0x000f280000300800 */
[----:B------:R-:W4:Y:S01]  /*44300*/  LDL.LU R60, [R1+0x9b8] ;  /* 0x0009b800013c7983 */ /* 0x000f220000300800 */
[----:B------:R-:W-:-:S03]  /*44310*/  PRMT R23, R58, 0x5410, R57 ;  /* 0x000054103a177816 */ /* 0x000fc60000000039 */
[----:B------:R-:W4:Y:S04]  /*44320*/  LDL.LU R62, [R1+0x584] ;  /* 0x00058400013e7983 */ /* 0x000f280000300800 */
[----:B------:R-:W4:Y:S04]  /*44330*/  LDL.LU R59, [R1+0x7b0] ;  /* 0x0007b000013b7983 */ /* 0x000f280000300800 */
[----:B------:R-:W4:Y:S04]  /*44340*/  LDL.LU R57, [R1+0x57c] ;  /* 0x00057c0001397983 */ /* 0x000f280000300800 */
[----:B------:R-:W4:Y:S01]  /*44350*/  LDL.LU R58, [R1+0x5fc] ;  /* 0x0005fc00013a7983 */ /* 0x000f220000300800 */
[----:B------:R-:W-:Y:S01]  /*44360*/  VIADD R25, R24, UR5 ;  /* 0x0000000518197c36 */ /* 0x000fe20008000000 */
[----:B------:R-:W-:-:S02]  /*44370*/  ULDC UR5, c[0x0][0x248] ;  /* 0x0000920000057ab9 */ /* 0x000fc40000000800 */
[----:B------:R-:W0:Y:S01]  /*44380*/  LDS.128 R120, [R251] ;  /* 0x00000000fb787984 */ /* 0x000e220000000c00 */
[----:B------:R-:W-:Y:S01]  /*44390*/  VIADD R26, R25, UR5 ;  /* 0x00000005191a7c36 */ /* 0x000fe20008000000 */
[----:B------:R-:W-:Y:S01]  /*443a0*/  ULDC UR5, c[0x0][0x248] ;  /* 0x0000920000057ab9 */ /* 0x000fe20000000800 */
[----:B------:R-:W-:Y:S02]  /*443b0*/  BAR.SYNC.DEFER_BLOCKING 0x0 ;  /* 0x0000000000007b1d */ /* 0x000fe40000010000 */
[----:B------:R-:W-:-:S04]  /*443c0*/  VIADD R27, R26, UR5 ;  /* 0x000000051a1b7c36 */ /* 0x000fc80008000000 */
[----:B------:R-:W-:Y:S01]  /*443d0*/  VIADD R28, R27, UR4 ;  /* 0x000000041b1c7c36 */ /* 0x000fe20008000000 */
[----:B------:R-:W-:Y:S01]  /*443e0*/  ULDC UR5, c[0x0][0x248] ;  /* 0x0000920000057ab9 */ /* 0x000fe20000000800 */
[----:B------:R-:W-:Y:S02]  /*443f0*/  ULDC UR4, c[0x0][0x248] ;  /* 0x0000920000047ab9 */ /* 0x000fe40000000800 */
[----:B------:R-:W-:Y:S01]  /*44400*/  VIADD R29, R28, UR5 ;  /* 0x000000051c1d7c36 */ /* 0x000fe20008000000 */
[----:B------:R-:W-:-:S03]  /*44410*/  ULDC UR5, c[0x0][0x248] ;  /* 0x0000920000057ab9 */ /* 0x000fc60000000800 */
        /* <DEDUP_REMOVED lines=63> */
[----:B------:R3:W-:Y:S01]  /*44810*/  STSM.16.M88.4 [R46], R20 ;  /* 0x000000142e007844 */ /* 0x0007e20000000200 */
[----:B------:R-:W-:Y:S02]  /*44820*/  ULDC UR5, c[0x0][0x248] ;  /* 0x0000920000057ab9 */ /* 0x000fe40000000800 */
[----:B------:R-:W-:Y:S01]  /*44830*/  VIADD R186, R184, UR4 ;  /* 0x00000004b8ba7c36 */ /* 0x000fe20008000000 */
[----:B------:R-:W-:Y:S01]  /*44840*/  ULDC UR4, c[0x0][0x248] ;  /* 0x0000920000047ab9 */ /* 0x000fe20000000800 */
[----:B------:R-:W-:Y:S02]  /*44850*/  BAR.SYNC.DEFER_BLOCKING 0x0 ;  /* 0x0000000000007b1d */ /* 0x000fe40000010000 */
[----:B------:R-:W-:-:S04]  /*44860*/  VIADD R188, R186, UR4 ;  /* 0x00000004babc7c36 */ /* 0x000fc80008000000 */
        /* <DEDUP_REMOVED lines=10> */
[----:B------:R-:W-:Y:S01]  /*44910*/  ULDC UR4, c[0x0][0x248] ;  /* 0x0000920000047ab9 */ /* 0x000fe20000000800 */
[----:B------:R-:W0:Y:S02]  /*44920*/  LDS.128 R116, [R251] ;  /* 0x00000000fb747984 */ /* 0x000e240000000c00 */
        /* <DEDUP_REMOVED lines=9> */
[----:B---3--:R-:W-:Y:S01]  /*449c0*/  PRMT R20, R71, 0x5410, R74 ;  /* 0x0000541047147816 */ /* 0x008fe2000000004a */
[----:B------:R-:W-:Y:S02]  /*449d0*/  ULDC UR5, c[0x0][0x248] ;  /* 0x0000920000057ab9 */ /* 0x000fe40000000800 */
[----:B------:R-:W-:Y:S01]  /*449e0*/  VIADD R207, R205, UR4 ;  /* 0x00000004cdcf7c36 */ /* 0x000fe20008000000 */
[----:B------:R-:W-:Y:S01]  /*449f0*/  ULDC UR4, c[0x0][0x248] ;  /* 0x0000920000047ab9 */ /* 0x000fe20000000800 */
[----:B------:R-:W-:Y:S02]  /*44a00*/  PRMT R21, R68, 0x5410, R69 ;  /* 0x0000541044157816 */ /* 0x000fe40000000045 */
[----:B------:R-:W-:Y:S01]  /*44a10*/  VIADD R209, R207, UR4 ;  /* 0x00000004cfd17c36 */ /* 0x000fe20008000000 */
[----:B------:R-:W-:Y:S01]  /*44a20*/  ULDC UR4, c[0x0][0x248] ;  /* 0x0000920000047ab9 */ /* 0x000fe20000000800 */
[----:B--2---:R-:W-:-:S02]  /*44a30*/  PRMT R22, R67, 0x5410, R70 ;  /* 0x0000541043167816 */ /* 0x004fc40000000046 */
[----:B------:R-:W-:Y:S01]  /*44a40*/  VIADD R211, R209, UR4 ;  /* 0x00000004d1d37c36 */ /* 0x000fe20008000000 */
[----:B------:R-:W-:Y:S01]  /*44a50*/  ULDC UR4, c[0x0][0x248] ;  /* 0x0000920000047ab9 */ /* 0x000fe20000000800 */
[----:B------:R-:W-:Y:S01]  /*44a60*/  PRMT R23, R64, 0x5410, R65 ;  /* 0x0000541040177816 */ /* 0x000fe20000000041 */
[----:B------:R-:W-:Y:S01]  /*44a70*/  BAR.SYNC.DEFER_BLOCKING 0x0 ;  /* 0x0000000000007b1d */ /* 0x000fe20000010000 */
[----:B------:R-:W-:-:S04]  /*44a80*/  VIADD R213, R211, UR5 ;  /* 0x00000005d3d57c36 */ /* 0x000fc80008000000 */
[----:B------:R-:W-:Y:S01]  /*44a90*/  VIADD R215, R213, UR4 ;  /* 0x00000004d5d77c36 */ /* 0x000fe20008000000 */
[----:B------:R-:W-:Y:S01]  /*44aa0*/  ULDC UR4, c[0x0][0x248] ;  /* 0x0000920000047ab9 */ /* 0x000fe20000000800 */
[----:B------:R-:W-:Y:S02]  /*44ab0*/  ULDC UR5, c[0x0][0x248] ;  /* 0x0000920000057ab9 */ /* 0x000fe40000000800 */
[----:B------:R-:W-:Y:S01]  /*44ac0*/  VIADD R217, R215, UR4 ;  /* 0x00000004d7d97c36 */ /* 0x000fe20008000000 */
[----:B------:R-:W-:Y:S01]  /*44ad0*/  ULDC UR4, c[0x0][0x248] ;  /* 0x0000920000047ab9 */ /* 0x000fe20000000800 */
[----:B------:R4:W-:Y:S01]  /*44ae0*/  STSM.16.M88.4 [R46], R20 ;  /* 0x000000142e007844 */ /* 0x0009e20000000200 */
[----:B------:R-:W-:Y:S01]  /*44af0*/  BAR.SYNC.DEFER_BLOCKING 0x0 ;  /* 0x0000000000007b1d */ /* 0x000fe20000010000 */
        /* <DEDUP_REMOVED lines=9> */
[----:B------:R-:W-:Y:S01]  /*44b90*/  ULDC UR4, c[0x0][0x248] ;  /* 0x0000920000047ab9 */ /* 0x000fe20000000800 */
[----:B------:R-:W2:Y:S02]  /*44ba0*/  LDS.128 R112, [R251] ;  /* 0x00000000fb707984 */ /* 0x000ea40000000c00 */
        /* <DEDUP_REMOVED lines=8> */
[----:B------:R-:W-:-:S04]  /*44c30*/  VIADD R237, R235, UR5 ;  /* 0x00000005ebed7c36 */ /* 0x000fc80008000000 */
[----:B------:R-:W-:Y:S01]  /*44c40*/  VIADD R239, R237, UR4 ;  /* 0x00000004edef7c36 */ /* 0x000fe20008000000 */
[----:B------:R-:W-:-:S03]  /*44c50*/  ULDC UR4, c[0x0][0x248] ;  /* 0x0000920000047ab9 */ /* 0x000fc60000000800 */
[----:B------:R-:W-:Y:S01]  /*44c60*/  VIADD R241, R239, UR4 ;  /* 0x00000004eff17c36 */ /* 0x000fe20008000000 */
[----:B------:R-:W-:Y:S01]  /*44c70*/  ULDC UR4, c[0x0][0x248] ;  /* 0x0000920000047ab9 */ /* 0x000fe20000000800 */
[----:B----4-:R-:W-:Y:S02]  /*44c80*/  PRMT R20, R63, 0x5410, R66 ;  /* 0x000054103f147816 */ /* 0x010fe40000000042 */
[----:B------:R-:W-:Y:S01]  /*44c90*/  PRMT R21, R60, 0x5410, R61 ;  /* 0x000054103c157816 */ /* 0x000fe2000000003d */
[----:B------:R-:W-:Y:S01]  /*44ca0*/  VIADD R252, R241, UR4 ;  /* 0x00000004f1fc7c36 */ /* 0x000fe20008000000 */
[----:B------:R-:W-:Y:S02]  /*44cb0*/  PRMT R22, R59, 0x5410, R62 ;  /* 0x000054103b167816 */ /* 0x000fe4000000003e */
[----:B------:R-:W-:Y:S01]  /*44cc0*/  PRMT R23, R58, 0x5410, R57 ;  /* 0x000054103a177816 */ /* 0x000fe20000000039 */
[----:B------:R-:W3:Y:S04]  /*44cd0*/  LDL.LU R61, [R1+0x9b4] ;  /* 0x0009b400013d7983 */ /* 0x000ee80000300800 */
        /* <DEDUP_REMOVED lines=15> */
[----:B------:R-:W-:-:S03]  /*44dd0*/  LOP3.LUT R3, R3, 0xbfffffff, RZ, 0xc0, !PT ;  /* 0xbfffffff03037812 */ /* 0x000fc600078ec0ff */
[----:B------:R-:W-:Y:S01]  /*44de0*/  STL.64 [R1+0x1278], R174 ;  /* 0x001278ae01007387 */ /* 0x000fe20000100a00 */
[----:B------:R-:W-:Y:S01]  /*44df0*/  @P3 LOP3.LUT R3, R3, 0x40000000, RZ, 0xfc, !PT ;  /* 0x4000000003033812 */ /* 0x000fe200078efcff */
[----:B------:R-:W-:Y:S03]  /*44e00*/  BAR.SYNC.DEFER_BLOCKING 0x0 ;  /* 0x0000000000007b1d */ /* 0x000fe60000010000 */
[----:B------:R-:W-:Y:S02]  /*44e10*/  LOP3.LUT R3, R3, 0xdfffffff, RZ, 0xc0, !PT ;  /* 0xdfffffff03037812 */ /* 0x000fe400078ec0ff */
[C---:B------:R-:W-:Y:S02]  /*44e20*/  LOP3.LUT P3, RZ, R4.reuse, 0x8, RZ, 0xc0, !PT ;  /* 0x0000000804ff7812 */ /* 0x040fe4000786c0ff */
[----:B------:R-:W-:Y:S02]  /*44e30*/  @P2 LOP3.LUT R3, R3, 0x20000000, RZ, 0xfc, !PT ;  /* 0x2000000003032812 */ /* 0x000fe400078efcff */
[----:B------:R-:W-:Y:S01]  /*44e40*/  LOP3.LUT P2, RZ, R4, 0x4, RZ, 0xc0, !PT ;  /* 0x0000000404ff7812 */ /* 0x000fe2000784c0ff */
[----:B------:R-:W-:Y:S01]  /*44e50*/  STL.64 [R1+0x1258], R168 ;  /* 0x001258a801007387 */ /* 0x000fe20000100a00 */
[----:B------:R-:W-:-:S03]  /*44e60*/  LOP3.LUT R3, R3, 0xefffffff, RZ, 0xc0, !PT ;  /* 0xefffffff03037812 */ /* 0x000fc600078ec0ff */
[----:B------:R-:W-:Y:S01]  /*44e70*/  STL.64 [R1+0x1250], R170 ;  /* 0x001250aa01007387 */ /* 0x000fe20000100a00 */
        /* <DEDUP_REMOVED lines=10> */
[----:B------:R-:W-:-:S03]  /*44f20*/  @P6 LOP3.LUT R3, R3, 0x4000000, RZ, 0xfc, !PT ;  /* 0x0400000003036812 */ /* 0x000fc600078efcff */
[----:B------:R-:W-:Y:S01]  /*44f30*/  STL.64 [R1+0x11f0], R156 ;  /* 0x0011f09c01007387 */ /* 0x000fe20000100a00 */
[----:B------:R-:W-:-:S03]  /*44f40*/  LOP3.LUT R3, R3, 0xfdffffff, RZ, 0xc0, !PT ;  /* 0xfdffffff03037812 */ /* 0x000fc600078ec0ff */
[----:B------:R-:W-:Y:S01]  /*44f50*/  STL.64 [R1+0x11e8], R158 ;  /* 0x0011e89e01007387 */ /* 0x000fe20000100a00 */
[----:B------:R-:W-:-:S03]  /*44f60*/  @P5 LOP3.LUT R3, R3, 0x2000000, RZ, 0xfc, !PT ;  /* 0x0200000003035812 */ /* 0x000fc600078efcff */
[----:B------:R-:W-:Y:S04]  /*44f70*/  STL.64 [R1+0x11e0], R8 ;  /* 0x0011e00801007387 */ /* 0x000fe80000100a00 */
[----:B------:R-:W-:Y:S04]  /*44f80*/  STL.64 [R1+0x11d8], R152 ;  /* 0x0011d89801007387 */ /* 0x000fe80000100a00 */
[----:B------:R-:W-:Y:S04]  /*44f90*/  STL.64 [R1+0x11d0], R154 ;  /* 0x0011d09a01007387 */ /* 0x000fe80000100a00 */
[----:B------:R-:W-:Y:S04]  /*44fa0*/  STL.64 [R1+0x11c8], R148 ;  /* 0x0011c89401007387 */ /* 0x000fe80000100a00 */
[----:B------:R-:W-:Y:S04]  /*44fb0*/  STL.64 [R1+0x11c0], R150 ;  /* 0x0011c09601007387 */ /* 0x000fe80000100a00 */
[----:B------:R-:W-:Y:S04]  /*44fc0*/  STL.64 [R1+0x11b8], R144 ;  /* 0x0011b89001007387 */ /* 0x000fe80000100a00 */
[----:B------:R-:W-:Y:S04]  /*44fd0*/  STL.64 [R1+0x11b0], R146 ;  /* 0x0011b09201007387 */ /* 0x000fe80000100a00 */
[----:B-1----:R-:W-:Y:S04]  /*44fe0*/  STL.64 [R1+0x11a8], R140 ;  /* 0x0011a88c01007387 */ /* 0x002fe80000100a00 */
[----:B------:R-:W-:Y:S04]  /*44ff0*/  STL.64 [R1+0x11a0], R142 ;  /* 0x0011a08e01007387 */ /* 0x000fe80000100a00 */
[----:B0-----:R-:W-:Y:S04]  /*45000*/  STL.64 [R1+0x1198], R136 ;  /* 0x0011988801007387 */ /* 0x001fe80000100a00 */
        /* <DEDUP_REMOVED lines=12> */
[----:B--2---:R-:W-:Y:S04]  /*450d0*/  STL.64 [R1+0x1130], R112 ;  /* 0x0011307001007387 */ /* 0x004fe80000100a00 */
[----:B------:R-:W-:Y:S04]  /*450e0*/  STL.64 [R1+0x1128], R114 ;  /* 0x0011287201007387 */ /* 0x000fe80000100a00 */
[----:B------:R-:W-:Y:S04]  /*450f0*/  STL.64 [R1+0x1110], R244 ;  /* 0x001110f401007387 */ /* 0x000fe80000100a00 */
[----:B------:R-:W-:Y:S04]  /*45100*/  STL.64 [R1+0x10d0], R246 ;  /* 0x0010d0f601007387 */ /* 0x000fe80000100a00 */
[----:B------:R-:W-:Y:S04]  /*45110*/  STL.64 [R1+0x1080], R248 ;  /* 0x001080f801007387 */ /* 0x000fe80000100a00 */
[----:B------:R3:W-:Y:S04]  /*45120*/  STSM.16.M88.4 [R46], R20 ;  /* 0x000000142e007844 */ /* 0x0007e80000000200 */
[----:B------:R-:W2:Y:S04]  /*45130*/  LDL.LU R70, [R1+0x9ac] ;  /* 0x0009ac0001467983 */ /* 0x000ea80000300800 */
[----:B------:R-:W2:Y:S01]  /*45140*/  LDL.LU R64, [R1+0xa24] ;  /* 0x000a240001407983 */ /* 0x000ea20000300800 */
[----:B------:R-:W-:Y:S06]  /*45150*/  BAR.SYNC.DEFER_BLOCKING 0x0 ;  /* 0x0000000000007b1d */ /* 0x000fec0000010000 */
[----:B------:R-:W0:Y:S01]  /*45160*/  LDS.128 R108, [R251] ;  /* 0x00000000fb6c7984 */ /* 0x000e220000000c00 */
[----:B---3--:R-:W-:-:S03]  /*45170*/  PRMT R20, R60, 0x5410, R61 ;  /* 0x000054103c147816 */ /* 0x008fc6000000003d */
[----:B------:R-:W3:Y:S04]  /*45180*/  LDL.LU R61, [R1+0x974] ;  /* 0x00097400013d7983 */ /* 0x000ee80000300800 */
[----:B------:R-:W3:Y:S01]  /*45190*/  LDL.LU R60, [R1+0x9ec] ;  /* 0x0009ec00013c7983 */ /* 0x000ee20000300800 */
[----:B----4-:R-:W-:-:S03]  /*451a0*/  PRMT R21, R59, 0x5410, R62 ;  /* 0x000054103b157816 */ /* 0x010fc6000000003e */
[----:B------:R-:W4:Y:S04]  /*451b0*/  LDL.LU R62, [R1+0x5f0] ;  /* 0x0005f000013e7983 */ /* 0x000f280000300800 */
[----:B------:R-:W4:Y:S01]  /*451c0*/  LDL.LU R59, [R1+0x81c] ;  /* 0x00081c00013b7983 */ /* 0x000f220000300800 */
[----:B------:R-:W-:-:S03]  /*451d0*/  PRMT R23, R58, 0x5410, R57 ;  /* 0x000054103a177816 */ /* 0x000fc60000000039 */
[----:B------:R-:W2:Y:S04]  /*451e0*/  LDL.LU R57, [R1+0x5b8] ;  /* 0x0005b80001397983 */ /* 0x000ea80000300800 */
[----:B------:R-:W2:Y:S01]  /*451f0*/  LDL.LU R58, [R1+0x7e4] ;  /* 0x0007e400013a7983 */ /* 0x000ea20000300800 */
[----:B------:R-:W-:Y:S01]  /*45200*/  PRMT R22, R72, 0x5410, R73 ;  /* 0x0000541048167816 */ /* 0x000fe20000000049 */
[----:B------:R-:W-:Y:S06]  /*45210*/  BAR.SYNC.DEFER_BLOCKING 0x0 ;  /* 0x0000000000007b1d */ /* 0x000fec0000010000 */
[----:B0-----:R-:W-:Y:S04]  /*45220*/  STL.64 [R1+0x1120], R108 ;  /* 0x0011206c01007387 */ /* 0x001fe80000100a00 */
[----:B------:R-:W-:Y:S04]  /*45230*/  STL.64 [R1+0x1118], R110 ;  /* 0x0011186e01007387 */ /* 0x000fe80000100a00 */
[----:B------:R0:W-:Y:S01]  /*45240*/  STSM.16.M88.4 [R46], R20 ;  /* 0x000000142e007844 */ /* 0x0001e20000000200 */
[----:B------:R-:W-:Y:S01]  /*45250*/  BAR.SYNC.DEFER_BLOCKING 0x0 ;  /* 0x0000000000007b1d */ /* 0x000fe20000010000 */
[----:B0-----:R-:W-:-:S05]  /*45260*/  PRMT R23, R63, 0x5410, R66 ;  /* 0x000054103f177816 */ /* 0x001fca0000000042 */
[----:B------:R-:W2:Y:S04]  /*45270*/  LDL.LU R66, [R1+0x9a8] ;  /* 0x0009a80001427983 */ /* 0x000ea80000300800 */
[----:B------:R-:W2:Y:S01]  /*45280*/  LDL.LU R63, [R1+0xa20] ;  /* 0x000a2000013f7983 */ /* 0x000ea20000300800 */
[----:B------:R-:W-:-:S03]  /*45290*/  PRMT R20, R71, 0x5410, R74 ;  /* 0x0000541047147816 */ /* 0x000fc6000000004a */
[----:B------:R-:W2:Y:S04]  /*452a0*/  LDL.LU R77, [R1+0x970] ;  /* 0x00097000014d7983 */ /* 0x000ea80000300800 */
[----:B------:R-:W0:Y:S01]  /*452b0*/  LDS.128 R104, [R251] ;  /* 0x00000000fb687984 */ /* 0x000e220000000c00 */
[----:B------:R-:W-:-:S03]  /*452c0*/  PRMT R21, R68, 0x5410, R69 ;  /* 0x0000541044157816 */ /* 0x000fc60000000045 */
[----:B------:R-:W2:Y:S01]  /*452d0*/  LDL.LU R76, [R1+0x9e8] ;  /* 0x0009e800014c7983 */ /* 0x000ea20000300800 */
[----:B------:R-:W-:Y:S01]  /*452e0*/  PRMT R22, R65, 0x5410, R67 ;  /* 0x0000541041167816 */ /* 0x000fe20000000043 */
[----:B------:R-:W-:Y:S06]  /*452f0*/  BAR.SYNC.DEFER_BLOCKING 0x0 ;  /* 0x0000000000007b1d */ /* 0x000fec0000010000 */
[----:B------:R-:W2:Y:S04]  /*45300*/  LDL.LU R79, [R1+0x5ec] ;  /* 0x0005ec00014f7983 */ /* 0x000ea80000300800 */
[----:B------:R-:W2:Y:S04]  /*45310*/  LDL.LU R75, [R1+0x818] ;  /* 0x00081800014b7983 */ /* 0x000ea80000300800 */
[----:B------:R-:W2:Y:S04]  /*45320*/  LDL.LU R67, [R1+0x5b4] ;  /* 0x0005b40001437983 */ /* 0x000ea80000300800 */
[----:B------:R-:W2:Y:S04]  /*45330*/  LDL.LU R65, [R1+0x7e0] ;  /* 0x0007e00001417983 */ /* 0x000ea80000300800 */
[----:B------:R3:W-:Y:S01]  /*45340*/  STSM.16.M88.4 [R46], R20 ;  /* 0x000000142e007844 */ /* 0x0007e20000000200 */
[----:B------:R-:W-:Y:S06]  /*45350*/  BAR.SYNC.DEFER_BLOCKING 0x0 ;  /* 0x0000000000007b1d */ /* 0x000fec0000010000 */
[----:B0-----:R-:W-:Y:S04]  /*45360*/  STL.64 [R1+0x1108], R104 ;  /* 0x0011086801007387 */ /* 0x001fe80000100a00 */
[----:B------:R-:W-:Y:S04]  /*45370*/  STL.64 [R1+0x1100], R106 ;  /* 0x0011006a01007387 */ /* 0x000fe80000100a00 */
[----:B------:R-:W0:Y:S01]  /*45380*/  LDS.128 R100, [R251] ;  /* 0x00000000fb647984 */ /* 0x000e220000000c00 */
[----:B---3--:R-:W-:-:S03]  /*45390*/  PRMT R21, R60, 0x5410, R61 ;  /* 0x000054103c157816 */ /* 0x008fc6000000003d */
[----:B------:R-:W3:Y:S04]  /*453a0*/  LDL.LU R61, [R1+0x9a4] ;  /* 0x0009a400013d7983 */ /* 0x000ee80000300800 */
[----:B------:R-:W3:Y:S01]  /*453b0*/  LDL.LU R60, [R1+0xa1c] ;  /* 0x000a1c00013c7983 */ /* 0x000ee20000300800 */
[----:B----4-:R-:W-:-:S03]  /*453c0*/  PRMT R22, R59, 0x5410, R62 ;  /* 0x000054103b167816 */ /* 0x010fc6000000003e */
[----:B------:R-:W4:Y:S04]  /*453d0*/  LDL.LU R62, [R1+0x96c] ;  /* 0x00096c00013e7983 */ /* 0x000f280000300800 */
[----:B------:R-:W4:Y:S04]  /*453e0*/  LDL.LU R59, [R1+0x9e4] ;  /* 0x0009e400013b7983 */ /* 0x000f280000300800 */
[----:B------:R-:W4:Y:S04]  /*453f0*/  LDL.LU R73, [R1+0x5e8] ;  /* 0x0005e80001497983 */ /* 0x000f280000300800 */
[----:B------:R-:W4:Y:S01]  /*45400*/  LDL.LU R72, [R1+0x814] ;  /* 0x0008140001487983 */ /* 0x000f220000300800 */
[----:B--2---:R-:W-:-:S03]  /*45410*/  PRMT R23, R58, 0x5410, R57 ;  /* 0x000054103a177816 */ /* 0x004fc60000000039 */
[----:B------:R-:W2:Y:S04]  /*45420*/  LDL.LU R57, [R1+0x5b0] ;  /* 0x0005b00001397983 */ /* 0x000ea80000300800 */
[----:B------:R-:W2:Y:S01]  /*45430*/  LDL.LU R58, [R1+0x7dc] ;  /* 0x0007dc00013a7983 */ /* 0x000ea20000300800 */
[----:B------:R-:W-:Y:S01]  /*45440*/  PRMT R20, R64, 0x5410, R70 ;  /* 0x0000541040147816 */ /* 0x000fe20000000046 */
[----:B------:R-:W-:Y:S06]  /*45450*/  BAR.SYNC.DEFER_BLOCKING 0x0 ;  /* 0x0000000000007b1d */ /* 0x000fec0000010000 */
[----:B0-----:R-:W-:Y:S04]  /*45460*/  STL.64 [R1+0x10f8], R100 ;  /* 0x0010f86401007387 */ /* 0x001fe80000100a00 */
[----:B------:R-:W-:Y:S04]  /*45470*/  STL.64 [R1+0x10f0], R102 ;  /* 0x0010f06601007387 */ /* 0x000fe80000100a00 */
[----:B------:R-:W2:Y:S04]  /*45480*/  LDL.LU R74, [R1+0x9a0] ;  /* 0x0009a000014a7983 */ /* 0x000ea80000300800 */
[----:B------:R-:W2:Y:S04]  /*45490*/  LDL.LU R71, [R1+0xa18] ;  /* 0x000a180001477983 */ /* 0x000ea80000300800 */
[----:B------:R-:W2:Y:S04]  /*454a0*/  LDL.LU R69, [R1+0x968] ;  /* 0x0009680001457983 */ /* 0x000ea80000300800 */
[----:B------:R-:W2:Y:S04]  /*454b0*/  LDL.LU R68, [R1+0x9e0] ;  /* 0x0009e00001447983 */ /* 0x000ea80000300800 */
[----:B------:R0:W-:Y:S04]  /*454c0*/  STSM.16.M88.4 [R46], R20 ;  /* 0x000000142e007844 */ /* 0x0001e80000000200 */
[----:B------:R-:W2:Y:S04]  /*454d0*/  LDL.LU R70, [R1+0x5e4] ;  /* 0x0005e40001467983 */ /* 0x000ea80000300800 */
[----:B------:R-:W2:Y:S01]  /*454e0*/  LDL.LU R64, [R1+0x810] ;  /* 0x0008100001407983 */ /* 0x000ea20000300800 */
[----:B------:R-:W-:Y:S01]  /*454f0*/  BAR.SYNC.DEFER_BLOCKING 0x0 ;  /* 0x0000000000007b1d */ /* 0x000fe20000010000 */
[----:B0-----:R-:W-:-:S05]  /*45500*/  PRMT R20, R63, 0x5410, R66 ;  /* 0x000054103f147816 */ /* 0x001fca0000000042 */
[----:B------:R-:W2:Y:S04]  /*45510*/  LDL.LU R66, [R1+0x5ac] ;  /* 0x0005ac0001427983 */ /* 0x000ea80000300800 */
[----:B------:R-:W2:Y:S04]  /*45520*/  LDL.LU R63, [R1+0x7d8] ;  /* 0x0007d800013f7983 */ /* 0x000ea80000300800 */
[----:B------:R-:W0:Y:S01]  /*45530*/  LDS.128 R96, [R251] ;  /* 0x00000000fb607984 */ /* 0x000e220000000c00 */
[----:B------:R-:W-:Y:S02]  /*45540*/  PRMT R21, R76, 0x5410, R77 ;  /* 0x000054104c157816 */ /* 0x000fe4000000004d */
[----:B------:R-:W-:-:S02]  /*45550*/  PRMT R22, R75, 0x5410, R79 ;  /* 0x000054104b167816 */ /* 0x000fc4000000004f */
[----:B------:R-:W-:Y:S01]  /*45560*/  PRMT R23, R65, 0x5410, R67 ;  /* 0x0000541041177816 */ /* 0x000fe20000000043 */
[----:B------:R-:W-:Y:S06]  /*45570*/  BAR.SYNC.DEFER_BLOCKING 0x0 ;  /* 0x0000000000007b1d */ /* 0x000fec0000010000 */
[----:B------:R3:W-:Y:S02]  /*45580*/  STSM.16.M88.4 [R46], R20 ;  /* 0x000000142e007844 */ /* 0x0007e40000000200 */
[----:B------:R-:W-:Y:S06]  /*45590*/  BAR.SYNC.DEFER_BLOCKING 0x0 ;  /* 0x0000000000007b1d */ /* 0x000fec0000010000 */
[----:B0-----:R-:W-:Y:S04]  /*455a0*/  STL.64 [R1+0x10e8], R96 ;  /* 0x0010e86001007387 */ /* 0x001fe80000100a00 */
[----:B------:R-:W-:Y:S04]  /*455b0*/  STL.64 [R1+0x10e0], R98 ;  /* 0x0010e06201007387 */ /* 0x000fe80000100a00 */
[----:B------:R-:W2:Y:S04]  /*455c0*/  LDL.LU R67, [R1+0x99c] ;  /* 0x00099c0001437983 */ /* 0x000ea80000300800 */
[----:B------:R-:W2:Y:S04]  /*455d0*/  LDL.LU R65, [R1+0xa14] ;  /* 0x000a140001417983 */ /* 0x000ea80000300800 */
[----:B------:R-:W0:Y:S01]  /*455e0*/  LDS.128 R92, [R251] ;  /* 0x00000000fb5c7984 */ /* 0x000e220000000c00 */
[----:B---3--:R-:W-:-:S03]  /*455f0*/  PRMT R20, R60, 0x5410, R61 ;  /* 0x000054103c147816 */ /* 0x008fc6000000003d */
[----:B------:R-:W3:Y:S04]  /*45600*/  LDL.LU R61, [R1+0x964] ;  /* 0x00096400013d7983 */ /* 0x000ee80000300800 */
[----:B------:R-:W3:Y:S01]  /*45610*/  LDL.LU R60, [R1+0x9dc] ;  /* 0x0009dc00013c7983 */ /* 0x000ee20000300800 */
[----:B----4-:R-:W-:-:S03]  /*45620*/  PRMT R21, R59, 0x5410, R62 ;  /* 0x000054103b157816 */ /* 0x010fc6000000003e */
        /* <DEDUP_REMOVED lines=24> */
[----:B------:R-:W2:Y:S04]  /*457b0*/  LDL.LU R63, [R1+0x7d0] ;  /* 0x0007d000013f7983 */ /* 0x000ea80000300800 */
[----:B------:R3:W-:Y:S04]  /*457c0*/  STSM.16.M88.4 [R46], R20 ;  /* 0x000000142e007844 */ /* 0x0007e80000000200 */
[----:B0-----:R-:W-:Y:S04]  /*457d0*/  STL.64 [R1+0x10c0], R88 ;  /* 0x0010c05801007387 */ /* 0x001fe80000100a00 */
[----:B------:R-:W-:Y:S01]  /*457e0*/  STL.64 [R1+0x10b8], R90 ;  /* 0x0010b85a01007387 */ /* 0x000fe20000100a00 */
[----:B------:R-:W-:Y:S06]  /*457f0*/  BAR.SYNC.DEFER_BLOCKING 0x0 ;  /* 0x0000000000007b1d */ /* 0x000fec0000010000 */
        /* <DEDUP_REMOVED lines=29> */
[----:B------:R-:W-:Y:S01]  /*459d0*/  PRMT R22, R75, 0x5410, R79 ;  /* 0x000054104b167816 */ /* 0x000fe2000000004f */
[----:B------:R-:W-:Y:S01]  /*459e0*/  BAR.SYNC.DEFER_BLOCKING 0x0 ;  /* 0x0000000000007b1d */ /* 0x000fe20000010000 */
[----:B------:R-:W-:-:S05]  /*459f0*/  PRMT R23, R63, 0x5410, R70 ;  /* 0x000054103f177816 */ /* 0x000fca0000000046 */
        /* <DEDUP_REMOVED lines=19> */
[----:B------:R0:W-:Y:S04]  /*45b30*/  STSM.16.M88.4 [R46], R20 ;  /* 0x000000142e007844 */ /* 0x0001e80000000200 */
[----:B------:R-:W-:Y:S04]  /*45b40*/  STL.64 [R1+0x1088], R78 ;  /* 0x0010884e01007387 */ /* 0x000fe80000100a00 */
[----:B------:R-:W2:Y:S04]  /*45b50*/  LDL.LU R216, [R1+0x988] ;  /* 0x0009880001d87983 */ /* 0x000ea80000300800 */
[----:B------:R-:W2:Y:S04]  /*45b60*/  LDL.LU R214, [R1+0xa00] ;  /* 0x000a000001d67983 */ /* 0x000ea80000300800 */
[----:B------:R-:W2:Y:S04]  /*45b70*/  LDL.LU R202, [R1+0x950] ;  /* 0x0009500001ca7983 */ /* 0x000ea80000300800 */
[----:B------:R-:W2:Y:S01]  /*45b80*/  LDL.LU R200, [R1+0x9c8] ;  /* 0x0009c80001c87983 */ /* 0x000ea20000300800 */
[----:B0-----:R-:W-:Y:S01]  /*45b90*/  PRMT R20, R71, 0x5410, R74 ;  /* 0x0000541047147816 */ /* 0x001fe2000000004a */
[----:B------:R-:W-:Y:S01]  /*45ba0*/  BAR.SYNC.DEFER_BLOCKING 0x0 ;  /* 0x0000000000007b1d */ /* 0x000fe20000010000 */
[----:B------:R-:W-:-:S02]  /*45bb0*/  PRMT R22, R65, 0x5410, R67 ;  /* 0x0000541041167816 */ /* 0x000fc40000000043 */
[----:B------:R-:W-:-:S03]  /*45bc0*/  PRMT R23, R66, 0x5410, R64 ;  /* 0x0000541042177816 */ /* 0x000fc60000000040 */
[----:B------:R-:W2:Y:S04]  /*45bd0*/  LDL.LU R67, [R1+0x5cc] ;  /* 0x0005cc0001437983 */ /* 0x000ea80000300800 */
[----:B------:R-:W2:Y:S04]  /*45be0*/  LDL.LU R65, [R1+0x7f8] ;  /* 0x0007f80001417983 */ /* 0x000ea80000300800 */
[----:B------:R-:W2:Y:S04]  /*45bf0*/  LDL.LU R64, [R1+0x594] ;  /* 0x0005940001407983 */ /* 0x000ea80000300800 */
[----:B------:R-:W2:Y:S04]  /*45c00*/  LDL.LU R66, [R1+0x7c0] ;  /* 0x0007c00001427983 */ /* 0x000ea80000300800 */
[----:B------:R-:W0:Y:S04]  /*45c10*/  LDS.128 R72, [R251] ;  /* 0x00000000fb487984 */ /* 0x000e280000000c00 */
[----:B0-----:R-:W-:Y:S04]  /*45c20*/  STL.64 [R1+0x1078], R72 ;  /* 0x0010784801007387 */ /* 0x001fe80000100a00 */
[----:B------:R-:W-:Y:S04]  /*45c30*/  STL.64 [R1+0x1070], R74 ;  /* 0x0010704a01007387 */ /* 0x000fe80000100a00 */
[----:B------:R-:W2:Y:S04]  /*45c40*/  LDL.LU R212, [R1+0x984] ;  /* 0x0009840001d47983 */ /* 0x000ea80000300800 */
[----:B------:R-:W2:Y:S04]  /*45c50*/  LDL.LU R210, [R1+0x9fc] ;  /* 0x0009fc0001d27983 */ /* 0x000ea80000300800 */
[----:B------:R-:W2:Y:S04]  /*45c60*/  LDL.LU R198, [R1+0x94c] ;  /* 0x00094c0001c67983 */ /* 0x000ea80000300800 */
[----:B------:R-:W2:Y:S01]  /*45c70*/  LDL.LU R196, [R1+0x9c4] ;  /* 0x0009c40001c47983 */ /* 0x000ea20000300800 */
[----:B------:R-:W-:Y:S01]  /*45c80*/  PRMT R21, R68, 0x5410, R69 ;  /* 0x0000541044157816 */ /* 0x000fe20000000045 */
[----:B------:R-:W-:Y:S06]  /*45c90*/  BAR.SYNC.DEFER_BLOCKING 0x0 ;  /* 0x0000000000007b1d */ /* 0x000fec0000010000 */
[----:B------:R0:W-:Y:S02]  /*45ca0*/  STSM.16.M88.4 [R46], R20 ;  /* 0x000000142e007844 */ /* 0x0001e40000000200 */
[----:B0-----:R-:W-:Y:S01]  /*45cb0*/  PRMT R20, R63, 0x5410, R70 ;  /* 0x000054103f147816 */ /* 0x001fe20000000046 */
[----:B------:R-:W-:Y:S06]  /*45cc0*/  BAR.SYNC.DEFER_BLOCKING 0x0 ;  /* 0x0000000000007b1d */ /* 0x000fec0000010000 */
[----:B------:R-:W2:Y:S04]  /*45cd0*/  LDL.LU R63, [R1+0x5c8] ;  /* 0x0005c800013f7983 */ /* 0x000ea80000300800 */
        /* <DEDUP_REMOVED lines=11> */
[----:B------:R-:W2:Y:S04]  /*45d90*/  LDL.LU R192, [R1+0x5c4] ;  /* 0x0005c40001c07983 */ /* 0x000ea80000300800 */
[----:B------:R-:W2:Y:S04]  /*45da0*/  LDL.LU R59, [R1+0x7f0] ;  /* 0x0007f000013b7983 */ /* 0x000ea80000300800 */
[----:B------:R-:W2:Y:S04]  /*45db0*/  LDL.LU R57, [R1+0x58c] ;  /* 0x00058c0001397983 */ /* 0x000ea80000300800 */
[----:B------:R-:W2:Y:S01]  /*45dc0*/  LDL.LU R58, [R1+0x7b8] ;  /* 0x0007b800013a7983 */ /* 0x000ea20000300800 */
[----:B------:R-:W-:Y:S06]  /*45dd0*/  BAR.SYNC.DEFER_BLOCKING 0x0 ;  /* 0x0000000000007b1d */ /* 0x000fec0000010000 */
[----:B0-----:R-:W-:Y:S04]  /*45de0*/  STL.64 [R1+0x1068], R68 ;  /* 0x0010684401007387 */ /* 0x001fe80000100a00 */
[----:B------:R0:W-:Y:S04]  /*45df0*/  STSM.16.M88.4 [R46], R20 ;  /* 0x000000142e007844 */ /* 0x0001e80000000200 */
[----:B------:R-:W-:Y:S01]  /*45e00*/  STL.64 [R1+0x1060], R70 ;  /* 0x0010604601007387 */ /* 0x000fe20000100a00 */
[----:B0-----:R-:W-:-:S03]  /*45e10*/  PRMT R21, R200, 0x5410, R202 ;  /* 0x00005410c8157816 */ /* 0x001fc600000000ca */
[----:B------:R-:W2:Y:S01]  /*45e20*/  LDL.LU R202, [R1+0x600] ;  /* 0x0006000001ca7983 */ /* 0x000ea20000300800 */
[----:B------:R-:W-:-:S03]  /*45e30*/  PRMT R22, R65, 0x5410, R67 ;  /* 0x0000541041167816 */ /* 0x000fc60000000043 */
[----:B------:R-:W2:Y:S01]  /*45e40*/  LDL.LU R200, [R1+0x604] ;  /* 0x0006040001c87983 */ /* 0x000ea20000300800 */
[----:B------:R-:W-:Y:S01]  /*45e50*/  PRMT R23, R66, 0x5410, R64 ;  /* 0x0000541042177816 */ /* 0x000fe20000000040 */
[----:B------:R-:W-:Y:S06]  /*45e60*/  BAR.SYNC.DEFER_BLOCKING 0x0 ;  /* 0x0000000000007b1d */ /* 0x000fec0000010000 */
[----:B------:R-:W0:Y:S01]  /*45e70*/  LDS.128 R64, [R251] ;  /* 0x00000000fb407984 */ /* 0x000e220000000c00 */
[----:B------:R-:W-:Y:S01]  /*45e80*/  PRMT R20, R214, 0x5410, R216 ;  /* 0x00005410d6147816 */ /* 0x000fe200000000d8 */
[----:B------:R-:W-:Y:S06]  /*45e90*/  BAR.SYNC.DEFER_BLOCKING 0x0 ;  /* 0x0000000000007b1d */ /* 0x000fec0000010000 */
[----:B------:R1:W-:Y:S04]  /*45ea0*/  STSM.16.M88.4 [R46], R20 ;  /* 0x000000142e007844 */ /* 0x0003e80000000200 */
[----:B0-----:R-:W-:Y:S04]  /*45eb0*/  STL.64 [R1+0x1058], R64 ;  /* 0x0010584001007387 */ /* 0x001fe80000100a00 */
[----:B------:R-:W-:Y:S01]  /*45ec0*/  STL.64 [R1+0x1050], R66 ;  /* 0x0010504201007387 */ /* 0x000fe20000100a00 */
[----:B-1----:R-:W-:-:S03]  /*45ed0*/  PRMT R21, R196, 0x5410, R198 ;  /* 0x00005410c4157816 */ /* 0x002fc600000000c6 */
[----:B------:R-:W2:Y:S04]  /*45ee0*/  LDL.LU R198, [R1+0x608] ;  /* 0x0006080001c67983 */ /* 0x000ea80000300800 */
[----:B------:R-:W2:Y:S01]  /*45ef0*/  LDL.LU R196, [R1+0x60c] ;  /* 0x00060c0001c47983 */ /* 0x000ea20000300800 */
[----:B------:R-:W-:Y:S02]  /*45f00*/  PRMT R20, R210, 0x5410, R212 ;  /* 0x00005410d2147816 */ /* 0x000fe400000000d4 */
[----:B---3--:R-:W-:Y:S02]  /*45f10*/  PRMT R22, R61, 0x5410, R63 ;  /* 0x000054103d167816 */ /* 0x008fe4000000003f */
[----:B----4-:R-:W-:Y:S01]  /*45f20*/  PRMT R23, R62, 0x5410, R60 ;  /* 0x000054103e177816 */ /* 0x010fe2000000003c */
[----:B------:R-:W-:Y:S06]  /*45f30*/  BAR.SYNC.DEFER_BLOCKING 0x0 ;  /* 0x0000000000007b1d */ /* 0x000fec0000010000 */
[----:B------:R-:W0:Y:S02]  /*45f40*/  LDS.128 R60, [R251] ;  /* 0x00000000fb3c7984 */ /* 0x000e240000000c00 */
[----:B------:R-:W-:Y:S06]  /*45f50*/  BAR.SYNC.DEFER_BLOCKING 0x0 ;  /* 0x0000000000007b1d */ /* 0x000fec0000010000 */
[----:B------:R2:W-:Y:S02]  /*45f60*/  STSM.16.M88.4 [R46], R20 ;  /* 0x000000142e007844 */ /* 0x0005e40000000200 */
[----:B--2---:R-:W-:-:S02]  /*45f70*/  PRMT R21, R56, 0x5410, R204 ;  /* 0x0000541038157816 */ /* 0x004fc400000000cc */
[----:B------:R-:W-:Y:S02]  /*45f80*/  PRMT R22, R59, 0x5410, R192 ;  /* 0x000054103b167816 */ /* 0x000fe400000000c0 */
[----:B------:R-:W-:Y:S01]  /*45f90*/  PRMT R23, R58, 0x5410, R57 ;  /* 0x000054103a177816 */ /* 0x000fe20000000039 */
[----:B------:R-:W-:Y:S06]  /*45fa0*/  BAR.SYNC.DEFER_BLOCKING 0x0 ;  /* 0x0000000000007b1d */ /* 0x000fec0000010000 */
[----:B------:R-:W1:Y:S04]  /*45fb0*/  LDS.128 R56, [R251] ;  /* 0x00000000fb387984 */ /* 0x000e680000000c00 */
[----:B0-----:R-:W-:Y:S04]  /*45fc0*/  STL.64 [R1+0x1038], R60 ;  /* 0x0010383c01007387 */ /* 0x001fe80000100a00 */
[----:B------:R-:W-:Y:S01]  /*45fd0*/  STL.64 [R1+0x1030], R62 ;  /* 0x0010303e01007387 */ /* 0x000fe20000100a00 */
[----:B------:R-:W-:Y:S01]  /*45fe0*/  PRMT R20, R206, 0x5410, R208 ;  /* 0x00005410ce147816 */ /* 0x000fe200000000d0 */
[----:B------:R-:W-:Y:S06]  /*45ff0*/  BAR.SYNC.DEFER_BLOCKING 0x0 ;  /* 0x0000000000007b1d */ /* 0x000fec0000010000 */
[----:B-1----:R-:W-:Y:S04]  /*46000*/  STL.64 [R1+0x1048], R56 ;  /* 0x0010483801007387 */ /* 0x002fe80000100a00 */
[----:B------:R-:W-:Y:S04]  /*46010*/  STL.64 [R1+0x1040], R58 ;  /* 0x0010403a01007387 */ /* 0x000fe80000100a00 */
[----:B------:R-:W2:Y:S04]  /*46020*/  LDL.LU R210, [R1+0x610] ;  /* 0x0006100001d27983 */ /* 0x000ea80000300800 */
[----:B------:R-:W3:Y:S04]  /*46030*/  LDL.LU R216, [R1+0x614] ;  /* 0x0006140001d87983 */ /* 0x000ee80000300800 */
[----:B------:R-:W4:Y:S04]  /*46040*/  LDL.LU R208, [R1+0x618] ;  /* 0x0006180001d07983 */ /* 0x000f280000300800 */
[----:B------:R0:W-:Y:S04]  /*46050*/  STSM.16.M88.4 [R46], R20 ;  /* 0x000000142e007844 */ /* 0x0001e80000000200 */
[----:B------:R-:W4:Y:S04]  /*46060*/  LDL.LU R206, [R1+0x61c] ;  /* 0x00061c0001ce7983 */ /* 0x000f280000300800 */
[----:B------:R-:W4:Y:S01]  /*46070*/  LDL.LU R204, [R1+0x620] ;  /* 0x0006200001cc7983 */ /* 0x000f220000300800 */
[C---:B------:R-:W-:Y:S01]  /*46080*/  PRMT R192, R176.reuse, 0x7770, RZ ;  /* 0x00007770b0c07816 */ /* 0x040fe200000000ff */
[----:B------:R-:W-:Y:S01]  /*46090*/  BAR.SYNC.DEFER_BLOCKING 0x0 ;  /* 0x0000000000007b1d */ /* 0x000fe20000010000 */
[----:B0-----:R-:W-:-:S05]  /*460a0*/  PRMT R20, R176, 0x7771, RZ ;  /* 0x00007771b0147816 */ /* 0x001fca00000000ff */
[----:B------:R0:W-:Y:S02]  /*460b0*/  @P4 STG.E.U8 desc[UR32][R12.64], R192 ;  /* 0x000000c00c004986 */ /* 0x0001e4000c101120 */
[----:B0-----:R-:W-:-:S04]  /*460c0*/  IADD3 R12, P4, R202, R10, RZ ;  /* 0x0000000aca0c7210 */ /* 0x001fc80007f9e0ff */
[----:B------:R-:W-:Y:S02]  /*460d0*/  LEA.HI.X.SX32 R13, R202, R2, 0x1, P4 ;  /* 0x00000002ca0d7211 */ /* 0x000fe400020f0eff */
[----:B------:R-:W4:Y:S04]  /*460e0*/  LDL.LU R202, [R1+0x624] ;  /* 0x0006240001ca7983 */ /* 0x000f280000300800 */
[----:B------:R-:W4:Y:S04]  /*460f0*/  LDL.LU R214, [R1+0x628] ;  /* 0x0006280001d67983 */ /* 0x000f280000300800 */
[----:B------:R0:W-:Y:S02]  /*46100*/  @P0 STG.E.U8 desc[UR32][R14.64], R20 ;  /* 0x000000140e000986 */ /* 0x0001e4000c101120 */
[----:B0-----:R-:W-:-:S04]  /*46110*/  IADD3 R14, P4, R200, R10, RZ ;  /* 0x0000000ac80e7210 */ /* 0x001fc80007f9e0ff */
[----:B------:R-:W-:Y:S02]  /*46120*/  LEA.HI.X.SX32 R15, R200, R2, 0x1, P4 ;  /* 0x00000002c80f7211 */ /* 0x000fe400020f0eff */
[----:B------:R-:W4:Y:S04]  /*46130*/  LDL.LU R200, [R1+0x62c] ;  /* 0x00062c0001c87983 */ /* 0x000f280000300800 */
[----:B------:R-:W4:Y:S01]  /*46140*/  LDL.LU R212, [R1+0x630] ;  /* 0x0006300001d47983 */ /* 0x000f220000300800 */
[C---:B------:R-:W-:Y:S02]  /*46150*/  IADD3 R22, P4, R198.reuse, R10, RZ ;  /* 0x0000000ac6167210 */ /* 0x040fe40007f9e0ff */
[----:B------:R-:W-:Y:S02]  /*46160*/  PRMT R20, R177, 0x7770, RZ ;  /* 0x00007770b1147816 */ /* 0x000fe400000000ff */
[----:B------:R-:W-:-:S02]  /*46170*/  LEA.HI.X.SX32 R23, R198, R2, 0x1, P4 ;  /* 0x00000002c6177211 */ /* 0x000fc400020f0eff */
[----:B------:R-:W4:Y:S04]  /*46180*/  LDL.LU R198, [R1+0x634] ;  /* 0x0006340001c67983 */ /* 0x000f280000300800 */
[----:B------:R0:W-:Y:S02]  /*46190*/  @P1 STG.E.U8 desc[UR32][R16.64], R20 ;  /* 0x0000001410001986 */ /* 0x0001e4000c101120 */
[----:B0-----:R-:W-:-:S04]  /*461a0*/  IADD3 R20, P4, R196, R10, RZ ;  /* 0x0000000ac4147210 */ /* 0x001fc80007f9e0ff */
[----:B------:R-:W-:Y:S02]  /*461b0*/  LEA.HI.X.SX32 R21, R196, R2, 0x1, P4 ;  /* 0x00000002c4157211 */ /* 0x000fe400020f0eff */
[----:B------:R-:W4:Y:S01]  /*461c0*/  LDL.LU R196, [R1+0x638] ;  /* 0x0006380001c47983 */ /* 0x000f220000300800 */
[----:B------:R-:W-:-:S05]  /*461d0*/  PRMT R16, R177, 0x7771, RZ ;  /* 0x00007771b1107816 */ /* 0x000fca00000000ff */
[----:B------:R0:W-:Y:S02]  /*461e0*/  @P2 STG.E.U8 desc[UR32][R12.64], R16 ;  /* 0x000000100c002986 */ /* 0x0001e4000c101120 */
[----:B0-----:R-:W-:-:S05]  /*461f0*/  PRMT R12, R178, 0x7770, RZ ;  /* 0x00007770b20c7816 */ /* 0x001fca00000000ff */
[----:B------:R3:W-:Y:S01]  /*46200*/  @P3 STG.E.U8 desc[UR32][R14.64], R12 ;  /* 0x0000000c0e003986 */ /* 0x0007e2000c101120 */
[----:B--2---:R-:W-:-:S04]  /*46210*/  IADD3 R16, P4, R210, R10, RZ ;  /* 0x0000000ad2107210 */ /* 0x004fc80007f9e0ff */
[----:B------:R-:W-:Y:S02]  /*46220*/  LEA.HI.X.SX32 R17, R210, R2, 0x1, P4 ;  /* 0x00000002d2117211 */ /* 0x000fe400020f0eff */
[----:B------:R-:W2:Y:S01]  /*46230*/  LDL.LU R210, [R1+0x63c] ;  /* 0x00063c0001d27983 */ /* 0x000ea20000300800 */
[----:B---3--:R-:W-:-:S03]  /*46240*/  IADD3 R12, P4, R216, R10, RZ ;  /* 0x0000000ad80c7210 */ /* 0x008fc60007f9e0ff */
[----:B------:R-:W3:Y:S01]  /*46250*/  LDL.LU R218, [R1+0x640] ;  /* 0x0006400001da7983 */ /* 0x000ee20000300800 */
[----:B------:R-:W-:Y:S02]  /*46260*/  LEA.HI.X.SX32 R13, R216, R2, 0x1, P4 ;  /* 0x00000002d80d7211 */ /* 0x000fe400020f0eff */
[----:B----4-:R-:W-:-:S04]  /*46270*/  IADD3 R14, P4, R208, R10, RZ ;  /* 0x0000000ad00e7210 */ /* 0x010fc80007f9e0ff */
[----:B------:R-:W-:Y:S02]  /*46280*/  LEA.HI.X.SX32 R15, R208, R2, 0x1, P4 ;  /* 0x00000002d00f7211 */ /* 0x000fe400020f0eff */
[----:B------:R-:W4:Y:S01]  /*46290*/  LDL.LU R208, [R1+0x644] ;  /* 0x0006440001d07983 */ /* 0x000f220000300800 */
[----:B------:R-:W-:-:S04]  /*462a0*/  IADD3 R56, P4, R206, R10, RZ ;  /* 0x0000000ace387210 */ /* 0x000fc80007f9e0ff */
[----:B------:R-:W-:Y:S02]  /*462b0*/  LEA.HI.X.SX32 R57, R206, R2, 0x1, P4 ;  /* 0x00000002ce397211 */ /* 0x000fe400020f0eff */
[----:B------:R-:W4:Y:S01]  /*462c0*/  LDL.LU R206, [R1+0x648] ;  /* 0x0006480001ce7983 */ /* 0x000f220000300800 */
[----:B------:R-:W-:-:S04]  /*462d0*/  IADD3 R58, P4, R204, R10, RZ ;  /* 0x0000000acc3a7210 */ /* 0x000fc80007f9e0ff */
[----:B------:R-:W-:Y:S02]  /*462e0*/  LEA.HI.X.SX32 R59, R204, R2, 0x1, P4 ;  /* 0x00000002cc3b7211 */ /* 0x000fe400020f0eff */
[----:B------:R-:W4:Y:S04]  /*462f0*/  LDL.LU R204, [R1+0x64c] ;  /* 0x00064c0001cc7983 */ /* 0x000f280000300800 */
[----:B------:R-:W4:Y:S01]  /*46300*/  LDL.LU R216, [R1+0x650] ;  /* 0x0006500001d87983 */ /* 0x000f220000300800 */
[----:B------:R-:W-:-:S04]  /*46310*/  IADD3 R60, P4, R202, R10, RZ ;  /* 0x0000000aca3c7210 */ /* 0x000fc80007f9e0ff */
        /* <DEDUP_REMOVED lines=8> */
[----:B------:R0:W-:Y:S02]  /*463a0*/  STL.64 [R1+0xab8], R8 ;  /* 0x000ab80801007387 */ /* 0x0001e40000100a00 */
[----:B0-----:R-:W-:-:S04]  /*463b0*/  IADD3 R8, P4, R212, R10, RZ ;  /* 0x0000000ad4087210 */ /* 0x001fc80007f9e0ff */
        /* <DEDUP_REMOVED lines=11> */
[----:B--2---:R-:W-:-:S04]  /*46470*/  IADD3 R8, P4, R210, R10, RZ ;  /* 0x0000000ad2087210 */ /* 0x004fc80007f9e0ff */
[----:B------:R-:W-:Y:S02]  /*46480*/  LEA.HI.X.SX32 R9, R210, R2, 0x1, P4 ;  /* 0x00000002d2097211 */ /* 0x000fe400020f0eff */
[----:B------:R-:W2:Y:S01]  /*46490*/  LDL.LU R210, [R1+0x66c] ;  /* 0x00066c0001d27983 */ /* 0x000ea20000300800 */
[----:B---3--:R-:W-:-:S03]  /*464a0*/  IADD3 R174, P4, R218, R10, RZ ;  /* 0x0000000adaae7210 */ /* 0x008fc60007f9e0ff */
[----:B------:R4:W-:Y:S01]  /*464b0*/  STL.64 [R1+0xa98], R8 ;  /* 0x000a980801007387 */ /* 0x0009e20000100a00 */
[----:B------:R-:W-:Y:S02]  /*464c0*/  LEA.HI.X.SX32 R175, R218, R2, 0x1, P4 ;  /* 0x00000002daaf7211 */ /* 0x000fe400020f0eff */
[----:B----4-:R-:W-:-:S04]  /*464d0*/  IADD3 R8, P4, R208, R10, RZ ;  /* 0x0000000ad0087210 */ /* 0x010fc80007f9e0ff */
[----:B------:R-:W-:Y:S02]  /*464e0*/  LEA.HI.X.SX32 R9, R208, R2, 0x1, P4 ;  /* 0x00000002d0097211 */ /* 0x000fe400020f0eff */
[----:B------:R-:W3:Y:S04]  /*464f0*/  LDL.LU R208, [R1+0x670] ;  /* 0x0006700001d07983 */ /* 0x000ee80000300800 */
        /* <DEDUP_REMOVED lines=10> */
[----:B------:R-:W-:-:S05]  /*465a0*/  LEA.HI.X.SX32 R9, R216, R2, 0x1, P4 ;  /* 0x00000002d8097211 */ /* 0x000fca00020f0eff */
        /* <DEDUP_REMOVED lines=24> */
[----:B------:R2:W-:Y:S04]  /*46730*/  STL.64 [R1+0xa40], R8 ;  /* 0x000a400801007387 */ /* 0x0005e80000100a00 */
[----:B------:R-:W4:Y:S01]  /*46740*/  LDL.LU R216, [R1+0x694] ;  /* 0x0006940001d87983 */ /* 0x000f220000300800 */
[----:B--2---:R-:W-:-:S04]  /*46750*/  IADD3 R8, P4, R210, R10, RZ ;  /* 0x0000000ad2087210 */ /* 0x004fc80007f9e0ff */
[----:B------:R-:W-:Y:S02]  /*46760*/  LEA.HI.X.SX32 R9, R210, R2, 0x1, P4 ;  /* 0x00000002d2097211 */ /* 0x000fe400020f0eff */
[----:B------:R-:W2:Y:S04]  /*46770*/  LDL.LU R210, [R1+0x698] ;  /* 0x0006980001d27983 */ /* 0x000ea80000300800 */
[----:B------:R4:W-:Y:S01]  /*46780*/  STL.64 [R1+0xa38], R8 ;  /* 0x000a380801007387 */ /* 0x0009e20000100a00 */
[----:B---3--:R-:W-:-:S04]  /*46790*/  IADD3 R168, P4, R208, R10, RZ ;  /* 0x0000000ad0a87210 */ /* 0x008fc80007f9e0ff */
[----:B------:R-:W-:Y:S02]  /*467a0*/  LEA.HI.X.SX32 R169, R208, R2, 0x1, P4 ;  /* 0x00000002d0a97211 */ /* 0x000fe400020f0eff */
[----:B------:R-:W3:Y:S04]  /*467b0*/  LDL.LU R208, [R1+0x69c] ;  /* 0x00069c0001d07983 */ /* 0x000ee80000300800 */
[----:B------:R-:W-:Y:S01]  /*467c0*/  STL.64 [R1+0x1260], R168 ;  /* 0x001260a801007387 */ /* 0x000fe20000100a00 */
[----:B----4-:R-:W-:-:S04]  /*467d0*/  IADD3 R8, P4, R206, R10, RZ ;  /* 0x0000000ace087210 */ /* 0x010fc80007f9e0ff */
[----:B------:R-:W-:Y:S02]  /*467e0*/  LEA.HI.X.SX32 R9, R206, R2, 0x1, P4 ;  /* 0x00000002ce097211 */ /* 0x000fe400020f0eff */
[----:B------:R-:W4:Y:S04]  /*467f0*/  LDL.LU R206, [R1+0x6a0] ;  /* 0x0006a00001ce7983 */ /* 0x000f280000300800 */
[----:B------:R0:W-:Y:S01]  /*46800*/  STL.64 [R1+0xa28], R8 ;  /* 0x000a280801007387 */ /* 0x0001e20000100a00 */
[----:B------:R-:W-:-:S04]  /*46810*/  IADD3 R170, P4, R204, R10, RZ ;  /* 0x0000000accaa7210 */ /* 0x000fc80007f9e0ff */
[----:B------:R-:W-:Y:S02]  /*46820*/  LEA.HI.X.SX32 R171, R204, R2, 0x1, P4 ;  /* 0x00000002ccab7211 */ /* 0x000fe400020f0eff */
[----:B------:R-:W4:Y:S04]  /*46830*/  LDL.LU R204, [R1+0x6a4] ;  /* 0x0006a40001cc7983 */ /* 0x000f280000300800 */
[----:B------:R-:W-:Y:S01]  /*46840*/  STL.64 [R1+0x1268], R170 ;  /* 0x001268aa01007387 */ /* 0x000fe20000100a00 */
        /* <DEDUP_REMOVED lines=27> */
[----:B--2---:R-:W-:-:S04]  /*46a00*/  IADD3 R8, P4, R210, R10, RZ ;  /* 0x0000000ad2087210 */ /* 0x004fc80007f9e0ff */
[----:B------:R-:W-:Y:S02]  /*46a10*/  LEA.HI.X.SX32 R9, R210, R2, 0x1, P4 ;  /* 0x00000002d2097211 */ /* 0x000fe400020f0eff */
[----:B------:R-:W2:Y:S04]  /*46a20*/  LDL.LU R210, [R1+0x6c0] ;  /* 0x0006c00001d27983 */ /* 0x000ea80000300800 */
[----:B------:R4:W-:Y:S04]  /*46a30*/  STL.64 [R1+0x9e0], R8 ;  /* 0x0009e00801007387 */ /* 0x0009e80000100a00 */
[----:B------:R-:W2:Y:S01]  /*46a40*/  LDL.LU R216, [R1+0x6c4] ;  /* 0x0006c40001d87983 */ /* 0x000ea20000300800 */
[----:B---3--:R-:W-:-:S04]  /*46a50*/  IADD3 R164, P4, R208, R10, RZ ;  /* 0x0000000ad0a47210 */ /* 0x008fc80007f9e0ff */
[----:B------:R-:W-:Y:S02]  /*46a60*/  LEA.HI.X.SX32 R165, R208, R2, 0x1, P4 ;  /* 0x00000002d0a57211 */ /* 0x000fe400020f0eff */
[----:B------:R-:W3:Y:S04]  /*46a70*/  LDL.LU R208, [R1+0x6c8] ;  /* 0x0006c80001d07983 */ /* 0x000ee80000300800 */
[----:B------:R-:W-:Y:S01]  /*46a80*/  STL.64 [R1+0x1230], R164 ;  /* 0x001230a401007387 */ /* 0x000fe20000100a00 */
[----:B----4-:R-:W-:-:S04]  /*46a90*/  IADD3 R8, P4, R206, R10, RZ ;  /* 0x0000000ace087210 */ /* 0x010fc80007f9e0ff */
        /* <DEDUP_REMOVED lines=26> */
[----:B------:R2:W-:Y:S01]  /*46c40*/  STL.64 [R1+0x9a0], R8 ;  /* 0x0009a00801007387 */ /* 0x0005e20000100a00 */
[----:B------:R-:W-:-:S04]  /*46c50*/  IADD3 R166, P4, R196, R10, RZ ;  /* 0x0000000ac4a67210 */ /* 0x000fc80007f9e0ff */
[----:B------:R-:W-:Y:S02]  /*46c60*/  LEA.HI.X.SX32 R167, R196, R2, 0x1, P4 ;  /* 0x00000002c4a77211 */ /* 0x000fe400020f0eff */
[----:B------:R-:W4:Y:S04]  /*46c70*/  LDL.LU R196, [R1+0x6e8] ;  /* 0x0006e80001c47983 */ /* 0x000f280000300800 */
[----:B------:R-:W-:Y:S01]  /*46c80*/  STL.64 [R1+0x1238], R166 ;  /* 0x001238a601007387 */ /* 0x000fe20000100a00 */
[----:B--2---:R-:W-:-:S04]  /*46c90*/  IADD3 R8, P4, R210, R10, RZ ;  /* 0x0000000ad2087210 */ /* 0x004fc80007f9e0ff */
[----:B------:R-:W-:Y:S02]  /*46ca0*/  LEA.HI.X.SX32 R9, R210, R2, 0x1, P4 ;  /* 0x00000002d2097211 */ /* 0x000fe400020f0eff */
[----:B------:R-:W2:Y:S04]  /*46cb0*/  LDL.LU R210, [R1+0x6ec] ;  /* 0x0006ec0001d27983 */ /* 0x000ea80000300800 */
[----:B------:R0:W-:Y:S02]  /*46cc0*/  STL.64 [R1+0x990], R8 ;  /* 0x0009900801007387 */ /* 0x0001e40000100a00 */
[----:B0-----:R-:W-:-:S04]  /*46cd0*/  IADD3 R8, P4, R216, R10, RZ ;  /* 0x0000000ad8087210 */ /* 0x001fc80007f9e0ff */
[----:B------:R-:W-:-:S05]  /*46ce0*/  LEA.HI.X.SX32 R9, R216, R2, 0x1, P4 ;  /* 0x00000002d8097211 */ /* 0x000fca00020f0eff */
[----:B------:R3:W-:Y:S02]  /*46cf0*/  STL.64 [R1+0x988], R8 ;  /* 0x0009880801007387 */ /* 0x0007e40000100a00 */
[----:B---3--:R-:W-:-:S04]  /*46d00*/  IADD3 R8, P4, R208, R10, RZ ;  /* 0x0000000ad0087210 */ /* 0x008fc80007f9e0ff */
[----:B------:R-:W-:Y:S02]  /*46d10*/  LEA.HI.X.SX32 R9, R208, R2, 0x1, P4 ;  /* 0x00000002d0097211 */ /* 0x000fe400020f0eff */
[----:B------:R-:W3:Y:S04]  /*46d20*/  LDL.LU R208, [R1+0x6f0] ;  /* 0x0006f00001d07983 */ /* 0x000ee80000300800 */
[----:B------:R4:W-:Y:S02]  /*46d30*/  STL.64 [R1+0x980], R8 ;  /* 0x0009800801007387 */ /* 0x0009e40000100a00 */
        /* <DEDUP_REMOVED lines=13> */
[----:B0-----:R-:W-:-:S04]  /*46e10*/  IADD3 R8, P4, R214, R10, RZ ;  /* 0x0000000ad6087210 */ /* 0x001fc80007f9e0ff */
[----:B------:R-:W-:-:S05]  /*46e20*/  LEA.HI.X.SX32 R9, R214, R2, 0x1, P4 ;  /* 0x00000002d6097211 */ /* 0x000fca00020f0eff */
[----:B------:R0:W-:Y:S02]  /*46e30*/  STL.64 [R1+0x960], R8 ;  /* 0x0009600801007387 */ /* 0x0001e40000100a00 */
[----:B0-----:R-:W-:-:S04]  /*46e40*/  IADD3 R8, P4, R200, R10, RZ ;  /* 0x0000000ac8087210 */ /* 0x001fc80007f9e0ff */
[----:B------:R-:W-:Y:S02]  /*46e50*/  LEA.HI.X.SX32 R9, R200, R2, 0x1, P4 ;  /* 0x00000002c8097211 */ /* 0x000fe400020f0eff */
[----:B------:R-:W4:Y:S04]  /*46e60*/  LDL.LU R200, [R1+0x704] ;  /* 0x0007040001c87983 */ /* 0x000f280000300800 */
[----:B------:R0:W-:Y:S04]  /*46e70*/  STL.64 [R1+0x958], R8 ;  /* 0x0009580801007387 */ /* 0x0001e80000100a00 */
[----:B------:R-:W4:Y:S04]  /*46e80*/  LDL.LU R216, [R1+0x708] ;  /* 0x0007080001d87983 */ /* 0x000f280000300800 */
[----:B------:R-:W4:Y:S01]  /*46e90*/  LDL.LU R214, [R1+0x70c] ;  /* 0x00070c0001d67983 */ /* 0x000f220000300800 */
[----:B0-----:R-:W-:-:S04]  /*46ea0*/  IADD3 R8, P4, R212, R10, RZ ;  /* 0x0000000ad4087210 */ /* 0x001fc80007f9e0ff */
[----:B------:R-:W-:-:S05]  /*46eb0*/  LEA.HI.X.SX32 R9, R212, R2, 0x1, P4 ;  /* 0x00000002d4097211 */ /* 0x000fca00020f0eff */
        /* <DEDUP_REMOVED lines=13> */
[----:B------:R-:W-:Y:S01]  /*46f90*/  STL.64 [R1+0x1210], R162 ;  /* 0x001210a201007387 */ /* 0x000fe20000100a00 */
        /* <DEDUP_REMOVED lines=44> */
[----:B------:R-:W2:Y:S04]  /*47260*/  LDL.LU R210, [R1+0x744] ;  /* 0x0007440001d27983 */ /* 0x000ea80000300800 */
[----:B------:R3:W-:Y:S02]  /*47270*/  STL.64 [R1+0x8d8], R8 ;  /* 0x0008d80801007387 */ /* 0x0007e40000100a00 */
[----:B---3--:R-:W-:-:S04]  /*47280*/  IADD3 R8, P4, R208, R10, RZ ;  /* 0x0000000ad0087210 */ /* 0x008fc80007f9e0ff */
[----:B------:R-:W-:Y:S02]  /*47290*/  LEA.HI.X.SX32 R9, R208, R2, 0x1, P4 ;  /* 0x00000002d0097211 */ /* 0x000fe400020f0eff */
[----:B------:R-:W3:Y:S04]  /*472a0*/  LDL.LU R208, [R1+0x748] ;  /* 0x0007480001d07983 */ /* 0x000ee80000300800 */
[----:B------:R4:W-:Y:S04]  /*472b0*/  STL.64 [R1+0x8d0], R8 ;  /* 0x0008d00801007387 */ /* 0x0009e80000100a00 */
[----:B------:R-:W3:Y:S01]  /*472c0*/  LDL.LU R216, [R1+0x74c] ;  /* 0x00074c0001d87983 */ /* 0x000ee20000300800 */
[----:B----4-:R-:W-:-:S04]  /*472d0*/  IADD3 R8, P4, R206, R10, RZ ;  /* 0x0000000ace087210 */ /* 0x010fc80007f9e0ff */
[----:B------:R-:W-:-:S05]  /*472e0*/  LEA.HI.X.SX32 R9, R206, R2, 0x1, P4 ;  /* 0x00000002ce097211 */ /* 0x000fca00020f0eff */
[----:B------:R0:W-:Y:S04]  /*472f0*/  STL.64 [R1+0x8c8], R8 ;  /* 0x0008c80801007387 */ /* 0x0001e80000100a00 */
[----:B------:R-:W4:Y:S01]  /*47300*/  LDL.LU R206, [R1+0x750] ;  /* 0x0007500001ce7983 */ /* 0x000f220000300800 */
[----:B0-----:R-:W-:-:S04]  /*47310*/  IADD3 R8, P4, R204, R10, RZ ;  /* 0x0000000acc087210 */ /* 0x001fc80007f9e0ff */
[----:B------:R-:W-:-:S05]  /*47320*/  LEA.HI.X.SX32 R9, R204, R2, 0x1, P4 ;  /* 0x00000002cc097211 */ /* 0x000fca00020f0eff */
[----:B------:R0:W-:Y:S04]  /*47330*/  STL.64 [R1+0x8c0], R8 ;  /* 0x0008c00801007387 */ /* 0x0001e80000100a00 */
[----:B------:R-:W4:Y:S01]  /*47340*/  LDL.LU R204, [R1+0x754] ;  /* 0x0007540001cc7983 */ /* 0x000f220000300800 */
[----:B------:R-:W-:-:S04]  /*47350*/  IADD3 R156, P4, R202, R10, RZ ;  /* 0x0000000aca9c7210 */ /* 0x000fc80007f9e0ff */
[----:B------:R-:W-:-:S05]  /*47360*/  LEA.HI.X.SX32 R157, R202, R2, 0x1, P4 ;  /* 0x00000002ca9d7211 */ /* 0x000fca00020f0eff */
[----:B------:R-:W-:Y:S04]  /*47370*/  STL.64 [R1+0x1218], R156 ;  /* 0x0012189c01007387 */ /* 0x000fe80000100a00 */
[----:B------:R-:W4:Y:S01]  /*47380*/  LDL.LU R202, [R1+0x758] ;  /* 0x0007580001ca7983 */ /* 0x000f220000300800 */
        /* <DEDUP_REMOVED lines=24> */
[----:B---3--:R-:W-:-:S04]  /*47510*/  IADD3 R8, P4, R208, R10, RZ ;  /* 0x0000000ad0087210 */ /* 0x008fc80007f9e0ff */
[----:B------:R-:W-:Y:S02]  /*47520*/  LEA.HI.X.SX32 R9, R208, R2, 0x1, P4 ;  /* 0x00000002d0097211 */ /* 0x000fe400020f0eff */
[----:B------:R-:W3:Y:S04]  /*47530*/  LDL.LU R208, [R1+0x774] ;  /* 0x0007740001d07983 */ /* 0x000ee80000300800 */
[----:B------:R0:W-:Y:S02]  /*47540*/  STL.64 [R1+0x880], R8 ;  /* 0x0008800801007387 */ /* 0x0001e40000100a00 */
[----:B0-----:R-:W-:-:S04]  /*47550*/  IADD3 R8, P4, R216, R10, RZ ;  /* 0x0000000ad8087210 */ /* 0x001fc80007f9e0ff */
        /* <DEDUP_REMOVED lines=35> */
[----:B--2---:R-:W-:-:S04]  /*47790*/  IADD3 R8, P4, R210, R10, RZ ;  /* 0x0000000ad2087210 */ /* 0x004fc80007f9e0ff */
[----:B------:R-:W-:Y:S02]  /*477a0*/  LEA.HI.X.SX32 R9, R210, R2, 0x1, P4 ;  /* 0x00000002d2097211 */ /* 0x000fe400020f0eff */
[----:B------:R-:W2:Y:S04]  /*477b0*/  LDL.LU R210, [R1+0x79c] ;  /* 0x00079c0001d27983 */ /* 0x000ea80000300800 */
[----:B------:R0:W-:Y:S01]  /*477c0*/  STL.64 [R1+0x830], R8 ;  /* 0x0008300801007387 */ /* 0x0001e20000100a00 */
[----:B---3--:R-:W-:-:S04]  /*477d0*/  IADD3 R154, P4, R208, R10, RZ ;  /* 0x0000000ad09a7210 */ /* 0x008fc80007f9e0ff */
[----:B------:R-:W-:Y:S02]  /*477e0*/  LEA.HI.X.SX32 R155, R208, R2, 0x1, P4 ;  /* 0x00000002d09b7211 */ /* 0x000fe400020f0eff */
[----:B------:R-:W3:Y:S01]  /*477f0*/  LDL.LU R208, [R1+0x7a0] ;  /* 0x0007a00001d07983 */ /* 0x000ee20000300800 */
        /* <DEDUP_REMOVED lines=47> */
[----:B------:R0:W-:Y:S01]  /*47af0*/  STL.64 [R1+0x7c8], R8 ;  /* 0x0007c80801007387 */ /* 0x0001e20000100a00 */
[----:B----4-:R-:W-:-:S04]  /*47b00*/  IADD3 R148, P4, R206, R10, RZ ;  /* 0x0000000ace947210 */ /* 0x010fc80007f9e0ff */
[----:B------:R-:W-:Y:S02]  /*47b10*/  LEA.HI.X.SX32 R149, R206, R2, 0x1, P4 ;  /* 0x00000002ce957211 */ /* 0x000fe400020f0eff */
[----:B------:R-:W4:Y:S01]  /*47b20*/  LDL.LU R206, [R1+0xb28] ;  /* 0x000b280001ce7983 */ /* 0x000f220000300800 */
        /* <DEDUP_REMOVED lines=241> */
[----:B--2---:R-:W-:-:S04]  /*48a40*/  IADD3 R132, P4, R210, R10, RZ ;  /* 0x0000000ad2847210 */ /* 0x004fc80007f9e0ff */
[----:B------:R-:W-:Y:S02]  /*48a50*/  LEA.HI.X.SX32 R133, R210, R2, 0x1, P4 ;  /* 0x00000002d2857211 */ /* 0x000fe400020f0eff */
[----:B------:R-:W2:Y:S01]  /*48a60*/  LDL.LU R210, [R1+0xc44] ;  /* 0x000c440001d27983 */ /* 0x000ea20000300800 */
        /* <DEDUP_REMOVED lines=301> */
[----:B------:R4:W-:Y:S01]  /*49d40*/  STL.64 [R1+0x358], R8 ;  /* 0x0003580801007387 */ /* 0x0009e20000100a00 */
[----:B------:R-:W-:-:S04]  /*49d50*/  IADD3 R112, P4, R216, R10, RZ ;  /* 0x0000000ad8707210 */ /* 0x000fc80007f9e0ff */
[----:B------:R-:W-:Y:S02]  /*49d60*/  LEA.HI.X.SX32 R113, R216, R2, 0x1, P4 ;  /* 0x00000002d8717211 */ /* 0x000fe400020f0eff */
[----:B------:R-:W3:Y:S01]  /*49d70*/  LDL.LU R216, [R1+0x1008] ;  /* 0x0010080001d87983 */ /* 0x000ee20000300800 */
        /* <DEDUP_REMOVED lines=321> */
[----:B------:R-:W-:-:S04]  /*4b190*/  IADD3 R246, P4, R196, R10, RZ ;  /* 0x0000000ac4f67210 */ /* 0x000fc80007f9e0ff */
[----:B------:R-:W-:Y:S02]  /*4b1a0*/  LEA.HI.X.SX32 R247, R196, R2, 0x1, P4 ;  /* 0x00000002c4f77211 */ /* 0x000fe400020f0eff */
[----:B------:R-:W4:Y:S01]  /*4b1b0*/  LDL.LU R196, [R1+0xc68] ;  /* 0x000c680001c47983 */ /* 0x000f220000300800 */
        /* <DEDUP_REMOVED lines=226> */
[----:B0-----:R-:W-:-:S04]  /*4bfe0*/  IADD3 R8, P4, R216, R10, RZ ;  /* 0x0000000ad8087210 */ /* 0x001fc80007f9e0ff */
[----:B------:R-:W-:-:S05]  /*4bff0*/  LEA.HI.X.SX32 R9, R216, R2, 0x1, P4 ;  /* 0x00000002d8097211 */ /* 0x000fca00020f0eff */
        /* <DEDUP_REMOVED lines=71> */
[----:B------:R-:W4:Y:S01]  /*4c470*/  LDL.LU R226, [R1+0xe74] ;  /* 0x000e740001e27983 */ /* 0x000f220000300800 */
[----:B0-----:R-:W-:-:S04]  /*4c480*/  IADD3 R8, P4, R212, R10, RZ ;  /* 0x0000000ad4087210 */ /* 0x001fc80007f9e0ff */
[----:B------:R-:W-:-:S05]  /*4c490*/  LEA.HI.X.SX32 R9, R212, R2, 0x1, P4 ;  /* 0x00000002d4097211 */ /* 0x000fca00020f0eff */
[----:B------:R2:W-:Y:S04]  /*4c4a0*/  STL.64 [R1+0xb10], R8 ;  /* 0x000b100801007387 */ /* 0x0005e80000100a00 */
[----:B------:R-:W4:Y:S04]  /*4c4b0*/  LDL.LU R224, [R1+0xe78] ;  /* 0x000e780001e07983 */ /* 0x000f280000300800 */
[----:B------:R-:W4:Y:S01]  /*4c4c0*/  LDL.LU R222, [R1+0xe7c] ;  /* 0x000e7c0001de7983 */ /* 0x000f220000300800 */
[----:B--2---:R-:W-:-:S04]  /*4c4d0*/  IADD3 R8, P4, R210, R10, RZ ;  /* 0x0000000ad2087210 */ /* 0x004fc80007f9e0ff */
[----:B------:R-:W-:-:S05]  /*4c4e0*/  LEA.HI.X.SX32 R9, R210, R2, 0x1, P4 ;  /* 0x00000002d2097211 */ /* 0x000fca00020f0eff */
[----:B------:R4:W-:Y:S04]  /*4c4f0*/  STL.64 [R1+0x150], R8 ;  /* 0x0001500801007387 */ /* 0x0009e80000100a00 */
[----:B------:R-:W2:Y:S04]  /*4c500*/  LDL.LU R220, [R1+0xe80] ;  /* 0x000e800001dc7983 */ /* 0x000ea80000300800 */
[----:B------:R-:W2:Y:S04]  /*4c510*/  LDL.LU R218, [R1+0xe84] ;  /* 0x000e840001da7983 */ /* 0x000ea80000300800 */
[----:B------:R-:W2:Y:S04]  /*4c520*/  LDL.LU R216, [R1+0xe88] ;  /* 0x000e880001d87983 */ /* 0x000ea80000300800 */
[----:B------:R-:W2:Y:S01]  /*4c530*/  LDL.LU R214, [R1+0xe8c] ;  /* 0x000e8c0001d67983 */ /* 0x000ea20000300800 */
[----:B---3--:R-:W-:-:S04]  /*4c540*/  IADD3 R74, P4, R208, R10, RZ ;  /* 0x0000000ad04a7210 */ /* 0x008fc80007f9e0ff */
[----:B------:R-:W-:Y:S02]  /*4c550*/  LEA.HI.X.SX32 R75, R208, R2, 0x1, P4 ;  /* 0x00000002d04b7211 */ /* 0x000fe400020f0eff */
[----:B----4-:R-:W-:-:S04]  /*4c560*/  IADD3 R8, P4, R206, R10, RZ ;  /* 0x0000000ace087210 */ /* 0x010fc80007f9e0ff */
[----:B------:R-:W-:-:S05]  /*4c570*/  LEA.HI.X.SX32 R9, R206, R2, 0x1, P4 ;  /* 0x00000002ce097211 */ /* 0x000fca00020f0eff */
[----:B------:R0:W-:Y:S04]  /*4c580*/  STL.64 [R1+0x140], R8 ;  /* 0x0001400801007387 */ /* 0x0001e80000100a00 */
[----:B------:R-:W3:Y:S04]  /*4c590*/  LDL.LU R212, [R1+0xe90] ;  /* 0x000e900001d47983 */ /* 0x000ee80000300800 */
[----:B------:R-:W4:Y:S01]  /*4c5a0*/  LDL.LU R210, [R1+0xe94] ;  /* 0x000e940001d27983 */ /* 0x000f220000300800 */
[----:B0-----:R-:W-:-:S04]  /*4c5b0*/  IADD3 R8, P4, R204, R10, RZ ;  /* 0x0000000acc087210 */ /* 0x001fc80007f9e0ff */
[----:B------:R-:W-:-:S05]  /*4c5c0*/  LEA.HI.X.SX32 R9, R204, R2, 0x1, P4 ;  /* 0x00000002cc097211 */ /* 0x000fca00020f0eff */
[----:B------:R0:W-:Y:S04]  /*4c5d0*/  STL.64 [R1+0x138], R8 ;  /* 0x0001380801007387 */ /* 0x0001e80000100a00 */
[----:B------:R-:W4:Y:S04]  /*4c5e0*/  LDL.LU R208, [R1+0xe98] ;  /* 0x000e980001d07983 */ /* 0x000f280000300800 */
        /* <DEDUP_REMOVED lines=22> */
[----:B------:R-:W-:-:S05]  /*4c750*/  LEA.HI.X.SX32 R9, R224, R2, 0x1, P4 ;  /* 0x00000002e0097211 */ /* 0x000fca00020f0eff */
[----:B------:R0:W-:Y:S02]  /*4c760*/  STL.64 [R1+0x108], R8 ;  /* 0x0001080801007387 */ /* 0x0001e40000100a00 */
[----:B0-----:R-:W-:-:S04]  /*4c770*/  IADD3 R8, P4, R222, R10, RZ ;  /* 0x0000000ade087210 */ /* 0x001fc80007f9e0ff */
[----:B------:R-:W-:-:S05]  /*4c780*/  LEA.HI.X.SX32 R9, R222, R2, 0x1, P4 ;  /* 0x00000002de097211 */ /* 0x000fca00020f0eff */
[----:B------:R2:W-:Y:S02]  /*4c790*/  STL.64 [R1+0x100], R8 ;  /* 0x0001000801007387 */ /* 0x0005e40000100a00 */
[----:B--2---:R-:W-:-:S04]  /*4c7a0*/  IADD3 R8, P4, R220, R10, RZ ;  /* 0x0000000adc087210 */ /* 0x004fc80007f9e0ff */
        /* <DEDUP_REMOVED lines=9> */
[----:B------:R-:W-:Y:S02]  /*4c840*/  LEA.HI.X.SX32 R9, R214, R2, 0x1, P4 ;  /* 0x00000002d6097211 */ /* 0x000fe400020f0eff */
[----:B---3--:R-:W-:-:S03]  /*4c850*/  IADD3 R68, P4, R212, R10, RZ ;  /* 0x0000000ad4447210 */ /* 0x008fc60007f9e0ff */
[----:B------:R4:W-:Y:S01]  /*4c860*/  STL.64 [R1+0xe0], R8 ;  /* 0x0000e00801007387 */ /* 0x0009e20000100a00 */
[----:B------:R-:W-:Y:S02]  /*4c870*/  LEA.HI.X.SX32 R69, R212, R2, 0x1, P4 ;  /* 0x00000002d4457211 */ /* 0x000fe400020f0eff */
[----:B----4-:R-:W-:-:S04]  /*4c880*/  IADD3 R8, P4, R210, R10, RZ ;  /* 0x0000000ad2087210 */ /* 0x010fc80007f9e0ff */
[----:B------:R-:W-:-:S05]  /*4c890*/  LEA.HI.X.SX32 R9, R210, R2, 0x1, P4 ;  /* 0x00000002d2097211 */ /* 0x000fca00020f0eff */
[----:B------:R0:W-:Y:S02]  /*4c8a0*/  STL.64 [R1+0xd0], R8 ;  /* 0x0000d00801007387 */ /* 0x0001e40000100a00 */
[----:B0-----:R-:W-:-:S04]  /*4c8b0*/  IADD3 R8, P4, R208, R10, RZ ;  /* 0x0000000ad0087210 */ /* 0x001fc80007f9e0ff */
[----:B------:R-:W-:Y:S02]  /*4c8c0*/  LEA.HI.X.SX32 R9, R208, R2, 0x1, P4 ;  /* 0x00000002d0097211 */ /* 0x000fe400020f0eff */
[----:B------:R-:W-:-:S03]  /*4c8d0*/  IADD3 R70, P4, R206, R10, RZ ;  /* 0x0000000ace467210 */ /* 0x000fc60007f9e0ff */
[----:B------:R0:W-:Y:S01]  /*4c8e0*/  STL.64 [R1+0xc8], R8 ;  /* 0x0000c80801007387 */ /* 0x0001e20000100a00 */
[----:B------:R-:W-:Y:S02]  /*4c8f0*/  LEA.HI.X.SX32 R71, R206, R2, 0x1, P4 ;  /* 0x00000002ce477211 */ /* 0x000fe400020f0eff */
        /* <DEDUP_REMOVED lines=54> */
[----:B------:R0:W-:Y:S01]  /*4cc60*/  STL.64 [R1+0x28], R8 ;  /* 0x0000280801007387 */ /* 0x0001e20000100a00 */
[----:B------:R-:W-:Y:S02]  /*4cc70*/  IMAD.MOV.U32 R166, RZ, RZ, R56 ;  /* 0x000000ffffa67224 */ /* 0x000fe400078e0038 */
[----:B------:R-:W-:Y:S01]  /*4cc80*/  IMAD.MOV.U32 R167, RZ, RZ, R57 ;  /* 0x000000ffffa77224 */ /* 0x000fe200078e0039 */
[----:B0-----:R-:W-:-:S04]  /*4cc90*/  IADD3 R8, P4, R34, R10, RZ ;  /* 0x0000000a22087210 */ /* 0x001fc80007f9e0ff */
[----:B------:R-:W-:Y:S02]  /*4cca0*/  LEA.HI.X.SX32 R9, R34, R2, 0x1, P4 ;  /* 0x0000000222097211 */ /* 0x000fe400020f0eff */
[----:B------:R-:W-:Y:S01]  /*4ccb0*/  IADD3 R56, P4, R35, R10, RZ ;  /* 0x0000000a23387210 */ /* 0x000fe20007f9e0ff */
[----:B------:R-:W-:-:S03]  /*4ccc0*/  IMAD.MOV.U32 R164, RZ, RZ, R58 ;  /* 0x000000ffffa47224 */ /* 0x000fc600078e003a */
[----:B------:R-:W-:Y:S02]  /*4ccd0*/  LEA.HI.X.SX32 R57, R35, R2, 0x1, P4 ;  /* 0x0000000223397211 */ /* 0x000fe400020f0eff */
[C---:B------:R-:W-:Y:S01]  /*4cce0*/  IADD3 R58, P4, R36.reuse, R10, RZ ;  /* 0x0000000a243a7210 */ /* 0x040fe20007f9e0ff */
[----:B------:R-:W-:Y:S02]  /*4ccf0*/  IMAD.MOV.U32 R165, RZ, RZ, R59 ;  /* 0x000000ffffa57224 */ /* 0x000fe400078e003b */
[----:B------:R-:W-:Y:S01]  /*4cd00*/  IMAD.MOV.U32 R170, RZ, RZ, R60 ;  /* 0x000000ffffaa7224 */ /* 0x000fe200078e003c */
[----:B------:R-:W-:Y:S02]  /*4cd10*/  LEA.HI.X.SX32 R59, R36, R2, 0x1, P4 ;  /* 0x00000002243b7211 */ /* 0x000fe400020f0eff */
[C---:B------:R-:W-:Y:S01]  /*4cd20*/  IADD3 R60, P4, R37.reuse, R10, RZ ;  /* 0x0000000a253c7210 */ /* 0x040fe20007f9e0ff */
[----:B------:R-:W-:Y:S02]  /*4cd30*/  IMAD.MOV.U32 R171, RZ, RZ, R61 ;  /* 0x000000ffffab7224 */ /* 0x000fe400078e003d */
[----:B------:R-:W-:Y:S01]  /*4cd40*/  IMAD.MOV.U32 R168, RZ, RZ, R62 ;  /* 0x000000ffffa87224 */ /* 0x000fe200078e003e */
[----:B------:R-:W-:-:S02]  /*4cd50*/  LEA.HI.X.SX32 R61, R37, R2, 0x1, P4 ;  /* 0x00000002253d7211 */ /* 0x000fc400020f0eff */
        /* <DEDUP_REMOVED lines=12> */
[----:B------:R-:W-:Y:S01]  /*4ce20*/  IADD3 R16, P4, R41, R10, RZ ;  /* 0x0000000a29107210 */ /* 0x000fe20007f9e0ff */
[----:B------:R-:W-:-:S03]  /*4ce30*/  IMAD.MOV.U32 R157, RZ, RZ, R17 ;  /* 0x000000ffff9d7224 */ /* 0x000fc600078e0011 */
[----:B------:R-:W-:Y:S02]  /*4ce40*/  LEA.HI.X.SX32 R17, R41, R2, 0x1, P4 ;  /* 0x0000000229117211 */ /* 0x000fe400020f0eff */
[----:B------:R-:W-:Y:S01]  /*4ce50*/  IADD3 R18, P4, R42, R10, RZ ;  /* 0x0000000a2a127210 */ /* 0x000fe20007f9e0ff */
[----:B------:R-:W-:-:S03]  /*4ce60*/  IMAD.MOV.U32 R158, RZ, RZ, R20 ;  /* 0x000000ffff9e7224 */ /* 0x000fc600078e0014 */
[----:B------:R-:W-:Y:S02]  /*4ce70*/  LEA.HI.X.SX32 R19, R42, R2, 0x1, P4 ;  /* 0x000000022a137211 */ /* 0x000fe400020f0eff */
[C---:B------:R-:W-:Y:S01]  /*4ce80*/  IADD3 R20, P4, R43.reuse, R10, RZ ;  /* 0x0000000a2b147210 */ /* 0x040fe20007f9e0ff */
[----:B------:R0:W-:Y:S01]  /*4ce90*/  STL.64 [R1+0x20], R8 ;  /* 0x0000200801007387 */ /* 0x0001e20000100a00 */
[----:B------:R-:W-:Y:S02]  /*4cea0*/  IMAD.MOV.U32 R159, RZ, RZ, R21 ;  /* 0x000000ffff9f7224 */ /* 0x000fe400078e0015 */
[----:B------:R-:W-:Y:S01]  /*4ceb0*/  LEA.HI.X.SX32 R21, R43, R2, 0x1, P4 ;  /* 0x000000022b157211 */ /* 0x000fe200020f0eff */
[----:B0-----:R-:W-:Y:S01]  /*4cec0*/  IMAD.MOV.U32 R8, RZ, RZ, R22 ;  /* 0x000000ffff087224 */ /* 0x001fe200078e0016 */
[----:B------:R-:W-:Y:S01]  /*4ced0*/  IADD3 R22, P4, R44, R10, RZ ;  /* 0x0000000a2c167210 */ /* 0x000fe20007f9e0ff */
[----:B------:R-:W-:-:S03]  /*4cee0*/  IMAD.MOV.U32 R9, RZ, RZ, R23 ;  /* 0x000000ffff097224 */ /* 0x000fc600078e0017 */
[----:B------:R-:W-:Y:S02]  /*4cef0*/  LEA.HI.X.SX32 R23, R44, R2, 0x1, P4 ;  /* 0x000000022c177211 */ /* 0x000fe400020f0eff */
[----:B------:R-:W-:-:S04]  /*4cf00*/  IADD3 R24, P4, R45, R10, RZ ;  /* 0x0000000a2d187210 */ /* 0x000fc80007f9e0ff */
        /* <DEDUP_REMOVED lines=85> */
[----:B------:R-:W-:Y:S02]  /*4d460*/  IADD3 R234, P4, R235, R10, RZ ;  /* 0x0000000aebea7210 */ /* 0x000fe40007f9e0ff */
[----:B------:R-:W-:Y:S02]  /*4d470*/  LOP3.LUT P5, RZ, R5, 0x4000, RZ, 0xc0, !PT ;  /* 0x0000400005ff7812 */ /* 0x000fe400078ac0ff */
[----:B------:R-:W-:Y:S02]  /*4d480*/  LEA.HI.X.SX32 R235, R235, R2, 0x1, P4 ;  /* 0x00000002ebeb7211 */ /* 0x000fe400020f0eff */
[----:B------:R-:W-:-:S04]  /*4d490*/  IADD3 R236, P4, R237, R10, RZ ;  /* 0x0000000aedec7210 */ /* 0x000fc80007f9e0ff */
[----:B------:R-:W-:Y:S02]  /*4d4a0*/  LEA.HI.X.SX32 R237, R237, R2, 0x1, P4 ;  /* 0x00000002eded7211 */ /* 0x000fe400020f0eff */
[C---:B------:R-:W-:Y:S02]  /*4d4b0*/  IADD3 R238, P4, R239.reuse, R10, RZ ;  /* 0x0000000aefee7210 */ /* 0x040fe40007f9e0ff */
[----:B------:R-:W-:Y:S02]  /*4d4c0*/  LOP3.LUT R250, R250, 0xffffffef, RZ, 0xc0, !PT ;  /* 0xffffffeffafa7812 */ /* 0x000fe400078ec0ff */
[----:B------:R-:W-:Y:S02]  /*4d4d0*/  LEA.HI.X.SX32 R239, R239, R2, 0x1, P4 ;  /* 0x00000002efef7211 */ /* 0x000fe400020f0eff */
[----:B------:R-:W-:Y:S02]  /*4d4e0*/  IADD3 R240, P4, R241, R10, RZ ;  /* 0x0000000af1f07210 */ /* 0x000fe40007f9e0ff */
[----:B------:R-:W-:-:S02]  /*4d4f0*/  @P5 LOP3.LUT R250, R250, 0x10, RZ, 0xfc, !PT ;  /* 0x00000010fafa5812 */ /* 0x000fc400078efcff */
[----:B------:R-:W-:Y:S02]  /*4d500*/  LOP3.LUT P5, RZ, R5, 0x1000, RZ, 0xc0, !PT ;  /* 0x0000100005ff7812 */ /* 0x000fe400078ac0ff */
[----:B------:R-:W-:Y:S02]  /*4d510*/  LEA.HI.X.SX32 R241, R241, R2, 0x1, P4 ;  /* 0x00000002f1f17211 */ /* 0x000fe400020f0eff */
[----:B------:R-:W-:-:S04]  /*4d520*/  IADD3 R10, P4, R252, R10, RZ ;  /* 0x0000000afc0a7210 */ /* 0x000fc80007f9e0ff */
[----:B------:R-:W-:Y:S02]  /*4d530*/  LEA.HI.X.SX32 R11, R252, R2, 0x1, P4 ;  /* 0x00000002fc0b7211 */ /* 0x000fe400020f0eff */
[----:B------:R-:W-:Y:S02]  /*4d540*/  LOP3.LUT P4, RZ, R5, 0x2000, RZ, 0xc0, !PT ;  /* 0x0000200005ff7812 */ /* 0x000fe4000788c0ff */
[----:B------:R-:W-:-:S05]  /*4d550*/  PRMT R252, R178, 0x7771, RZ ;  /* 0x00007771b2fc7816 */ /* 0x000fca00000000ff */
[----:B------:R0:W-:Y:S01]  /*4d560*/  @P5 STG.E.U8 desc[UR32][R8.64], R252 ;  /* 0x000000fc08005986 */ /* 0x0001e2000c101120 */
[----:B------:R-:W-:Y:S02]  /*4d570*/  LOP3.LUT P5, RZ, R250, 0x10, RZ, 0xc0, !PT ;  /* 0x00000010faff7812 */ /* 0x000fe400078ac0ff */
[C---:B------:R-:W-:Y:S02]  /*4d580*/  LOP3.LUT P6, RZ, R5.reuse, 0x8000, RZ, 0xc0, !PT ;  /* 0x0000800005ff7812 */ /* 0x040fe400078cc0ff */
[----:B------:R-:W-:Y:S02]  /*4d590*/  LOP3.LUT P0, RZ, R5, 0x10000, RZ, 0xc0, !PT ;  /* 0x0001000005ff7812 */ /* 0x000fe4000780c0ff */
[----:B0-----:R-:W-:-:S05]  /*4d5a0*/  PRMT R252, R179, 0x7770, RZ ;  /* 0x00007770b3fc7816 */ /* 0x001fca00000000ff */
[----:B------:R0:W-:Y:S01]  /*4d5b0*/  @P4 STG.E.U8 desc[UR32][R158.64], R252 ;  /* 0x000000fc9e004986 */ /* 0x0001e2000c101120 */
[----:B------:R-:W-:Y:S02]  /*4d5c0*/  LOP3.LUT P1, RZ, R5, 0x20000, RZ, 0xc0, !PT ;  /* 0x0002000005ff7812 */ /* 0x000fe4000782c0ff */
[----:B0-----:R-:W-:-:S05]  /*4d5d0*/  PRMT R252, R179, 0x7771, RZ ;  /* 0x00007771b3fc7816 */ /* 0x001fca00000000ff */
[----:B------:R0:W-:Y:S01]  /*4d5e0*/  @P5 STG.E.U8 desc[UR32][R156.64], R252 ;  /* 0x000000fc9c005986 */ /* 0x0001e2000c101120 */
[C---:B------:R-:W-:Y:S02]  /*4d5f0*/  LOP3.LUT P2, RZ, R5.reuse, 0x40000, RZ, 0xc0, !PT ;  /* 0x0004000005ff7812 */ /* 0x040fe4000784c0ff */
[----:B------:R-:W-:Y:S02]  /*4d600*/  LOP3.LUT P3, RZ, R5, 0x80000, RZ, 0xc0, !PT ;  /* 0x0008000005ff7812 */ /* 0x000fe4000786c0ff */
[C---:B0-----:R-:W-:Y:S02]  /*4d610*/  PRMT R252, R176.reuse, 0x7772, RZ ;  /* 0x00007772b0fc7816 */ /* 0x041fe400000000ff */
[----:B------:R-:W-:-:S03]  /*4d620*/  PRMT R176, R176, 0x7773, RZ ;  /* 0x00007773b0b07816 */ /* 0x000fc600000000ff */
[----:B------:R-:W-:Y:S04]  /*4d630*/  @P6 STG.E.U8 desc[UR32][R162.64], R252 ;  /* 0x000000fca2006986 */ /* 0x000fe8000c101120 */
[----:B------:R0:W-:Y:S02]  /*4d640*/  @P0 STG.E.U8 desc[UR32][R160.64], R176 ;  /* 0x000000b0a0000986 */ /* 0x0001e4000c101120 */
[C---:B0-----:R-:W-:Y:S02]  /*4d650*/  PRMT R176, R177.reuse, 0x7772, RZ ;  /* 0x00007772b1b07816 */ /* 0x041fe400000000ff */
[----:B------:R-:W-:-:S03]  /*4d660*/  PRMT R177, R177, 0x7773, RZ ;  /* 0x00007773b1b17816 */ /* 0x000fc600000000ff */
[----:B------:R0:W-:Y:S04]  /*4d670*/  @P1 STG.E.U8 desc[UR32][R166.64], R176 ;  /* 0x000000b0a6001986 */ /* 0x0001e8000c101120 */
[----:B------:R-:W-:Y:S01]  /*4d680*/  @P2 STG.E.U8 desc[UR32][R164.64], R177 ;  /* 0x000000b1a4002986 */ /* 0x000fe2000c101120 */
[----:B0-----:R-:W-:-:S05]  /*4d690*/  PRMT R176, R178, 0x7772, RZ ;  /* 0x00007772b2b07816 */ /* 0x001fca00000000ff */
[----:B------:R0:W-:Y:S02]  /*4d6a0*/  @P3 STG.E.U8 desc[UR32][R170.64], R176 ;  /* 0x000000b0aa003986 */ /* 0x0001e4000c101120 */
[----:B0-----:R-:W-:Y:S02]  /*4d6b0*/  IMAD.MOV.U32 R170, RZ, RZ, R168 ;  /* 0x000000ffffaa7224 */ /* 0x001fe400078e00a8 */
[----:B------:R-:W-:Y:S02]  /*4d6c0*/  IMAD.MOV.U32 R171, RZ, RZ, R169 ;  /* 0x000000ffffab7224 */ /* 0x000fe400078e00a9 */
[----:B------:R-:W2:Y:S04]  /*4d6d0*/  LDL.LU.64 R168, [R1+0xab8] ;  /* 0x000ab80001a87983 */ /* 0x000ea80000300a00 */
[----:B------:R-:W3:Y:S04]  /*4d6e0*/  LDL.LU.64 R162, [R1+0xab0] ;  /* 0x000ab00001a27983 */ /* 0x000ee80000300a00 */
[----:B------:R-:W4:Y:S04]  /*4d6f0*/  LDL.LU.64 R160, [R1+0xaa8] ;  /* 0x000aa80001a07983 */ /* 0x000f280000300a00 */
[----:B------:R-:W4:Y:S04]  /*4d700*/  LDL.LU.64 R166, [R1+0xaa0] ;  /* 0x000aa00001a67983 */ /* 0x000f280000300a00 */
[----:B------:R-:W4:Y:S01]  /*4d710*/  LDL.LU.64 R164, [R1+0xa98] ;  /* 0x000a980001a47983 */ /* 0x000f220000300a00 */
[----:B------:R-:W-:-:S02]  /*4d720*/  LOP3.LUT P4, RZ, R6, 0x1, RZ, 0xc0, !PT ;  /* 0x0000000106ff7812 */ /* 0x000fc4000788c0ff */
[----:B------:R-:W-:Y:S01]  /*4d730*/  LOP3.LUT R2, R2, 0xefffffff, RZ, 0xc0, !PT ;  /* 0xefffffff02027812 */ /* 0x000fe200078ec0ff */
[----:B------:R-:W4:Y:S10]  /*4d740*/  LDL.LU.64 R152, [R1+0xa88] ;  /* 0x000a880001987983 */ /* 0x000f340000300a00 */
[----:B------:R-:W-:-:S02]  /*4d750*/  @P4 LOP3.LUT R2, R2, 0x10000000, RZ, 0xfc, !PT ;  /* 0x1000000002024812 */ /* 0x000fc400078efcff */
[----:B------:R-:W-:Y:S02]  /*4d760*/  LOP3.LUT P4, RZ, R5, 0x80000000, RZ, 0xc0, !PT ;  /* 0x8000000005ff7812 */ /* 0x000fe4000788c0ff */
[----:B------:R-:W-:-:S11]  /*4d770*/  LOP3.LUT R2, R2, 0xdfffffff, RZ, 0xc0, !PT ;  /* 0xdfffffff02027812 */ /* 0x000fd600078ec0ff */
[----:B------:R-:W-:Y:S02]  /*4d780*/  @P4 LOP3.LUT R2, R2, 0x20000000, RZ, 0xfc, !PT ;  /* 0x2000000002024812 */ /* 0x000fe400078efcff */
        /* <DEDUP_REMOVED lines=12> */
[C---:B------:R-:W-:Y:S02]  /*4d850*/  LOP3.LUT P4, RZ, R5.reuse, 0x4000000, RZ, 0xc0, !PT ;  /* 0x0400000005ff7812 */ /* 0x040fe4000788c0ff */
[----:B------:R-:W-:Y:S02]  /*4d860*/  LOP3.LUT R250, R250, 0xfffffffb, RZ, 0xc0, !PT ;  /* 0xfffffffbfafa7812 */ /* 0x000fe400078ec0ff */
[C---:B------:R-:W-:Y:S02]  /*4d870*/  LOP3.LUT P0, RZ, R5.reuse, 0x100000, RZ, 0xc0, !PT ;  /* 0x0010000005ff7812 */ /* 0x040fe4000780c0ff */
[----:B------:R-:W-:-:S07]  /*4d880*/  LOP3.LUT P1, RZ, R5, 0x200000, RZ, 0xc0, !PT ;  /* 0x0020000005ff7812 */ /* 0x000fce000782c0ff */
[----:B------:R-:W-:Y:S02]  /*4d890*/  @P4 LOP3.LUT R250, R250, 0x4, RZ, 0xfc, !PT ;  /* 0x00000004fafa4812 */ /* 0x000fe400078efcff */
[C---:B------:R-:W-:Y:S02]  /*4d8a0*/  LOP3.LUT P4, RZ, R5.reuse, 0x2000000, RZ, 0xc0, !PT ;  /* 0x0200000005ff7812 */ /* 0x040fe4000788c0ff */
[C---:B------:R-:W-:Y:S02]  /*4d8b0*/  LOP3.LUT P2, RZ, R5.reuse, 0x400000, RZ, 0xc0, !PT ;  /* 0x0040000005ff7812 */ /* 0x040fe4000784c0ff */
[----:B------:R-:W-:Y:S02]  /*4d8c0*/  LOP3.LUT P3, RZ, R5, 0x800000, RZ, 0xc0, !PT ;  /* 0x0080000005ff7812 */ /* 0x000fe4000786c0ff */
[----:B------:R-:W-:Y:S02]  /*4d8d0*/  LOP3.LUT R250, R250, 0xfffffff7, RZ, 0xc0, !PT ;  /* 0xfffffff7fafa7812 */ /* 0x000fe400078ec0ff */
[----:B------:R-:W-:-:S02]  /*4d8e0*/  PRMT R178, R178, 0x7773, RZ ;  /* 0x00007773b2b27816 */ /* 0x000fc400000000ff */
[----:B------:R-:W-:-:S03]  /*4d8f0*/  PRMT R176, R179, 0x7772, RZ ;  /* 0x00007772b3b07816 */ /* 0x000fc600000000ff */
[----:B------:R-:W-:Y:S01]  /*4d900*/  @P4 LOP3.LUT R250, R250, 0x8, RZ, 0xfc, !PT ;  /* 0x00000008fafa4812 */ /* 0x000fe200078efcff */
[----:B------:R0:W-:Y:S01]  /*4d910*/  @P0 STG.E.U8 desc[UR32][R170.64], R178 ;  /* 0x000000b2aa000986 */ /* 0x0001e2000c101120 */
[----:B------:R-:W-:Y:S02]  /*4d920*/  LOP3.LUT P4, RZ, R5, 0x1000000, RZ, 0xc0, !PT ;  /* 0x0100000005ff7812 */ /* 0x000fe4000788c0ff */
[----:B------:R-:W-:Y:S01]  /*4d930*/  PRMT R179, R179, 0x7773, RZ ;  /* 0x00007773b3b37816 */ /* 0x000fe200000000ff */
[----:B0-----:R-:W4:Y:S04]  /*4d940*/  LDL.LU.64 R170, [R1+0xa80] ;  /* 0x000a800001aa7983 */ /* 0x001f280000300a00 */
[----:B--2---:R0:W-:Y:S04]  /*4d950*/  @P1 STG.E.U8 desc[UR32][R168.64], R176 ;  /* 0x000000b0a8001986 */ /* 0x0041e8000c101120 */
[----:B---3--:R1:W-:Y:S01]  /*4d960*/  @P2 STG.E.U8 desc[UR32][R162.64], R179 ;  /* 0x000000b3a2002986 */ /* 0x0083e2000c101120 */
[----:B0-----:R-:W-:-:S03]  /*4d970*/  PRMT R176, R172, 0x7770, RZ ;  /* 0x00007770acb07816 */ /* 0x001fc600000000ff */
[----:B------:R-:W2:Y:S04]  /*4d980*/  LDL.LU.64 R168, [R1+0xa78] ;  /* 0x000a780001a87983 */ /* 0x000ea80000300a00 */
[----:B----4-:R0:W-:Y:S04]  /*4d990*/  @P3 STG.E.U8 desc[UR32][R160.64], R176 ;  /* 0x000000b0a0003986 */ /* 0x0101e8000c101120 */
[----:B-1----:R-:W3:Y:S04]  /*4d9a0*/  LDL.LU.64 R178, [R1+0xa70] ;  /* 0x000a700001b27983 */ /* 0x002ee80000300a00 */
[----:B------:R-:W4:Y:S01]  /*4d9b0*/  LDL.LU.64 R8, [R1+0xa68] ;  /* 0x000a680001087983 */ /* 0x000f220000300a00 */
[----:B0-----:R-:W-:-:S03]  /*4d9c0*/  PRMT R176, R172, 0x7771, RZ ;  /* 0x00007771acb07816 */ /* 0x001fc600000000ff */
[----:B------:R-:W4:Y:S04]  /*4d9d0*/  LDL.LU.64 R158, [R1+0xa60] ;  /* 0x000a6000019e7983 */ /* 0x000f280000300a00 */
[----:B------:R0:W-:Y:S01]  /*4d9e0*/  @P4 STG.E.U8 desc[UR32][R166.64], R176 ;  /* 0x000000b0a6004986 */ /* 0x0001e2000c101120 */
[----:B------:R-:W-:-:S03]  /*4d9f0*/  LOP3.LUT P4, RZ, R250, 0x8, RZ, 0xc0, !PT ;  /* 0x00000008faff7812 */ /* 0x000fc6000788c0ff */
[----:B------:R-:W4:Y:S04]  /*4da00*/  LDL.LU.64 R156, [R1+0xa58] ;  /* 0x000a5800019c7983 */ /* 0x000f280000300a00 */
[----:B------:R-:W4:Y:S01]  /*4da10*/  LDL.LU.64 R162, [R1+0xa50] ;  /* 0x000a500001a27983 */ /* 0x000f220000300a00 */
[----:B0-----:R-:W-:-:S03]  /*4da20*/  PRMT R176, R173, 0x7770, RZ ;  /* 0x00007770adb07816 */ /* 0x001fc600000000ff */
[----:B------:R-:W4:Y:S04]  /*4da30*/  LDL.LU.64 R160, [R1+0xa48] ;  /* 0x000a480001a07983 */ /* 0x000f280000300a00 */
[----:B------:R0:W-:Y:S01]  /*4da40*/  @P4 STG.E.U8 desc[UR32][R164.64], R176 ;  /* 0x000000b0a4004986 */ /* 0x0001e2000c101120 */
[----:B------:R-:W-:-:S03]  /*4da50*/  LOP3.LUT P4, RZ, R250, 0x4, RZ, 0xc0, !PT ;  /* 0x00000004faff7812 */ /* 0x000fc6000788c0ff */
[----:B------:R-:W4:Y:S01]  /*4da60*/  LDL.LU.64 R166, [R1+0xa40] ;  /* 0x000a400001a67983 */ /* 0x000f220000300a00 */
[----:B0-----:R-:W-:-:S03]  /*4da70*/  PRMT R176, R173, 0x7771, RZ ;  /* 0x00007771adb07816 */ /* 0x001fc600000000ff */
[----:B------:R-:W4:Y:S06]  /*4da80*/  LDL.LU.64 R164, [R1+0xa38] ;  /* 0x000a380001a47983 */ /* 0x000f2c0000300a00 */
[----:B------:R0:W-:Y:S04]  /*4da90*/  @P4 STG.E.U8 desc[UR32][R174.64], R176 ;  /* 0x000000b0ae004986 */ /* 0x0001e8000c101120 */
[----:B0-----:R-:W2:Y:S01]  /*4daa0*/  LDL.LU.64 R174, [R1+0x1278] ;  /* 0x0012780001ae7983 */ /* 0x001ea20000300a00 */
[----:B------:R-:W-:-:S02]  /*4dab0*/  LOP3.LUT P4, RZ, R250, 0x2, RZ, 0xc0, !PT ;  /* 0x00000002faff7812 */ /* 0x000fc4000788c0ff */
[----:B--2---:R-:W-:-:S11]  /*4dac0*/  PRMT R176, R174, 0x7770, RZ ;  /* 0x00007770aeb07816 */ /* 0x004fd600000000ff */
[----:B------:R0:W-:Y:S01]  /*4dad0*/  @P4 STG.E.U8 desc[UR32][R152.64], R176 ;  /* 0x000000b098004986 */ /* 0x0001e2000c101120 */
[----:B------:R-:W-:Y:S02]  /*4dae0*/  LOP3.LUT P4, RZ, R250, 0x1, RZ, 0xc0, !PT ;  /* 0x00000001faff7812 */ /* 0x000fe4000788c0ff */
[----:B0-----:R-:W-:Y:S01]  /*4daf0*/  PRMT R176, R174, 0x7771, RZ ;  /* 0x00007771aeb07816 */ /* 0x001fe200000000ff */
[----:B------:R-:W2:Y:S10]  /*4db00*/  LDL.LU.64 R152, [R1+0x1270] ;  /* 0x0012700001987983 */ /* 0x000eb40000300a00 */
[----:B------:R0:W-:Y:S01]  /*4db10*/  @P4 STG.E.U8 desc[UR32][R170.64], R176 ;  /* 0x000000b0aa004986 */ /* 0x0001e2000c101120 */
[----:B------:R-:W-:-:S02]  /*4db20*/  LOP3.LUT P4, RZ, R2, 0x80000000, RZ, 0xc0, !PT ;  /* 0x8000000002ff7812 */ /* 0x000fc4000788c0ff */
[----:B0-----:R-:W-:Y:S01]  /*4db30*/  PRMT R176, R175, 0x7770, RZ ;  /* 0x00007770afb07816 */ /* 0x001fe200000000ff */
[----:B------:R-:W2:Y:S10]  /*4db40*/  LDL.LU.64 R170, [R1+0x1268] ;  /* 0x0012680001aa7983 */ /* 0x000eb40000300a00 */
[----:B------:R0:W-:Y:S04]  /*4db50*/  @P4 STG.E.U8 desc[UR32][R168.64], R176 ;  /* 0x000000b0a8004986 */ /* 0x0001e8000c101120 */
[----:B0-----:R-:W2:Y:S01]  /*4db60*/  LDL.LU.64 R168, [R1+0x1260] ;  /* 0x0012600001a87983 */ /* 0x001ea20000300a00 */
[----:B------:R-:W-:-:S02]  /*4db70*/  LOP3.LUT P4, RZ, R2, 0x40000000, RZ, 0xc0, !PT ;  /* 0x4000000002ff7812 */ /* 0x000fc4000788c0ff */
[----:B------:R-:W-:-:S11]  /*4db80*/  PRMT R176, R175, 0x7771, RZ ;  /* 0x00007771afb07816 */ /* 0x000fd600000000ff */
[----:B---3--:R0:W-:Y:S01]  /*4db90*/  @P4 STG.E.U8 desc[UR32][R178.64], R176 ;  /* 0x000000b0b2004986 */ /* 0x0081e2000c101120 */
[----:B------:R-:W-:Y:S02]  /*4dba0*/  LOP3.LUT P4, RZ, R2, 0x20000000, RZ, 0xc0, !PT ;  /* 0x2000000002ff7812 */ /* 0x000fe4000788c0ff */
[----:B0-----:R-:W-:-:S11]  /*4dbb0*/  PRMT R176, R172, 0x7772, RZ ;  /* 0x00007772acb07816 */ /* 0x001fd600000000ff */
[----:B----4-:R-:W-:Y:S01]  /*4dbc0*/  @P4 STG.E.U8 desc[UR32][R8.64], R176 ;  /* 0x000000b008004986 */ /* 0x010fe2000c101120 */
[----:B------:R-:W-:Y:S02]  /*4dbd0*/  LOP3.LUT P4, RZ, R2, 0x10000000, RZ, 0xc0, !PT ;  /* 0x1000000002ff7812 */ /* 0x000fe4000788c0ff */
[----:B------:R-:W-:Y:S02]  /*4dbe0*/  LOP3.LUT P5, RZ, R6, 0x2, RZ, 0xc0, !PT ;  /* 0x0000000206ff7812 */ /* 0x000fe400078ac0ff */
[----:B------:R-:W-:Y:S02]  /*4dbf0*/  PRMT R172, R172, 0x7773, RZ ;  /* 0x00007773acac7816 */ /* 0x000fe400000000ff */
[C---:B------:R-:W-:Y:S02]  /*4dc00*/  LOP3.LUT P6, RZ, R6.reuse, 0x4, RZ, 0xc0, !PT ;  /* 0x0000000406ff7812 */ /* 0x040fe400078cc0ff */
[----:B------:R-:W-:-:S05]  /*4dc10*/  LOP3.LUT P0, RZ, R6, 0x8, RZ, 0xc0, !PT ;  /* 0x0000000806ff7812 */ /* 0x000fca000780c0ff */
[----:B------:R0:W-:Y:S01]  /*4dc20*/  @P4 STG.E.U8 desc[UR32][R158.64], R172 ;  /* 0x000000ac9e004986 */ /* 0x0001e2000c101120 */
[C---:B------:R-:W-:Y:S02]  /*4dc30*/  LOP3.LUT P1, RZ, R6.reuse, 0x10, RZ, 0xc0, !PT ;  /* 0x0000001006ff7812 */ /* 0x040fe4000782c0ff */
[C---:B------:R-:W-:Y:S02]  /*4dc40*/  LOP3.LUT P2, RZ, R6.reuse, 0x20, RZ, 0xc0, !PT ;  /* 0x0000002006ff7812 */ /* 0x040fe4000784c0ff */
[----:B------:R-:W-:Y:S02]  /*4dc50*/  LOP3.LUT P3, RZ, R6, 0x40, RZ, 0xc0, !PT ;  /* 0x0000004006ff7812 */ /* 0x000fe4000786c0ff */
[C---:B0-----:R-:W-:Y:S02]  /*4dc60*/  PRMT R172, R173.reuse, 0x7772, RZ ;  /* 0x00007772adac7816 */ /* 0x041fe400000000ff */
[----:B------:R-:W-:-:S03]  /*4dc70*/  PRMT R173, R173, 0x7773, RZ ;  /* 0x00007773adad7816 */ /* 0x000fc600000000ff */
[----:B------:R0:W-:Y:S04]  /*4dc80*/  @P5 STG.E.U8 desc[UR32][R156.64], R172 ;  /* 0x000000ac9c005986 */ /* 0x0001e8000c101120 */
[----:B------:R-:W-:Y:S01]  /*4dc90*/  @P6 STG.E.U8 desc[UR32][R162.64], R173 ;  /* 0x000000ada2006986 */ /* 0x000fe2000c101120 */
[C---:B0-----:R-:W-:Y:S02]  /*4dca0*/  PRMT R172, R174.reuse, 0x7772, RZ ;  /* 0x00007772aeac7816 */ /* 0x041fe400000000ff */
[----:B------:R-:W-:-:S03]  /*4dcb0*/  PRMT R174, R174, 0x7773, RZ ;  /* 0x00007773aeae7816 */ /* 0x000fc600000000ff */
[----:B------:R0:W-:Y:S04]  /*4dcc0*/  @P0 STG.E.U8 desc[UR32][R160.64], R172 ;  /* 0x000000aca0000986 */ /* 0x0001e8000c101120 */
[----:B------:R-:W-:Y:S01]  /*4dcd0*/  @P1 STG.E.U8 desc[UR32][R166.64], R174 ;  /* 0x000000aea6001986 */ /* 0x000fe2000c101120 */
[C---:B0-----:R-:W-:Y:S02]  /*4dce0*/  PRMT R172, R175.reuse, 0x7772, RZ ;  /* 0x00007772afac7816 */ /* 0x041fe400000000ff */
[----:B------:R-:W-:-:S03]  /*4dcf0*/  PRMT R175, R175, 0x7773, RZ ;  /* 0x00007773afaf7816 */ /* 0x000fc600000000ff */
[----:B------:R-:W-:Y:S04]  /*4dd00*/  @P2 STG.E.U8 desc[UR32][R164.64], R172 ;  /* 0x000000aca4002986 */ /* 0x000fe8000c101120 */
[----:B--2---:R0:W-:Y:S04]  /*4dd10*/  @P3 STG.E.U8 desc[UR32][R168.64], R175 ;  /* 0x000000afa8003986 */ /* 0x0041e8000c101120 */
[----:B0-----:R-:W2:Y:S04]  /*4dd20*/  LDL.LU.64 R168, [R1+0x1258] ;  /* 0x0012580001a87983 */ /* 0x001ea80000300a00 */
[----:B------:R-:W3:Y:S01]  /*4dd30*/  LDL.LU.64 R164, [R1+0xa28] ;  /* 0x000a280001a47983 */ /* 0x000ee20000300a00 */
[----:B------:R-:W-:-:S02]  /*4dd40*/  LOP3.LUT P0, RZ, R6, 0x80, RZ, 0xc0, !PT ;  /* 0x0000008006ff7812 */ /* 0x000fc4000780c0ff */
[C---:B------:R-:W-:Y:S01]  /*4dd50*/  LOP3.LUT P1, RZ, R6.reuse, 0x100, RZ, 0xc0, !PT ;  /* 0x0000010006ff7812 */ /* 0x040fe2000782c0ff */
[----:B------:R-:W4:Y:S04]  /*4dd60*/  LDL.LU.64 R178, [R1+0xa18] ;  /* 0x000a180001b27983 */ /* 0x000f280000300a00 */
[----:B------:R-:W4:Y:S04]  /*4dd70*/  LDL.LU.64 R156, [R1+0xa10] ;  /* 0x000a1000019c7983 */ /* 0x000f280000300a00 */
[----:B------:R-:W4:Y:S04]  /*4dd80*/  LDL.LU.64 R162, [R1+0xa08] ;  /* 0x000a080001a27983 */ /* 0x000f280000300a00 */
[----:B------:R-:W4:Y:S04]  /*4dd90*/  LDL.LU.64 R160, [R1+0xa00] ;  /* 0x000a000001a07983 */ /* 0x000f280000300a00 */
[----:B------:R-:W4:Y:S04]  /*4dda0*/  LDL.LU.64 R8, [R1+0x9f8] ;  /* 0x0009f80001087983 */ /* 0x000f280000300a00 */
[----:B------:R-:W4:Y:S04]  /*4ddb0*/  LDL.LU.64 R158, [R1+0x9f0] ;  /* 0x0009f000019e7983 */ /* 0x000f280000300a00 */
[----:B------:R-:W4:Y:S01]  /*4ddc0*/  LDL.LU.64 R166, [R1+0x9e8] ;  /* 0x0009e80001a67983 */ /* 0x000f220000300a00 */
[----:B------:R-:W-:-:S02]  /*4ddd0*/  LOP3.LUT P4, RZ, R6, 0x80000, RZ, 0xc0, !PT ;  /* 0x0008000006ff7812 */ /* 0x000fc4000788c0ff */
[----:B------:R-:W-:-:S11]  /*4dde0*/  LOP3.LUT R2, R2, 0xffefffff, RZ, 0xc0, !PT ;  /* 0xffefffff02027812 */ /* 0x000fd600078ec0ff */
[----:B------:R-:W-:Y:S02]  /*4ddf0*/  @P4 LOP3.LUT R2, R2, 0x100000, RZ, 0xfc, !PT ;  /* 0x0010000002024812 */ /* 0x000fe400078efcff */
[----:B------:R-:W-:Y:S02]  /*4de00*/  LOP3.LUT P4, RZ, R6, 0x40000, RZ, 0xc0, !PT ;  /* 0x0004000006ff7812 */ /* 0x000fe4000788c0ff */
[----:B------:R-:W-:-:S11]  /*4de10*/  LOP3.LUT R2, R2, 0xffdfffff, RZ, 0xc0, !PT ;  /* 0xffdfffff02027812 */ /* 0x000fd600078ec0ff */
[----:B------:R-:W-:Y:S02]  /*4de20*/  @P4 LOP3.LUT R2, R2, 0x200000, RZ, 0xfc, !PT ;  /* 0x0020000002024812 */ /* 0x000fe400078efcff */
[----:B------:R-:W-:Y:S02]  /*4de30*/  LOP3.LUT P4, RZ, R6, 0x20000, RZ, 0xc0, !PT ;  /* 0x0002000006ff7812 */ /* 0x000fe4000788c0ff */
[----:B------:R-:W-:Y:S02]  /*4de40*/  LOP3.LUT R2, R2, 0xffbfffff, RZ, 0xc0, !PT ;  /* 0xffbfffff02027812 */ /* 0x000fe400078ec0ff */
[----:B--2---:R-:W-:-:S05]  /*4de50*/  PRMT R172, R168, 0x7770, RZ ;  /* 0x00007770a8ac7816 */ /* 0x004fca00000000ff */
[----:B---3--:R0:W-:Y:S02]  /*4de60*/  @P0 STG.E.U8 desc[UR32][R164.64], R172 ;  /* 0x000000aca4000986 */ /* 0x0081e4000c101120 */
[----:B0-----:R-:W-:-:S05]  /*4de70*/  PRMT R172, R168, 0x7771, RZ ;  /* 0x00007771a8ac7816 */ /* 0x001fca00000000ff */
[----:B------:R0:W-:Y:S04]  /*4de80*/  @P1 STG.E.U8 desc[UR32][R170.64], R172 ;  /* 0x000000acaa001986 */ /* 0x0001e8000c101120 */
[----:B0-----:R-:W2:Y:S04]  /*4de90*/  LDL.LU.64 R170, [R1+0x1250] ;  /* 0x0012500001aa7983 */ /* 0x001ea80000300a00 */
[----:B------:R-:W3:Y:S01]  /*4dea0*/  LDL.LU.64 R164, [R1+0x9e0] ;  /* 0x0009e00001a47983 */ /* 0x000ee20000300a00 */
[----:B------:R-:W-:Y:S02]  /*4deb0*/  @P4 LOP3.LUT R2, R2, 0x400000, RZ, 0xfc, !PT ;  /* 0x0040000002024812 */ /* 0x000fe400078efcff */
[----:B------:R-:W-:Y:S01]  /*4dec0*/  LOP3.LUT P4, RZ, R6, 0x10000, RZ, 0xc0, !PT ;  /* 0x0001000006ff7812 */ /* 0x000fe2000788c0ff */
[----:B------:R-:W3:Y:S01]  /*4ded0*/  LDL.LU.64 R174, [R1+0x9c8] ;  /* 0x0009c80001ae7983 */ /* 0x000ee20000300a00 */
[----:B------:R-:W-:-:S02]  /*4dee0*/  LOP3.LUT R2, R2, 0xff7fffff, RZ, 0xc0, !PT ;  /* 0xff7fffff02027812 */ /* 0x000fc400078ec0ff */
[----:B------:R-:W-:Y:S01]  /*4def0*/  LOP3.LUT P2, RZ, R6, 0x200, RZ, 0xc0, !PT ;  /* 0x0000020006ff7812 */ /* 0x000fe2000784c0ff */
[----:B------:R-:W3:Y:S08]  /*4df00*/  LDL.LU.64 R176, [R1+0x9c0] ;  /* 0x0009c00001b07983 */ /* 0x000ef00000300a00 */
[----:B------:R-:W-:Y:S02]  /*4df10*/  @P4 LOP3.LUT R2, R2, 0x800000, RZ, 0xfc, !PT ;  /* 0x0080000002024812 */ /* 0x000fe400078efcff */
        /* <DEDUP_REMOVED lines=8> */
[----:B------:R-:W-:-:S09]  /*4dfa0*/  LOP3.LUT P3, RZ, R6, 0x400, RZ, 0xc0, !PT ;  /* 0x0000040006ff7812 */ /* 0x000fd2000786c0ff */
[----:B------:R-:W-:Y:S02]  /*4dfb0*/  @P4 LOP3.LUT R2, R2, 0x4000000, RZ, 0xfc, !PT ;  /* 0x0400000002024812 */ /* 0x000fe400078efcff */
[----:B------:R-:W-:Y:S02]  /*4dfc0*/  LOP3.LUT P4, RZ, R6, 0x1000, RZ, 0xc0, !PT ;  /* 0x0000100006ff7812 */ /* 0x000fe4000788c0ff */
[----:B------:R-:W-:Y:S02]  /*4dfd0*/  LOP3.LUT R2, R2, 0xf7ffffff, RZ, 0xc0, !PT ;  /* 0xf7ffffff02027812 */ /* 0x000fe400078ec0ff */
[----:B------:R-:W-:-:S05]  /*4dfe0*/  PRMT R172, R169, 0x7770, RZ ;  /* 0x00007770a9ac7816 */ /* 0x000fca00000000ff */
[----:B----4-:R0:W-:Y:S04]  /*4dff0*/  @P2 STG.E.U8 desc[UR32][R178.64], R172 ;  /* 0x000000acb2002986 */ /* 0x0101e8000c101120 */
[----:B------:R-:W-:Y:S02]  /*4e000*/  @P4 LOP3.LUT R2, R2, 0x8000000, RZ, 0xfc, !PT ;  /* 0x0800000002024812 */ /* 0x000fe400078efcff */
[----:B------:R-:W-:Y:S02]  /*4e010*/  LOP3.LUT P4, RZ, R6, 0x800, RZ, 0xc0, !PT ;  /* 0x0000080006ff7812 */ /* 0x000fe4000788c0ff */
[----:B0-----:R-:W-:Y:S01]  /*4e020*/  PRMT R172, R169, 0x7771, RZ ;  /* 0x00007771a9ac7816 */ /* 0x001fe200000000ff */
[----:B------:R-:W4:Y:S04]  /*4e030*/  LDL.LU.64 R178, [R1+0x9b8] ;  /* 0x0009b80001b27983 */ /* 0x000f280000300a00 */
[----:B------:R0:W-:Y:S04]  /*4e040*/  @P3 STG.E.U8 desc[UR32][R156.64], R172 ;  /* 0x000000ac9c003986 */ /* 0x0001e8000c101120 */
[----:B0-----:R-:W4:Y:S01]  /*4e050*/  LDL.LU.64 R156, [R1+0x9b0] ;  /* 0x0009b000019c7983 */ /* 0x001f220000300a00 */
[----:B--2---:R-:W-:-:S05]  /*4e060*/  PRMT R172, R170, 0x7770, RZ ;  /* 0x00007770aaac7816 */ /* 0x004fca00000000ff */
        /* <DEDUP_REMOVED lines=18> */
[----:B------:R-:W-:Y:S01]  /*4e190*/  PRMT R168, R168, 0x7773, RZ ;  /* 0x00007773a8a87816 */ /* 0x000fe200000000ff */
[----:B0-----:R-:W2:Y:S04]  /*4e1a0*/  LDL.LU.64 R166, [R1+0x1238] ;  /* 0x0012380001a67983 */ /* 0x001ea80000300a00 */
[----:B------:R-:W4:Y:S06]  /*4e1b0*/  LDL.LU.64 R172, [R1+0x9d0] ;  /* 0x0009d00001ac7983 */ /* 0x000f2c0000300a00 */
[----:B---3--:R0:W-:Y:S04]  /*4e1c0*/  @P4 STG.E.U8 desc[UR32][R164.64], R168 ;  /* 0x000000a8a4004986 */ /* 0x0081e8000c101120 */
[----:B0-----:R-:W3:Y:S01]  /*4e1d0*/  LDL.LU.64 R164, [R1+0x1230] ;  /* 0x0012300001a47983 */ /* 0x001ee20000300a00 */
[----:B------:R-:W-:-:S02]  /*4e1e0*/  LOP3.LUT P4, RZ, R2, 0x400000, RZ, 0xc0, !PT ;  /* 0x0040000002ff7812 */ /* 0x000fc4000788c0ff */
[C---:B------:R-:W-:Y:S02]  /*4e1f0*/  PRMT R168, R169.reuse, 0x7772, RZ ;  /* 0x00007772a9a87816 */ /* 0x040fe400000000ff */
[----:B------:R-:W-:Y:S02]  /*4e200*/  PRMT R169, R169, 0x7773, RZ ;  /* 0x00007773a9a97816 */ /* 0x000fe400000000ff */
[C---:B------:R-:W-:Y:S02]  /*4e210*/  LOP3.LUT P5, RZ, R6.reuse, 0x100000, RZ, 0xc0, !PT ;  /* 0x0010000006ff7812 */ /* 0x040fe400078ac0ff */
[----:B------:R-:W-:-:S05]  /*4e220*/  LOP3.LUT P6, RZ, R6, 0x200000, RZ, 0xc0, !PT ;  /* 0x0020000006ff7812 */ /* 0x000fca00078cc0ff */
[----:B---3--:R0:W-:Y:S04]  /*4e230*/  @P4 STG.E.U8 desc[UR32][R164.64], R168 ;  /* 0x000000a8a4004986 */ /* 0x0081e8000c101120 */
[----:B0-----:R-:W3:Y:S01]  /*4e240*/  LDL.LU.64 R164, [R1+0x1228] ;  /* 0x0012280001a47983 */ /* 0x001ee20000300a00 */
[----:B------:R-:W-:Y:S02]  /*4e250*/  LOP3.LUT P4, RZ, R2, 0x200000, RZ, 0xc0, !PT ;  /* 0x0020000002ff7812 */ /* 0x000fe4000788c0ff */
[----:B------:R-:W-:-:S11]  /*4e260*/  PRMT R168, R170, 0x7772, RZ ;  /* 0x00007772aaa87816 */ /* 0x000fd600000000ff */
[----:B----4-:R-:W-:Y:S01]  /*4e270*/  @P4 STG.E.U8 desc[UR32][R172.64], R169 ;  /* 0x000000a9ac004986 */ /* 0x010fe2000c101120 */
[----:B------:R-:W-:Y:S02]  /*4e280*/  LOP3.LUT P4, RZ, R2, 0x100000, RZ, 0xc0, !PT ;  /* 0x0010000002ff7812 */ /* 0x000fe4000788c0ff */
[C---:B------:R-:W-:Y:S02]  /*4e290*/  LOP3.LUT P0, RZ, R6.reuse, 0x400000, RZ, 0xc0, !PT ;  /* 0x0040000006ff7812 */ /* 0x040fe4000780c0ff */
[----:B------:R-:W-:Y:S02]  /*4e2a0*/  LOP3.LUT P1, RZ, R6, 0x800000, RZ, 0xc0, !PT ;  /* 0x0080000006ff7812 */ /* 0x000fe4000782c0ff */
[----:B------:R-:W-:Y:S02]  /*4e2b0*/  PRMT R170, R170, 0x7773, RZ ;  /* 0x00007773aaaa7816 */ /* 0x000fe400000000ff */
[----:B------:R-:W-:-:S05]  /*4e2c0*/  LOP3.LUT P2, RZ, R6, 0x1000000, RZ, 0xc0, !PT ;  /* 0x0100000006ff7812 */ /* 0x000fca000784c0ff */
[----:B------:R0:W-:Y:S04]  /*4e2d0*/  @P4 STG.E.U8 desc[UR32][R174.64], R168 ;  /* 0x000000a8ae004986 */ /* 0x0001e8000c101120 */
[----:B------:R-:W-:Y:S01]  /*4e2e0*/  @P5 STG.E.U8 desc[UR32][R176.64], R170 ;  /* 0x000000aab0005986 */ /* 0x000fe2000c101120 */
[C---:B0-----:R-:W-:Y:S02]  /*4e2f0*/  PRMT R168, R171.reuse, 0x7772, RZ ;  /* 0x00007772aba87816 */ /* 0x041fe400000000ff */
[----:B------:R-:W-:-:S03]  /*4e300*/  PRMT R171, R171, 0x7773, RZ ;  /* 0x00007773abab7816 */ /* 0x000fc600000000ff */
[----:B------:R3:W-:Y:S01]  /*4e310*/  @P6 STG.E.U8 desc[UR32][R178.64], R168 ;  /* 0x000000a8b2006986 */ /* 0x0007e2000c101120 */
[----:B------:R-:W-:-:S03]  /*4e320*/  LOP3.LUT P3, RZ, R6, 0x2000000, RZ, 0xc0, !PT ;  /* 0x0200000006ff7812 */ /* 0x000fc6000786c0ff */
[----:B------:R-:W-:Y:S01]  /*4e330*/  @P0 STG.E.U8 desc[UR32][R156.64], R171 ;  /* 0x000000ab9c000986 */ /* 0x000fe2000c101120 */
[----:B---3--:R-:W-:-:S05]  /*4e340*/  PRMT R168, R164, 0x7770, RZ ;  /* 0x00007770a4a87816 */ /* 0x008fca00000000ff */
[----:B--2---:R0:W-:Y:S02]  /*4e350*/  @P1 STG.E.U8 desc[UR32][R162.64], R168 ;  /* 0x000000a8a2001986 */ /* 0x0041e4000c101120 */
[----:B0-----:R-:W-:-:S05]  /*4e360*/  PRMT R168, R164, 0x7771, RZ ;  /* 0x00007771a4a87816 */ /* 0x001fca00000000ff */
[----:B------:R0:W-:Y:S02]  /*4e370*/  @P2 STG.E.U8 desc[UR32][R160.64], R168 ;  /* 0x000000a8a0002986 */ /* 0x0001e4000c101120 */
[----:B0-----:R-:W-:-:S05]  /*4e380*/  PRMT R168, R165, 0x7770, RZ ;  /* 0x00007770a5a87816 */ /* 0x001fca00000000ff */
[----:B------:R0:W-:Y:S04]  /*4e390*/  @P3 STG.E.U8 desc[UR32][R166.64], R168 ;  /* 0x000000a8a6003986 */ /* 0x0001e8000c101120 */
[----:B0-----:R-:W2:Y:S04]  /*4e3a0*/  LDL.LU.64 R166, [R1+0x1220] ;  /* 0x0012200001a67983 */ /* 0x001ea80000300a00 */
[----:B------:R-:W3:Y:S04]  /*4e3b0*/  LDL.LU.64 R160, [R1+0x990] ;  /* 0x0009900001a07983 */ /* 0x000ee80000300a00 */
[----:B------:R-:W4:Y:S04]  /*4e3c0*/  LDL.LU.64 R156, [R1+0x988] ;  /* 0x00098800019c7983 */ /* 0x000f280000300a00 */
[----:B------:R-:W4:Y:S04]  /*4e3d0*/  LDL.LU.64 R170, [R1+0x980] ;  /* 0x0009800001aa7983 */ /* 0x000f280000300a00 */
[----:B------:R-:W4:Y:S04]  /*4e3e0*/  LDL.LU.64 R172, [R1+0x978] ;  /* 0x0009780001ac7983 */ /* 0x000f280000300a00 */
[----:B------:R-:W4:Y:S04]  /*4e3f0*/  LDL.LU.64 R174, [R1+0x970] ;  /* 0x0009700001ae7983 */ /* 0x000f280000300a00 */
[----:B------:R-:W4:Y:S04]  /*4e400*/  LDL.LU.64 R176, [R1+0x968] ;  /* 0x0009680001b07983 */ /* 0x000f280000300a00 */
[----:B------:R-:W4:Y:S01]  /*4e410*/  LDL.LU.64 R178, [R1+0x960] ;  /* 0x0009600001b27983 */ /* 0x000f220000300a00 */
[----:B------:R-:W-:-:S03]  /*4e420*/  LOP3.LUT P0, RZ, R6, 0x4000000, RZ, 0xc0, !PT ;  /* 0x0400000006ff7812 */ /* 0x000fc6000780c0ff */
[----:B------:R-:W4:Y:S01]  /*4e430*/  LDL.LU.64 R162, [R1+0x958] ;  /* 0x0009580001a27983 */ /* 0x000f220000300a00 */
[----:B------:R-:W-:Y:S02]  /*4e440*/  PRMT R168, R165, 0x7771, RZ ;  /* 0x00007771a5a87816 */ /* 0x000fe400000000ff */
        /* <DEDUP_REMOVED lines=15> */
[----:B------:R-:W-:Y:S01]  /*4e540*/  LOP3.LUT P4, RZ, R7, 0x2, RZ, 0xc0, !PT ;  /* 0x0000000207ff7812 */ /* 0x000fe2000788c0ff */
[----:B---3--:R0:W-:Y:S04]  /*4e550*/  @P0 STG.E.U8 desc[UR32][R160.64], R168 ;  /* 0x000000a8a0000986 */ /* 0x0081e8000c101120 */
[----:B0-----:R-:W3:Y:S01]  /*4e560*/  LDL.LU.64 R160, [R1+0x950] ;  /* 0x0009500001a07983 */ /* 0x001ee20000300a00 */
[----:B------:R-:W-:-:S07]  /*4e570*/  LOP3.LUT R2, R2, 0xfffdffff, RZ, 0xc0, !PT ;  /* 0xfffdffff02027812 */ /* 0x000fce00078ec0ff */
[----:B------:R-:W-:Y:S02]  /*4e580*/  @P4 LOP3.LUT R2, R2, 0x20000, RZ, 0xfc, !PT ;  /* 0x0002000002024812 */ /* 0x000fe400078efcff */
[----:B------:R-:W-:Y:S02]  /*4e590*/  LOP3.LUT P4, RZ, R7, 0x1, RZ, 0xc0, !PT ;  /* 0x0000000107ff7812 */ /* 0x000fe4000788c0ff */
[----:B------:R-:W-:Y:S02]  /*4e5a0*/  LOP3.LUT R2, R2, 0xfffbffff, RZ, 0xc0, !PT ;  /* 0xfffbffff02027812 */ /* 0x000fe400078ec0ff */
[C---:B------:R-:W-:Y:S02]  /*4e5b0*/  LOP3.LUT P1, RZ, R6.reuse, 0x8000000, RZ, 0xc0, !PT ;  /* 0x0800000006ff7812 */ /* 0x040fe4000782c0ff */
[----:B------:R-:W-:Y:S02]  /*4e5c0*/  LOP3.LUT P2, RZ, R6, 0x10000000, RZ, 0xc0, !PT ;  /* 0x1000000006ff7812 */ /* 0x000fe4000784c0ff */
[----:B--2---:R-:W-:-:S05]  /*4e5d0*/  PRMT R168, R166, 0x7770, RZ ;  /* 0x00007770a6a87816 */ /* 0x004fca00000000ff */
[----:B------:R-:W-:Y:S02]  /*4e5e0*/  @P4 LOP3.LUT R2, R2, 0x40000, RZ, 0xfc, !PT ;  /* 0x0004000002024812 */ /* 0x000fe400078efcff */
[C---:B------:R-:W-:Y:S02]  /*4e5f0*/  LOP3.LUT P4, RZ, R6.reuse, 0x80000000, RZ, 0xc0, !PT ;  /* 0x8000000006ff7812 */ /* 0x040fe4000788c0ff */
[----:B------:R-:W-:Y:S01]  /*4e600*/  LOP3.LUT P3, RZ, R6, 0x20000000, RZ, 0xc0, !PT ;  /* 0x2000000006ff7812 */ /* 0x000fe2000786c0ff */
[----:B----4-:R0:W-:Y:S01]  /*4e610*/  @P1 STG.E.U8 desc[UR32][R156.64], R168 ;  /* 0x000000a89c001986 */ /* 0x0101e2000c101120 */
[----:B------:R-:W-:Y:S02]  /*4e620*/  LOP3.LUT R2, R2, 0xfff7ffff, RZ, 0xc0, !PT ;  /* 0xfff7ffff02027812 */ /* 0x000fe400078ec0ff */
[----:B0-----:R-:W-:Y:S01]  /*4e630*/  PRMT R168, R166, 0x7771, RZ ;  /* 0x00007771a6a87816 */ /* 0x001fe200000000ff */
[----:B------:R-:W2:Y:S06]  /*4e640*/  LDL.LU.64 R156, [R1+0x1218] ;  /* 0x00121800019c7983 */ /* 0x000eac0000300a00 */
[----:B------:R-:W-:-:S02]  /*4e650*/  @P4 LOP3.LUT R2, R2, 0x80000, RZ, 0xfc, !PT ;  /* 0x0008000002024812 */ /* 0x000fc400078efcff */
[----:B------:R-:W-:Y:S01]  /*4e660*/  LOP3.LUT P4, RZ, R6, 0x40000000, RZ, 0xc0, !PT ;  /* 0x4000000006ff7812 */ /* 0x000fe2000788c0ff */
[----:B------:R0:W-:Y:S02]  /*4e670*/  @P2 STG.E.U8 desc[UR32][R170.64], R168 ;  /* 0x000000a8aa002986 */ /* 0x0001e4000c101120 */
[C---:B0-----:R-:W-:Y:S02]  /*4e680*/  PRMT R168, R167.reuse, 0x7770, RZ ;  /* 0x00007770a7a87816 */ /* 0x041fe400000000ff */
[----:B------:R-:W4:Y:S04]  /*4e690*/  LDL.LU.64 R170, [R1+0x920] ;  /* 0x0009200001aa7983 */ /* 0x000f280000300a00 */
[----:B------:R0:W-:Y:S02]  /*4e6a0*/  @P3 STG.E.U8 desc[UR32][R172.64], R168 ;  /* 0x000000a8ac003986 */ /* 0x0001e4000c101120 */
[----:B0-----:R-:W-:-:S02]  /*4e6b0*/  PRMT R168, R167, 0x7771, RZ ;  /* 0x00007771a7a87816 */ /* 0x001fc400000000ff */
[----:B------:R-:W2:Y:S04]  /*4e6c0*/  LDL.LU.64 R172, [R1+0x918] ;  /* 0x0009180001ac7983 */ /* 0x000ea80000300a00 */
[----:B------:R0:W-:Y:S01]  /*4e6d0*/  @P4 STG.E.U8 desc[UR32][R174.64], R168 ;  /* 0x000000a8ae004986 */ /* 0x0001e2000c101120 */
[----:B------:R-:W-:Y:S02]  /*4e6e0*/  LOP3.LUT P4, RZ, R2, 0x80000, RZ, 0xc0, !PT ;  /* 0x0008000002ff7812 */ /* 0x000fe4000788c0ff */
[----:B0-----:R-:W-:-:S11]  /*4e6f0*/  PRMT R168, R164, 0x7772, RZ ;  /* 0x00007772a4a87816 */ /* 0x001fd600000000ff */
[----:B------:R0:W-:Y:S01]  /*4e700*/  @P4 STG.E.U8 desc[UR32][R176.64], R168 ;  /* 0x000000a8b0004986 */ /* 0x0001e2000c101120 */
[----:B------:R-:W-:Y:S02]  /*4e710*/  LOP3.LUT P4, RZ, R2, 0x40000, RZ, 0xc0, !PT ;  /* 0x0004000002ff7812 */ /* 0x000fe4000788c0ff */
[----:B------:R-:W-:Y:S01]  /*4e720*/  PRMT R164, R164, 0x7773, RZ ;  /* 0x00007773a4a47816 */ /* 0x000fe200000000ff */
[----:B0-----:R-:W4:Y:S10]  /*4e730*/  LDL.LU.64 R168, [R1+0x928] ;  /* 0x0009280001a87983 */ /* 0x001f340000300a00 */
[----:B------:R0:W-:Y:S01]  /*4e740*/  @P4 STG.E.U8 desc[UR32][R178.64], R164 ;  /* 0x000000a4b2004986 */ /* 0x0001e2000c101120 */
[----:B------:R-:W-:-:S03]  /*4e750*/  LOP3.LUT P4, RZ, R2, 0x20000, RZ, 0xc0, !PT ;  /* 0x0002000002ff7812 */ /* 0x000fc6000788c0ff */
[----:B------:R-:W2:Y:S04]  /*4e760*/  LDL.LU.64 R174, [R1+0x910] ;  /* 0x0009100001ae7983 */ /* 0x000ea80000300a00 */
[----:B------:R-:W2:Y:S01]  /*4e770*/  LDL.LU.64 R176, [R1+0x908] ;  /* 0x0009080001b07983 */ /* 0x000ea20000300a00 */
[----:B0-----:R-:W-:-:S03]  /*4e780*/  PRMT R164, R165, 0x7772, RZ ;  /* 0x00007772a5a47816 */ /* 0x001fc600000000ff */
[----:B------:R-:W2:Y:S04]  /*4e790*/  LDL.LU.64 R178, [R1+0x900] ;  /* 0x0009000001b27983 */ /* 0x000ea80000300a00 */
[----:B------:R0:W-:Y:S01]  /*4e7a0*/  @P4 STG.E.U8 desc[UR32][R162.64], R164 ;  /* 0x000000a4a2004986 */ /* 0x0001e2000c101120 */
[C---:B------:R-:W-:Y:S02]  /*4e7b0*/  LOP3.LUT P4, RZ, R2.reuse, 0x10000, RZ, 0xc0, !PT ;  /* 0x0001000002ff7812 */ /* 0x040fe4000788c0ff */
[----:B------:R-:W-:Y:S01]  /*4e7c0*/  PRMT R165, R165, 0x7773, RZ ;  /* 0x00007773a5a57816 */ /* 0x000fe200000000ff */
[----:B0-----:R-:W4:Y:S10]  /*4e7d0*/  LDL.LU.64 R162, [R1+0x1210] ;  /* 0x0012100001a27983 */ /* 0x001f340000300a00 */
[----:B---3--:R0:W-:Y:S04]  /*4e7e0*/  @P4 STG.E.U8 desc[UR32][R160.64], R165 ;  /* 0x000000a5a0004986 */ /* 0x0081e8000c101120 */
[----:B0-----:R-:W3:Y:S01]  /*4e7f0*/  LDL.LU.64 R160, [R1+0x1208] ;  /* 0x0012080001a07983 */ /* 0x001ee20000300a00 */
[----:B------:R-:W-:-:S02]  /*4e800*/  LOP3.LUT P4, RZ, R2, 0x8000, RZ, 0xc0, !PT ;  /* 0x0000800002ff7812 */ /* 0x000fc4000788c0ff */
[----:B------:R-:W-:-:S11]  /*4e810*/  PRMT R164, R166, 0x7772, RZ ;  /* 0x00007772a6a47816 */ /* 0x000fd600000000ff */
[----:B---3--:R0:W-:Y:S04]  /*4e820*/  @P4 STG.E.U8 desc[UR32][R160.64], R164 ;  /* 0x000000a4a0004986 */ /* 0x0081e8000c101120 */
[----:B0-----:R-:W3:Y:S04]  /*4e830*/  LDL.LU.64 R160, [R1+0x1200] ;  /* 0x0012000001a07983 */ /* 0x001ee80000300a00 */
[----:B------:R-:W2:Y:S01]  /*4e840*/  LDL.LU.64 R164, [R1+0x940] ;  /* 0x0009400001a47983 */ /* 0x000ea20000300a00 */
[----:B------:R-:W-:Y:S02]  /*4e850*/  LOP3.LUT P4, RZ, R2, 0x4000, RZ, 0xc0, !PT ;  /* 0x0000400002ff7812 */ /* 0x000fe4000788c0ff */
[----:B------:R-:W-:-:S11]  /*4e860*/  PRMT R166, R166, 0x7773, RZ ;  /* 0x00007773a6a67816 */ /* 0x000fd600000000ff */
[----:B--2---:R0:W-:Y:S01]  /*4e870*/  @P4 STG.E.U8 desc[UR32][R164.64], R166 ;  /* 0x000000a6a4004986 */ /* 0x0041e2000c101120 */
[----:B------:R-:W-:Y:S02]  /*4e880*/  LOP3.LUT P4, RZ, R2, 0x2000, RZ, 0xc0, !PT ;  /* 0x0000200002ff7812 */ /* 0x000fe4000788c0ff */
[----:B0-----:R-:W-:-:S11]  /*4e890*/  PRMT R164, R167, 0x7772, RZ ;  /* 0x00007772a7a47816 */ /* 0x001fd600000000ff */
[----:B----4-:R0:W-:Y:S04]  /*4e8a0*/  @P4 STG.E.U8 desc[UR32][R162.64], R164 ;  /* 0x000000a4a2004986 */ /* 0x0101e8000c101120 */
[----:B0-----:R-:W2:Y:S04]  /*4e8b0*/  LDL.LU.64 R162, [R1+0x11f8] ;  /* 0x0011f80001a27983 */ /* 0x001ea80000300a00 */
[----:B------:R-:W4:Y:S01]  /*4e8c0*/  LDL.LU.64 R164, [R1+0x930] ;  /* 0x0009300001a47983 */ /* 0x000f220000300a00 */
[----:B------:R-:W-:Y:S02]  /*4e8d0*/  LOP3.LUT P4, RZ, R2, 0x1000, RZ, 0xc0, !PT ;  /* 0x0000100002ff7812 */ /* 0x000fe4000788c0ff */
[----:B------:R-:W-:-:S02]  /*4e8e0*/  LOP3.LUT P5, RZ, R7, 0x80, RZ, 0xc0, !PT ;  /* 0x0000008007ff7812 */ /* 0x000fc400078ac0ff */
[----:B------:R-:W-:Y:S02]  /*4e8f0*/  PRMT R167, R167, 0x7773, RZ ;  /* 0x00007773a7a77816 */ /* 0x000fe400000000ff */
[C---:B------:R-:W-:Y:S02]  /*4e900*/  LOP3.LUT P6, RZ, R7.reuse, 0x100, RZ, 0xc0, !PT ;  /* 0x0000010007ff7812 */ /* 0x040fe400078cc0ff */
[C---:B------:R-:W-:Y:S02]  /*4e910*/  LOP3.LUT P0, RZ, R7.reuse, 0x200, RZ, 0xc0, !PT ;  /* 0x0000020007ff7812 */ /* 0x040fe4000780c0ff */
[C---:B------:R-:W-:Y:S02]  /*4e920*/  LOP3.LUT P1, RZ, R7.reuse, 0x400, RZ, 0xc0, !PT ;  /* 0x0000040007ff7812 */ /* 0x040fe4000782c0ff */
[C---:B------:R-:W-:Y:S02]  /*4e930*/  LOP3.LUT P2, RZ, R7.reuse, 0x800, RZ, 0xc0, !PT ;  /* 0x0000080007ff7812 */ /* 0x040fe4000784c0ff */
[----:B------:R-:W-:-:S02]  /*4e940*/  LOP3.LUT P3, RZ, R7, 0x1000, RZ, 0xc0, !PT ;  /* 0x0000100007ff7812 */ /* 0x000fc4000786c0ff */
[----:B------:R-:W-:Y:S01]  /*4e950*/  LOP3.LUT R2, R2, 0xffffffef, RZ, 0xc0, !PT ;  /* 0xffffffef02027812 */ /* 0x000fe200078ec0ff */
[----:B----4-:R3:W-:Y:S02]  /*4e960*/  @P4 STG.E.U8 desc[UR32][R164.64], R167 ;  /* 0x000000a7a4004986 */ /* 0x0107e4000c101120 */
[C---:B---3--:R-:W-:Y:S02]  /*4e970*/  PRMT R164, R160.reuse, 0x7770, RZ ;  /* 0x00007770a0a47816 */ /* 0x048fe400000000ff */
[----:B------:R-:W3:Y:S04]  /*4e980*/  LDL.LU.64 R166, [R1+0x8f8] ;  /* 0x0008f80001a67983 */ /* 0x000ee80000300a00 */
[----:B------:R0:W-:Y:S02]  /*4e990*/  @P5 STG.E.U8 desc[UR32][R168.64], R164 ;  /* 0x000000a4a8005986 */ /* 0x0001e4000c101120 */
[----:B0-----:R-:W-:-:S02]  /*4e9a0*/  PRMT R164, R160, 0x7771, RZ ;  /* 0x00007771a0a47816 */ /* 0x001fc400000000ff */
[----:B------:R-:W4:Y:S04]  /*4e9b0*/  LDL.LU.64 R168, [R1+0x8f0] ;  /* 0x0008f00001a87983 */ /* 0x000f280000300a00 */
[----:B------:R0:W-:Y:S02]  /*4e9c0*/  @P6 STG.E.U8 desc[UR32][R170.64], R164 ;  /* 0x000000a4aa006986 */ /* 0x0001e4000c101120 */
[C---:B0-----:R-:W-:Y:S02]  /*4e9d0*/  PRMT R164, R161.reuse, 0x7770, RZ ;  /* 0x00007770a1a47816 */ /* 0x041fe400000000ff */
[----:B------:R-:W4:Y:S04]  /*4e9e0*/  LDL.LU.64 R170, [R1+0x8e8] ;  /* 0x0008e80001aa7983 */ /* 0x000f280000300a00 */
[----:B------:R0:W-:Y:S02]  /*4e9f0*/  @P0 STG.E.U8 desc[UR32][R172.64], R164 ;  /* 0x000000a4ac000986 */ /* 0x0001e4000c101120 */
[----:B0-----:R-:W-:-:S02]  /*4ea00*/  PRMT R164, R161, 0x7771, RZ ;  /* 0x00007771a1a47816 */ /* 0x001fc400000000ff */
[----:B------:R-:W4:Y:S04]  /*4ea10*/  LDL.LU.64 R172, [R1+0x8e0] ;  /* 0x0008e00001ac7983 */ /* 0x000f280000300a00 */
[----:B------:R0:W-:Y:S04]  /*4ea20*/  @P1 STG.E.U8 desc[UR32][R174.64], R164 ;  /* 0x000000a4ae001986 */ /* 0x0001e8000c101120 */
[----:B0-----:R-:W4:Y:S01]  /*4ea30*/  LDL.LU.64 R174, [R1+0x8d8] ;  /* 0x0008d80001ae7983 */ /* 0x001f220000300a00 */
[----:B--2---:R-:W-:-:S05]  /*4ea40*/  PRMT R164, R162, 0x7770, RZ ;  /* 0x00007770a2a47816 */ /* 0x004fca00000000ff */
[----:B------:R0:W-:Y:S04]  /*4ea50*/  @P2 STG.E.U8 desc[UR32][R176.64], R164 ;  /* 0x000000a4b0002986 */ /* 0x0001e8000c101120 */
[----:B0-----:R-:W2:Y:S01]  /*4ea60*/  LDL.LU.64 R176, [R1+0x8d0] ;  /* 0x0008d00001b07983 */ /* 0x001ea20000300a00 */
[----:B------:R-:W-:-:S05]  /*4ea70*/  PRMT R164, R162, 0x7771, RZ ;  /* 0x00007771a2a47816 */ /* 0x000fca00000000ff */
[----:B------:R0:W-:Y:S04]  /*4ea80*/  @P3 STG.E.U8 desc[UR32][R178.64], R164 ;  /* 0x000000a4b2003986 */ /* 0x0001e8000c101120 */
[----:B0-----:R-:W2:Y:S01]  /*4ea90*/  LDL.LU.64 R178, [R1+0x8c8] ;  /* 0x0008c80001b27983 */ /* 0x001ea20000300a00 */
[----:B------:R-:W-:-:S13]  /*4eaa0*/  LOP3.LUT P4, RZ, R7, 0x2000000, RZ, 0xc0, !PT ;  /* 0x0200000007ff7812 */ /* 0x000fda000788c0ff */
        /* <DEDUP_REMOVED lines=17> */
[C---:B------:R-:W-:Y:S02]  /*4ebc0*/  LOP3.LUT P0, RZ, R7.reuse, 0x2000, RZ, 0xc0, !PT ;  /* 0x0000200007ff7812 */ /* 0x040fe4000780c0ff */
[----:B------:R-:W-:Y:S02]  /*4ebd0*/  LOP3.LUT R2, R2, 0xfffffbff, RZ, 0xc0, !PT ;  /* 0xfffffbff02027812 */ /* 0x000fe400078ec0ff */
[----:B------:R-:W-:Y:S02]  /*4ebe0*/  LOP3.LUT P1, RZ, R7, 0x4000, RZ, 0xc0, !PT ;  /* 0x0000400007ff7812 */ /* 0x000fe4000782c0ff */
[----:B------:R-:W-:-:S05]  /*4ebf0*/  PRMT R164, R163, 0x7770, RZ ;  /* 0x00007770a3a47816 */ /* 0x000fca00000000ff */
[----:B------:R-:W-:Y:S02]  /*4ec00*/  @P4 LOP3.LUT R2, R2, 0x400, RZ, 0xfc, !PT ;  /* 0x0000040002024812 */ /* 0x000fe400078efcff */
[C---:B------:R-:W-:Y:S02]  /*4ec10*/  LOP3.LUT P4, RZ, R7.reuse, 0x40000, RZ, 0xc0, !PT ;  /* 0x0004000007ff7812 */ /* 0x040fe4000788c0ff */
[C---:B------:R-:W-:Y:S02]  /*4ec20*/  LOP3.LUT P2, RZ, R7.reuse, 0x8000, RZ, 0xc0, !PT ;  /* 0x0000800007ff7812 */ /* 0x040fe4000784c0ff */
[----:B------:R-:W-:Y:S02]  /*4ec30*/  LOP3.LUT P3, RZ, R7, 0x10000, RZ, 0xc0, !PT ;  /* 0x0001000007ff7812 */ /* 0x000fe4000786c0ff */
[----:B------:R-:W-:-:S07]  /*4ec40*/  LOP3.LUT R2, R2, 0xfffff7ff, RZ, 0xc0, !PT ;  /* 0xfffff7ff02027812 */ /* 0x000fce00078ec0ff */
[----:B------:R-:W-:Y:S02]  /*4ec50*/  @P4 LOP3.LUT R2, R2, 0x800, RZ, 0xfc, !PT ;  /* 0x0000080002024812 */ /* 0x000fe400078efcff */
[----:B------:R-:W-:Y:S01]  /*4ec60*/  LOP3.LUT P4, RZ, R7, 0x20000, RZ, 0xc0, !PT ;  /* 0x0002000007ff7812 */ /* 0x000fe2000788c0ff */
[----:B---3--:R0:W-:Y:S02]  /*4ec70*/  @P0 STG.E.U8 desc[UR32][R166.64], R164 ;  /* 0x000000a4a6000986 */ /* 0x0081e4000c101120 */
[----:B0-----:R-:W-:-:S05]  /*4ec80*/  PRMT R164, R163, 0x7771, RZ ;  /* 0x00007771a3a47816 */ /* 0x001fca00000000ff */
[----:B----4-:R0:W-:Y:S02]  /*4ec90*/  @P1 STG.E.U8 desc[UR32][R168.64], R164 ;  /* 0x000000a4a8001986 */ /* 0x0101e4000c101120 */
[C---:B0-----:R-:W-:Y:S02]  /*4eca0*/  PRMT R164, R160.reuse, 0x7772, RZ ;  /* 0x00007772a0a47816 */ /* 0x041fe400000000ff */
[----:B------:R-:W-:-:S03]  /*4ecb0*/  PRMT R160, R160, 0x7773, RZ ;  /* 0x00007773a0a07816 */ /* 0x000fc600000000ff */
[----:B------:R0:W-:Y:S04]  /*4ecc0*/  @P2 STG.E.U8 desc[UR32][R170.64], R164 ;  /* 0x000000a4aa002986 */ /* 0x0001e8000c101120 */
[----:B0-----:R-:W3:Y:S04]  /*4ecd0*/  LDL.LU.64 R164, [R1+0x8a8] ;  /* 0x0008a80001a47983 */ /* 0x001ee80000300a00 */
[----:B------:R-:W4:Y:S04]  /*4ece0*/  LDL.LU.64 R166, [R1+0x8a0] ;  /* 0x0008a00001a67983 */ /* 0x000f280000300a00 */
[----:B------:R0:W-:Y:S04]  /*4ecf0*/  @P3 STG.E.U8 desc[UR32][R172.64], R160 ;  /* 0x000000a0ac003986 */ /* 0x0001e8000c101120 */
[----:B------:R-:W4:Y:S04]  /*4ed00*/  LDL.LU.64 R168, [R1+0x890] ;  /* 0x0008900001a87983 */ /* 0x000f280000300a00 */
[----:B------:R-:W4:Y:S01]  /*4ed10*/  LDL.LU.64 R170, [R1+0x888] ;  /* 0x0008880001aa7983 */ /* 0x000f220000300a00 */
[----:B0-----:R-:W-:-:S03]  /*4ed20*/  PRMT R160, R161, 0x7772, RZ ;  /* 0x00007772a1a07816 */ /* 0x001fc600000000ff */
[----:B------:R-:W4:Y:S04]  /*4ed30*/  LDL.LU.64 R172, [R1+0x880] ;  /* 0x0008800001ac7983 */ /* 0x000f280000300a00 */
[----:B------:R0:W-:Y:S01]  /*4ed40*/  @P4 STG.E.U8 desc[UR32][R174.64], R160 ;  /* 0x000000a0ae004986 */ /* 0x0001e2000c101120 */
[----:B------:R-:W-:Y:S02]  /*4ed50*/  LOP3.LUT P4, RZ, R2, 0x800, RZ, 0xc0, !PT ;  /* 0x0000080002ff7812 */ /* 0x000fe4000788c0ff */
[----:B------:R-:W-:Y:S02]  /*4ed60*/  PRMT R161, R161, 0x7773, RZ ;  /* 0x00007773a1a17816 */ /* 0x000fe400000000ff */
[----:B0-----:R-:W-:Y:S01]  /*4ed70*/  PRMT R160, R162, 0x7772, RZ ;  /* 0x00007772a2a07816 */ /* 0x001fe200000000ff */
[----:B------:R-:W4:Y:S08]  /*4ed80*/  LDL.LU.64 R174, [R1+0x878] ;  /* 0x0008780001ae7983 */ /* 0x000f300000300a00 */
[----:B--2---:R0:W-:Y:S01]  /*4ed90*/  @P4 STG.E.U8 desc[UR32][R176.64], R161 ;  /* 0x000000a1b0004986 */ /* 0x0041e2000c101120 */
[----:B------:R-:W-:-:S03]  /*4eda0*/  LOP3.LUT P4, RZ, R2, 0x400, RZ, 0xc0, !PT ;  /* 0x0000040002ff7812 */ /* 0x000fc6000788c0ff */
[----:B0-----:R-:W2:Y:S10]  /*4edb0*/  LDL.LU.64 R176, [R1+0x870] ;  /* 0x0008700001b07983 */ /* 0x001eb40000300a00 */
[----:B------:R0:W-:Y:S04]  /*4edc0*/  @P4 STG.E.U8 desc[UR32][R178.64], R160 ;  /* 0x000000a0b2004986 */ /* 0x0001e8000c101120 */
[----:B0-----:R-:W3:Y:S01]  /*4edd0*/  LDL.LU.64 R160, [R1+0x8c0] ;  /* 0x0008c00001a07983 */ /* 0x001ee20000300a00 */
[----:B------:R-:W-:-:S02]  /*4ede0*/  LOP3.LUT P4, RZ, R2, 0x200, RZ, 0xc0, !PT ;  /* 0x0000020002ff7812 */ /* 0x000fc4000788c0ff */
[----:B------:R-:W-:Y:S01]  /*4edf0*/  PRMT R162, R162, 0x7773, RZ ;  /* 0x00007773a2a27816 */ /* 0x000fe200000000ff */
[----:B------:R-:W2:Y:S10]  /*4ee00*/  LDL.LU.64 R178, [R1+0x868] ;  /* 0x0008680001b27983 */ /* 0x000eb40000300a00 */
[----:B---3--:R0:W-:Y:S01]  /*4ee10*/  @P4 STG.E.U8 desc[UR32][R160.64], R162 ;  /* 0x000000a2a0004986 */ /* 0x0081e2000c101120 */
[----:B------:R-:W-:-:S02]  /*4ee20*/  LOP3.LUT P4, RZ, R2, 0x100, RZ, 0xc0, !PT ;  /* 0x0000010002ff7812 */ /* 0x000fc4000788c0ff */
[----:B0-----:R-:W-:-:S11]  /*4ee30*/  PRMT R160, R163, 0x7772, RZ ;  /* 0x00007772a3a07816 */ /* 0x001fd600000000ff */
[----:B------:R0:W-:Y:S04]  /*4ee40*/  @P4 STG.E.U8 desc[UR32][R156.64], R160 ;  /* 0x000000a09c004986 */ /* 0x0001e8000c101120 */
[----:B0-----:R-:W3:Y:S01]  /*4ee50*/  LDL.LU.64 R156, [R1+0x11f0] ;  /* 0x0011f000019c7983 */ /* 0x001ee20000300a00 */
[----:B------:R-:W-:Y:S02]  /*4ee60*/  LOP3.LUT P4, RZ, R2, 0x80, RZ, 0xc0, !PT ;  /* 0x0000008002ff7812 */ /* 0x000fe4000788c0ff */
[----:B------:R-:W-:-:S11]  /*4ee70*/  PRMT R163, R163, 0x7773, RZ ;  /* 0x00007773a3a37816 */ /* 0x000fd600000000ff */
[----:B------:R0:W-:Y:S04]  /*4ee80*/  @P4 STG.E.U8 desc[UR32][R158.64], R163 ;  /* 0x000000a39e004986 */ /* 0x0001e8000c101120 */
[----:B0-----:R-:W2:Y:S01]  /*4ee90*/  LDL.LU.64 R158, [R1+0x11e8] ;  /* 0x0011e800019e7983 */ /* 0x001ea20000300a00 */
[----:B------:R-:W-:Y:S02]  /*4eea0*/  LOP3.LUT P4, RZ, R2, 0x40, RZ, 0xc0, !PT ;  /* 0x0000004002ff7812 */ /* 0x000fe4000788c0ff */
[C---:B------:R-:W-:Y:S02]  /*4eeb0*/  LOP3.LUT P5, RZ, R7.reuse, 0x4000000, RZ, 0xc0, !PT ;  /* 0x0400000007ff7812 */ /* 0x040fe400078ac0ff */
[C---:B------:R-:W-:Y:S02]  /*4eec0*/  LOP3.LUT P6, RZ, R7.reuse, 0x8000000, RZ, 0xc0, !PT ;  /* 0x0800000007ff7812 */ /* 0x040fe400078cc0ff */
[----:B------:R-:W-:-:S02]  /*4eed0*/  LOP3.LUT P0, RZ, R7, 0x10000000, RZ, 0xc0, !PT ;  /* 0x1000000007ff7812 */ /* 0x000fc4000780c0ff */
[----:B------:R-:W-:Y:S02]  /*4eee0*/  LOP3.LUT P1, RZ, R7, 0x20000000, RZ, 0xc0, !PT ;  /* 0x2000000007ff7812 */ /* 0x000fe4000782c0ff */
[----:B---3--:R-:W-:-:S05]  /*4eef0*/  PRMT R160, R156, 0x7770, RZ ;  /* 0x000077709ca07816 */ /* 0x008fca00000000ff */
[----:B------:R0:W-:Y:S01]  /*4ef00*/  @P4 STG.E.U8 desc[UR32][R164.64], R160 ;  /* 0x000000a0a4004986 */ /* 0x0001e2000c101120 */
[----:B------:R-:W-:Y:S02]  /*4ef10*/  LOP3.LUT P4, RZ, R2, 0x20, RZ, 0xc0, !PT ;  /* 0x0000002002ff7812 */ /* 0x000fe4000788c0ff */
[----:B0-----:R-:W-:-:S11]  /*4ef20*/  PRMT R160, R156, 0x7771, RZ ;  /* 0x000077719ca07816 */ /* 0x001fd600000000ff */
[----:B----4-:R0:W-:Y:S01]  /*4ef30*/  @P4 STG.E.U8 desc[UR32][R166.64], R160 ;  /* 0x000000a0a6004986 */ /* 0x0101e2000c101120 */
[----:B------:R-:W-:Y:S02]  /*4ef40*/  LOP3.LUT P4, RZ, R2, 0x10, RZ, 0xc0, !PT ;  /* 0x0000001002ff7812 */ /* 0x000fe4000788c0ff */
[----:B0-----:R-:W-:-:S11]  /*4ef50*/  PRMT R160, R157, 0x7770, RZ ;  /* 0x000077709da07816 */ /* 0x001fd600000000ff */
[----:B------:R0:W-:Y:S04]  /*4ef60*/  @P4 STG.E.U8 desc[UR32][R8.64], R160 ;  /* 0x000000a008004986 */ /* 0x0001e8000c101120 */
[----:B0-----:R-:W3:Y:S01]  /*4ef70*/  LDL.LU.64 R8, [R1+0x11e0] ;  /* 0x0011e00001087983 */ /* 0x001ee20000300a00 */
[----:B------:R-:W-:-:S05]  /*4ef80*/  PRMT R160, R157, 0x7771, RZ ;  /* 0x000077719da07816 */ /* 0x000fca00000000ff */
[----:B------:R2:W-:Y:S02]  /*4ef90*/  @P5 STG.E.U8 desc[UR32][R168.64], R160 ;  /* 0x000000a0a8005986 */ /* 0x0005e4000c101120 */
[C---:B--2---:R-:W-:Y:S02]  /*4efa0*/  PRMT R160, R158.reuse, 0x7770, RZ ;  /* 0x000077709ea07816 */ /* 0x044fe400000000ff */
[----:B------:R-:W2:Y:S04]  /*4efb0*/  LDL.LU.64 R168, [R1+0x860] ;  /* 0x0008600001a87983 */ /* 0x000ea80000300a00 */
[----:B------:R0:W-:Y:S02]  /*4efc0*/  @P6 STG.E.U8 desc[UR32][R170.64], R160 ;  /* 0x000000a0aa006986 */ /* 0x0001e4000c101120 */
[----:B0-----:R-:W-:-:S02]  /*4efd0*/  PRMT R160, R158, 0x7771, RZ ;  /* 0x000077719ea07816 */ /* 0x001fc400000000ff */
[----:B------:R-:W4:Y:S04]  /*4efe0*/  LDL.LU.64 R170, [R1+0x858] ;  /* 0x0008580001aa7983 */ /* 0x000f280000300a00 */
[----:B------:R0:W-:Y:S02]  /*4eff0*/  @P0 STG.E.U8 desc[UR32][R172.64], R160 ;  /* 0x000000a0ac000986 */ /* 0x0001e4000c101120 */
[----:B0-----:R-:W-:Y:S02]  /*4f000*/  PRMT R160, R159, 0x7770, RZ ;  /* 0x000077709fa07816 */ /* 0x001fe400000000ff */
[----:B------:R-:W4:Y:S04]  /*4f010*/  LDL.LU.64 R172, [R1+0x850] ;  /* 0x0008500001ac7983 */ /* 0x000f280000300a00 */
[----:B------:R0:W-:Y:S04]  /*4f020*/  @P1 STG.E.U8 desc[UR32][R174.64], R160 ;  /* 0x000000a0ae001986 */ /* 0x0001e8000c101120 */
[----:B0-----:R-:W4:Y:S01]  /*4f030*/  LDL.LU.64 R174, [R1+0x848] ;  /* 0x0008480001ae7983 */ /* 0x001f220000300a00 */
[----:B------:R-:W-:-:S02]  /*4f040*/  LOP3.LUT R6, R6, 0xefffffff, RZ, 0xc0, !PT ;  /* 0xefffffff06067812 */ /* 0x000fc400078ec0ff */
[----:B------:R-:W-:Y:S02]  /*4f050*/  LOP3.LUT R2, R2, 0xfffffffe, RZ, 0xc0, !PT ;  /* 0xfffffffe02027812 */ /* 0x000fe400078ec0ff */
[----:B------:R-:W-:Y:S02]  /*4f060*/  LOP3.LUT P2, RZ, R7, 0x40000000, RZ, 0xc0, !PT ;  /* 0x4000000007ff7812 */ /* 0x000fe4000784c0ff */
[----:B------:R-:W-:Y:S02]  /*4f070*/  PRMT R160, R159, 0x7771, RZ ;  /* 0x000077719fa07816 */ /* 0x000fe400000000ff */
[----:B------:R-:W-:-:S09]  /*4f080*/  LOP3.LUT P3, RZ, R7, 0x80000000, RZ, 0xc0, !PT ;  /* 0x8000000007ff7812 */ /* 0x000fd2000786c0ff */
[----:B------:R0:W-:Y:S04]  /*4f090*/  @P2 STG.E.U8 desc[UR32][R176.64], R160 ;  /* 0x000000a0b0002986 */ /* 0x0001e8000c101120 */
[----:B0-----:R-:W4:Y:S01]  /*4f0a0*/  LDL.LU.64 R176, [R1+0x838] ;  /* 0x0008380001b07983 */ /* 0x001f220000300a00 */
[----:B------:R-:W-:-:S05]  /*4f0b0*/  PRMT R160, R156, 0x7772, RZ ;  /* 0x000077729ca07816 */ /* 0x000fca00000000ff */
[----:B------:R0:W-:Y:S04]  /*4f0c0*/  @P3 STG.E.U8 desc[UR32][R178.64], R160 ;  /* 0x000000a0b2003986 */ /* 0x0001e8000c101120 */
[----:B0-----:R-:W4:Y:S01]  /*4f0d0*/  LDL.LU.64 R178, [R1+0x830] ;  /* 0x0008300001b27983 */ /* 0x001f220000300a00 */
[----:B------:R-:W-:-:S03]  /*4f0e0*/  PRMT R156, R156, 0x7773, RZ ;  /* 0x000077739c9c7816 */ /* 0x000fc600000000ff */
[----:B------:R-:W4:Y:S04]  /*4f0f0*/  LDL.LU.64 R160, [R1+0x818] ;  /* 0x0008180001a07983 */ /* 0x000f280000300a00 */
[----:B------:R-:W4:Y:S04]  /*4f100*/  LDL.LU.64 R162, [R1+0x810] ;  /* 0x0008100001a27983 */ /* 0x000f280000300a00 */
[----:B------:R-:W4:Y:S04]  /*4f110*/  LDL.LU.64 R164, [R1+0x808] ;  /* 0x0008080001a47983 */ /* 0x000f280000300a00 */
[----:B------:R-:W4:Y:S01]  /*4f120*/  LDL.LU.64 R166, [R1+0x800] ;  /* 0x0008000001a67983 */ /* 0x000f220000300a00 */
[----:B---3--:R-:W-:-:S13]  /*4f130*/  LOP3.LUT P4, RZ, R8, 0x1000, RZ, 0xc0, !PT ;  /* 0x0000100008ff7812 */ /* 0x008fda000788c0ff */
        /* <DEDUP_REMOVED lines=10> */
[----:B------:R-:W-:-:S13]  /*4f1e0*/  LOP3.LUT P4, RZ, R8, 0x100, RZ, 0xc0, !PT ;  /* 0x0000010008ff7812 */ /* 0x000fda000788c0ff */
        /* <DEDUP_REMOVED lines=8> */
[C---:B------:R-:W-:Y:S02]  /*4f270*/  LOP3.LUT P4, RZ, R8.reuse, 0x20, RZ, 0xc0, !PT ;  /* 0x0000002008ff7812 */ /* 0x040fe4000788c0ff */
[----:B------:R-:W-:Y:S02]  /*4f280*/  LOP3.LUT P1, RZ, R8, 0x2, RZ, 0xc0, !PT ;  /* 0x0000000208ff7812 */ /* 0x000fe4000782c0ff */
[----:B------:R-:W-:Y:S02]  /*4f290*/  LOP3.LUT R2, R2, 0xfffffff7, RZ, 0xc0, !PT ;  /* 0xfffffff702027812 */ /* 0x000fe400078ec0ff */
[C---:B------:R-:W-:Y:S01]  /*4f2a0*/  LOP3.LUT P2, RZ, R8.reuse, 0x4, RZ, 0xc0, !PT ;  /* 0x0000000408ff7812 */ /* 0x040fe2000784c0ff */
[----:B--2---:R0:W-:Y:S01]  /*4f2b0*/  @P0 STG.E.U8 desc[UR32][R168.64], R156 ;  /* 0x0000009ca8000986 */ /* 0x0041e2000c101120 */
[----:B------:R-:W-:-:S05]  /*4f2c0*/  LOP3.LUT P3, RZ, R8, 0x8, RZ, 0xc0, !PT ;  /* 0x0000000808ff7812 */ /* 0x000fca000786c0ff */
[----:B------:R-:W-:Y:S02]  /*4f2d0*/  @P4 LOP3.LUT R2, R2, 0x8, RZ, 0xfc, !PT ;  /* 0x0000000802024812 */ /* 0x000fe400078efcff */
[----:B------:R-:W-:Y:S02]  /*4f2e0*/  LOP3.LUT P4, RZ, R8, 0x10, RZ, 0xc0, !PT ;  /* 0x0000001008ff7812 */ /* 0x000fe4000788c0ff */
[C---:B0-----:R-:W-:Y:S02]  /*4f2f0*/  PRMT R156, R157.reuse, 0x7772, RZ ;  /* 0x000077729d9c7816 */ /* 0x041fe400000000ff */
[----:B------:R-:W-:-:S03]  /*4f300*/  PRMT R157, R157, 0x7773, RZ ;  /* 0x000077739d9d7816 */ /* 0x000fc600000000ff */
[----:B----4-:R0:W-:Y:S04]  /*4f310*/  @P1 STG.E.U8 desc[UR32][R170.64], R156 ;  /* 0x0000009caa001986 */ /* 0x0101e8000c101120 */
[----:B------:R-:W-:Y:S01]  /*4f320*/  @P2 STG.E.U8 desc[UR32][R172.64], R157 ;  /* 0x0000009dac002986 */ /* 0x000fe2000c101120 */
[C---:B0-----:R-:W-:Y:S02]  /*4f330*/  PRMT R156, R158.reuse, 0x7772, RZ ;  /* 0x000077729e9c7816 */ /* 0x041fe400000000ff */
[----:B------:R-:W-:-:S03]  /*4f340*/  PRMT R158, R158, 0x7773, RZ ;  /* 0x000077739e9e7816 */ /* 0x000fc600000000ff */
[----:B------:R-:W-:Y:S04]  /*4f350*/  @P3 STG.E.U8 desc[UR32][R174.64], R156 ;  /* 0x0000009cae003986 */ /* 0x000fe8000c101120 */
[----:B------:R0:W-:Y:S04]  /*4f360*/  @P4 STG.E.U8 desc[UR32][R152.64], R158 ;  /* 0x0000009e98004986 */ /* 0x0001e8000c101120 */
[----:B0-----:R-:W2:Y:S01]  /*4f370*/  LDL.LU.64 R152, [R1+0x11d8] ;  /* 0x0011d80001987983 */ /* 0x001ea20000300a00 */
[----:B------:R-:W-:Y:S02]  /*4f380*/  LOP3.LUT P4, RZ, R2, 0x8, RZ, 0xc0, !PT ;  /* 0x0000000802ff7812 */ /* 0x000fe4000788c0ff */
[C---:B------:R-:W-:Y:S01]  /*4f390*/  PRMT R156, R159.reuse, 0x7772, RZ ;  /* 0x000077729f9c7816 */ /* 0x040fe200000000ff */
[----:B------:R-:W3:Y:S01]  /*4f3a0*/  LDL.LU.64 R168, [R1+0x7f8] ;  /* 0x0007f80001a87983 */ /* 0x000ee20000300a00 */
[----:B------:R-:W-:-:S03]  /*4f3b0*/  PRMT R159, R159, 0x7773, RZ ;  /* 0x000077739f9f7816 */ /* 0x000fc600000000ff */
[----:B------:R-:W4:Y:S04]  /*4f3c0*/  LDL.LU.64 R170, [R1+0x7f0] ;  /* 0x0007f00001aa7983 */ /* 0x000f280000300a00 */
[----:B------:R-:W4:Y:S04]  /*4f3d0*/  LDL.LU.64 R172, [R1+0x7e8] ;  /* 0x0007e80001ac7983 */ /* 0x000f280000300a00 */
[----:B------:R0:W-:Y:S01]  /*4f3e0*/  @P4 STG.E.U8 desc[UR32][R176.64], R156 ;  /* 0x0000009cb0004986 */ /* 0x0001e2000c101120 */
[----:B------:R-:W-:-:S03]  /*4f3f0*/  LOP3.LUT P4, RZ, R2, 0x4, RZ, 0xc0, !PT ;  /* 0x0000000402ff7812 */ /* 0x000fc6000788c0ff */
[----:B------:R-:W4:Y:S04]  /*4f400*/  LDL.LU.64 R174, [R1+0x7e0] ;  /* 0x0007e00001ae7983 */ /* 0x000f280000300a00 */
[----:B0-----:R-:W4:Y:S06]  /*4f410*/  LDL.LU.64 R176, [R1+0x7d8] ;  /* 0x0007d80001b07983 */ /* 0x001f2c0000300a00 */
[----:B------:R0:W-:Y:S04]  /*4f420*/  @P4 STG.E.U8 desc[UR32][R178.64], R159 ;  /* 0x0000009fb2004986 */ /* 0x0001e8000c101120 */
[----:B0-----:R-:W3:Y:S01]  /*4f430*/  LDL.LU.64 R158, [R1+0x820] ;  /* 0x00082000019e7983 */ /* 0x001ee20000300a00 */
[----:B------:R-:W-:-:S03]  /*4f440*/  LOP3.LUT P4, RZ, R2, 0x2, RZ, 0xc0, !PT ;  /* 0x0000000202ff7812 */ /* 0x000fc6000788c0ff */
[----:B------:R-:W4:Y:S01]  /*4f450*/  LDL.LU.64 R178, [R1+0x7d0] ;  /* 0x0007d00001b27983 */ /* 0x000f220000300a00 */
[----:B--2---:R-:W-:-:S09]  /*4f460*/  PRMT R156, R152, 0x7770, RZ ;  /* 0x00007770989c7816 */ /* 0x004fd200000000ff */
[----:B------:R0:W-:Y:S04]  /*4f470*/  @P4 STG.E.U8 desc[UR32][R154.64], R156 ;  /* 0x0000009c9a004986 */ /* 0x0001e8000c101120 */
[----:B0-----:R-:W2:Y:S01]  /*4f480*/  LDL.LU.64 R154, [R1+0x11d0] ;  /* 0x0011d000019a7983 */ /* 0x001ea20000300a00 */
[----:B------:R-:W-:Y:S02]  /*4f490*/  LOP3.LUT P4, RZ, R2, 0x1, RZ, 0xc0, !PT ;  /* 0x0000000102ff7812 */ /* 0x000fe4000788c0ff */
[----:B------:R-:W-:-:S11]  /*4f4a0*/  PRMT R2, R152, 0x7771, RZ ;  /* 0x0000777198027816 */ /* 0x000fd600000000ff */
[----:B---3--:R0:W-:Y:S01]  /*4f4b0*/  @P4 STG.E.U8 desc[UR32][R158.64], R2 ;  /* 0x000000029e004986 */ /* 0x0081e2000c101120 */
[----:B------:R-:W-:Y:S02]  /*4f4c0*/  LOP3.LUT P4, RZ, R6, 0x80000000, RZ, 0xc0, !PT ;  /* 0x8000000006ff7812 */ /* 0x000fe4000788c0ff */
[----:B0-----:R-:W-:-:S11]  /*4f4d0*/  PRMT R2, R153, 0x7770, RZ ;  /* 0x0000777099027816 */ /* 0x001fd600000000ff */
[----:B------:R0:W-:Y:S01]  /*4f4e0*/  @P4 STG.E.U8 desc[UR32][R160.64], R2 ;  /* 0x00000002a0004986 */ /* 0x0001e2000c101120 */
[----:B------:R-:W-:Y:S02]  /*4f4f0*/  LOP3.LUT P4, RZ, R6, 0x40000000, RZ, 0xc0, !PT ;  /* 0x4000000006ff7812 */ /* 0x000fe4000788c0ff */
[----:B0-----:R-:W-:-:S11]  /*4f500*/  PRMT R2, R153, 0x7771, RZ ;  /* 0x0000777199027816 */ /* 0x001fd600000000ff */
[----:B------:R2:W-:Y:S01]  /*4f510*/  @P4 STG.E.U8 desc[UR32][R162.64], R2 ;  /* 0x00000002a2004986 */ /* 0x0005e2000c101120 */
[----:B------:R-:W-:Y:S02]  /*4f520*/  LOP3.LUT P4, RZ, R6, 0x20000000, RZ, 0xc0, !PT ;  /* 0x2000000006ff7812 */ /* 0x000fe4000788c0ff */
[C---:B------:R-:W-:Y:S02]  /*4f530*/  LOP3.LUT P5, RZ, R8.reuse, 0x2000, RZ, 0xc0, !PT ;  /* 0x0000200008ff7812 */ /* 0x040fe400078ac0ff */
[C---:B------:R-:W-:Y:S02]  /*4f540*/  LOP3.LUT P6, RZ, R8.reuse, 0x4000, RZ, 0xc0, !PT ;  /* 0x0000400008ff7812 */ /* 0x040fe400078cc0ff */
[----:B------:R-:W-:Y:S02]  /*4f550*/  LOP3.LUT P0, RZ, R8, 0x8000, RZ, 0xc0, !PT ;  /* 0x0000800008ff7812 */ /* 0x000fe4000780c0ff */
[----:B--2---:R-:W-:-:S05]  /*4f560*/  PRMT R2, R154, 0x7770, RZ ;  /* 0x000077709a027816 */ /* 0x004fca00000000ff */
[----:B------:R0:W-:Y:S01]  /*4f570*/  @P4 STG.E.U8 desc[UR32][R164.64], R2 ;  /* 0x00000002a4004986 */ /* 0x0001e2000c101120 */
[----:B------:R-:W-:Y:S02]  /*4f580*/  LOP3.LUT P4, RZ, R6, 0x10000000, RZ, 0xc0, !PT ;  /* 0x1000000006ff7812 */ /* 0x000fe4000788c0ff */
[----:B0-----:R-:W-:-:S11]  /*4f590*/  PRMT R2, R154, 0x7771, RZ ;  /* 0x000077719a027816 */ /* 0x001fd600000000ff */
[----:B------:R0:W-:Y:S02]  /*4f5a0*/  @P4 STG.E.U8 desc[UR32][R166.64], R2 ;  /* 0x00000002a6004986 */ /* 0x0001e4000c101120 */
[----:B0-----:R-:W-:-:S05]  /*4f5b0*/  PRMT R2, R155, 0x7770, RZ ;  /* 0x000077709b027816 */ /* 0x001fca00000000ff */
[----:B------:R0:W-:Y:S02]  /*4f5c0*/  @P5 STG.E.U8 desc[UR32][R168.64], R2 ;  /* 0x00000002a8005986 */ /* 0x0001e4000c101120 */
[----:B0-----:R-:W-:-:S05]  /*4f5d0*/  PRMT R2, R155, 0x7771, RZ ;  /* 0x000077719b027816 */ /* 0x001fca00000000ff */
[----:B----4-:R0:W-:Y:S02]  /*4f5e0*/  @P6 STG.E.U8 desc[UR32][R170.64], R2 ;  /* 0x00000002aa006986 */ /* 0x0101e4000c101120 */
[----:B0-----:R-:W-:-:S05]  /*4f5f0*/  PRMT R2, R152, 0x7772, RZ ;  /* 0x0000777298027816 */ /* 0x001fca00000000ff */
[----:B------:R0:W-:Y:S04]  /*4f600*/  @P0 STG.E.U8 desc[UR32][R172.64], R2 ;  /* 0x00000002ac000986 */ /* 0x0001e8000c101120 */
[----:B0-----:R-:W2:Y:S01]  /*4f610*/  LDL.LU.64 R172, [R1+0x7c8] ;  /* 0x0007c80001ac7983 */ /* 0x001ea20000300a00 */
[C---:B------:R-:W-:Y:S02]  /*4f620*/  LOP3.LUT P1, RZ, R8.reuse, 0x10000, RZ, 0xc0, !PT ;  /* 0x0001000008ff7812 */ /* 0x040fe4000782c0ff */
[----:B------:R-:W-:Y:S02]  /*4f630*/  LOP3.LUT P2, RZ, R8, 0x20000, RZ, 0xc0, !PT ;  /* 0x0002000008ff7812 */ /* 0x000fe4000784c0ff */
[----:B------:R-:W-:Y:S02]  /*4f640*/  PRMT R152, R152, 0x7773, RZ ;  /* 0x0000777398987816 */ /* 0x000fe400000000ff */
[----:B------:R-:W-:-:S02]  /*4f650*/  LOP3.LUT P3, RZ, R8, 0x40000, RZ, 0xc0, !PT ;  /* 0x0004000008ff7812 */ /* 0x000fc4000786c0ff */
[----:B------:R-:W-:Y:S02]  /*4f660*/  LOP3.LUT P0, RZ, R8, 0x80000, RZ, 0xc0, !PT ;  /* 0x0008000008ff7812 */ /* 0x000fe4000780c0ff */
[----:B------:R-:W-:-:S03]  /*4f670*/  PRMT R2, R153, 0x7772, RZ ;  /* 0x0000777299027816 */ /* 0x000fc600000000ff */
[----:B------:R0:W-:Y:S01]  /*4f680*/  @P1 STG.E.U8 desc[UR32][R174.64], R152 ;  /* 0x00000098ae001986 */ /* 0x0001e2000c101120 */
[----:B------:R-:W-:Y:S02]  /*4f690*/  LOP3.LUT P1, RZ, R8, 0x100000, RZ, 0xc0, !PT ;  /* 0x0010000008ff7812 */ /* 0x000fe4000782c0ff */
[----:B------:R-:W-:Y:S01]  /*4f6a0*/  PRMT R153, R153, 0x7773, RZ ;  /* 0x0000777399997816 */ /* 0x000fe200000000ff */
[----:B------:R1:W-:Y:S04]  /*4f6b0*/  @P2 STG.E.U8 desc[UR32][R176.64], R2 ;  /* 0x00000002b0002986 */ /* 0x0003e8000c101120 */
[----:B------:R3:W-:Y:S04]  /*4f6c0*/  @P3 STG.E.U8 desc[UR32][R178.64], R153 ;  /* 0x00000099b2003986 */ /* 0x0007e8000c101120 */
[----:B0-----:R-:W4:Y:S01]  /*4f6d0*/  LDL.LU.64 R174, [R1+0x7b8] ;  /* 0x0007b80001ae7983 */ /* 0x001f220000300a00 */
[----:B-1----:R-:W-:-:S03]  /*4f6e0*/  PRMT R2, R154, 0x7772, RZ ;  /* 0x000077729a027816 */ /* 0x002fc600000000ff */
[----:B------:R-:W4:Y:S01]  /*4f6f0*/  LDL.LU.64 R176, [R1+0x7b0] ;  /* 0x0007b00001b07983 */ /* 0x000f220000300a00 */
[----:B------:R-:W-:-:S03]  /*4f700*/  PRMT R154, R154, 0x7773, RZ ;  /* 0x000077739a9a7816 */ /* 0x000fc600000000ff */
[----:B---3--:R-:W3:Y:S04]  /*4f710*/  LDL.LU.64 R178, [R1+0x7a0] ;  /* 0x0007a00001b27983 */ /* 0x008ee80000300a00 */
[----:B------:R-:W3:Y:S04]  /*4f720*/  LDL.LU.64 R156, [R1+0x798] ;  /* 0x00079800019c7983 */ /* 0x000ee80000300a00 */
[----:B------:R-:W3:Y:S01]  /*4f730*/  LDL.LU.64 R158, [R1+0x790] ;  /* 0x00079000019e7983 */ /* 0x000ee20000300a00 */
[----:B------:R-:W-:Y:S02]  /*4f740*/  LOP3.LUT P4, RZ, R8, 0x80000000, RZ, 0xc0, !PT ;  /* 0x8000000008ff7812 */ /* 0x000fe4000788c0ff */
[----:B------:R-:W-:-:S11]  /*4f750*/  LOP3.LUT R6, R6, 0xffefffff, RZ, 0xc0, !PT ;  /* 0xffefffff06067812 */ /* 0x000fd600078ec0ff */
[----:B------:R-:W-:Y:S02]  /*4f760*/  @P4 LOP3.LUT R6, R6, 0x100000, RZ, 0xfc, !PT ;  /* 0x0010000006064812 */ /* 0x000fe400078efcff */
[----:B------:R-:W-:Y:S02]  /*4f770*/  LOP3.LUT P4, RZ, R8, 0x40000000, RZ, 0xc0, !PT ;  /* 0x4000000008ff7812 */ /* 0x000fe4000788c0ff */
[----:B------:R-:W-:-:S11]  /*4f780*/  LOP3.LUT R6, R6, 0xffdfffff, RZ, 0xc0, !PT ;  /* 0xffdfffff06067812 */ /* 0x000fd600078ec0ff */
[----:B------:R-:W-:Y:S02]  /*4f790*/  @P4 LOP3.LUT R6, R6, 0x200000, RZ, 0xfc, !PT ;  /* 0x0020000006064812 */ /* 0x000fe400078efcff */
[----:B------:R-:W-:Y:S02]  /*4f7a0*/  LOP3.LUT P4, RZ, R8, 0x20000000, RZ, 0xc0, !PT ;  /* 0x2000000008ff7812 */ /* 0x000fe4000788c0ff */
[----:B------:R-:W-:Y:S01]  /*4f7b0*/  LOP3.LUT R6, R6, 0xffbfffff, RZ, 0xc0, !PT ;  /* 0xffbfffff06067812 */ /* 0x000fe200078ec0ff */
[----:B--2---:R-:W-:Y:S04]  /*4f7c0*/  @P0 STG.E.U8 desc[UR32][R172.64], R2 ;  /* 0x00000002ac000986 */ /* 0x004fe8000c101120 */
[----:B------:R0:W-:Y:S04]  /*4f7d0*/  @P1 STG.E.U8 desc[UR32][R148.64], R154 ;  /* 0x0000009a94001986 */ /* 0x0001e8000c101120 */
[----:B0-----:R-:W2:Y:S02]  /*4f7e0*/  LDL.LU.64 R148, [R1+0x11c8] ;  /* 0x0011c80001947983 */ /* 0x001ea40000300a00 */
[----:B------:R-:W-:-:S02]  /*4f7f0*/  @P4 LOP3.LUT R6, R6, 0x400000, RZ, 0xfc, !PT ;  /* 0x0040000006064812 */ /* 0x000fc400078efcff */
[----:B------:R-:W-:Y:S01]  /*4f800*/  LOP3.LUT P4, RZ, R8, 0x10000000, RZ, 0xc0, !PT ;  /* 0x1000000008ff7812 */ /* 0x000fe2000788c0ff */
[----:B------:R-:W3:Y:S01]  /*4f810*/  LDL.LU.64 R160, [R1+0x788] ;  /* 0x0007880001a07983 */ /* 0x000ee20000300a00 */
[----:B------:R-:W-:Y:S02]  /*4f820*/  LOP3.LUT R6, R6, 0xff7fffff, RZ, 0xc0, !PT ;  /* 0xff7fffff06067812 */ /* 0x000fe400078ec0ff */
[C---:B------:R-:W-:Y:S01]  /*4f830*/  LOP3.LUT P2, RZ, R8.reuse, 0x200000, RZ, 0xc0, !PT ;  /* 0x0020000008ff7812 */ /* 0x040fe2000784c0ff */
[----:B------:R-:W3:Y:S01]  /*4f840*/  LDL.LU.64 R162, [R1+0x780] ;  /* 0x0007800001a27983 */ /* 0x000ee20000300a00 */
[----:B------:R-:W-:Y:S02]  /*4f850*/  LOP3.LUT P3, RZ, R8, 0x400000, RZ, 0xc0, !PT ;  /* 0x0040000008ff7812 */ /* 0x000fe4000786c0ff */
[----:B------:R-:W-:Y:S01]  /*4f860*/  PRMT R2, R155, 0x7772, RZ ;  /* 0x000077729b027816 */ /* 0x000fe200000000ff */
[----:B------:R-:W3:Y:S04]  /*4f870*/  LDL.LU.64 R164, [R1+0x778] ;  /* 0x0007780001a47983 */ /* 0x000ee80000300a00 */
[----:B------:R-:W-:Y:S01]  /*4f880*/  @P4 LOP3.LUT R6, R6, 0x800000, RZ, 0xfc, !PT ;  /* 0x0080000006064812 */ /* 0x000fe200078efcff */
[----:B------:R-:W3:Y:S01]  /*4f890*/  LDL.LU.64 R166, [R1+0x770] ;  /* 0x0007700001a67983 */ /* 0x000ee20000300a00 */
[----:B------:R-:W-:-:S02]  /*4f8a0*/  LOP3.LUT P4, RZ, R8, 0x8000000, RZ, 0xc0, !PT ;  /* 0x0800000008ff7812 */ /* 0x000fc4000788c0ff */
[----:B------:R-:W-:Y:S01]  /*4f8b0*/  LOP3.LUT R6, R6, 0xfeffffff, RZ, 0xc0, !PT ;  /* 0xfeffffff06067812 */ /* 0x000fe200078ec0ff */
[----:B----4-:R2:W-:Y:S01]  /*4f8c0*/  @P2 STG.E.U8 desc[UR32][R174.64], R2 ;  /* 0x00000002ae002986 */ /* 0x0105e2000c101120 */
[----:B------:R-:W-:-:S03]  /*4f8d0*/  PRMT R155, R155, 0x7773, RZ ;  /* 0x000077739b9b7816 */ /* 0x000fc600000000ff */
[----:B------:R-:W4:Y:S06]  /*4f8e0*/  LDL.LU.64 R168, [R1+0x768] ;  /* 0x0007680001a87983 */ /* 0x000f2c0000300a00 */
[----:B------:R-:W-:Y:S01]  /*4f8f0*/  @P4 LOP3.LUT R6, R6, 0x1000000, RZ, 0xfc, !PT ;  /* 0x0100000006064812 */ /* 0x000fe200078efcff */
[----:B------:R-:W-:Y:S01]  /*4f900*/  @P3 STG.E.U8 desc[UR32][R176.64], R155 ;  /* 0x0000009bb0003986 */ /* 0x000fe2000c101120 */
[----:B------:R-:W-:Y:S02]  /*4f910*/  LOP3.LUT P4, RZ, R8, 0x4000000, RZ, 0xc0, !PT ;  /* 0x0400000008ff7812 */ /* 0x000fe4000788c0ff */
        /* <DEDUP_REMOVED lines=10> */
[----:B--2---:R-:W-:-:S11]  /*4f9c0*/  PRMT R2, R148, 0x7770, RZ ;  /* 0x0000777094027816 */ /* 0x004fd600000000ff */
[----:B------:R0:W-:Y:S04]  /*4f9d0*/  @P4 STG.E.U8 desc[UR32][R150.64], R2 ;  /* 0x0000000296004986 */ /* 0x0001e8000c101120 */
[----:B0-----:R-:W2:Y:S01]  /*4f9e0*/  LDL.LU.64 R150, [R1+0x11c0] ;  /* 0x0011c00001967983 */ /* 0x001ea20000300a00 */
[----:B------:R-:W-:-:S03]  /*4f9f0*/  LOP3.LUT P4, RZ, R6, 0x8000000, RZ, 0xc0, !PT ;  /* 0x0800000006ff7812 */ /* 0x000fc6000788c0ff */
[----:B------:R-:W4:Y:S01]  /*4fa00*/  LDL.LU.64 R172, [R1+0x758] ;  /* 0x0007580001ac7983 */ /* 0x000f220000300a00 */
[----:B------:R-:W-:-:S03]  /*4fa10*/  PRMT R2, R148, 0x7771, RZ ;  /* 0x0000777194027816 */ /* 0x000fc600000000ff */
[----:B------:R-:W4:Y:S04]  /*4fa20*/  LDL.LU.64 R174, [R1+0x750] ;  /* 0x0007500001ae7983 */ /* 0x000f280000300a00 */
[----:B------:R-:W4:Y:S04]  /*4fa30*/  LDL.LU.64 R176, [R1+0x748] ;  /* 0x0007480001b07983 */ /* 0x000f280000300a00 */
[----:B---3--:R0:W-:Y:S04]  /*4fa40*/  @P4 STG.E.U8 desc[UR32][R178.64], R2 ;  /* 0x00000002b2004986 */ /* 0x0081e8000c101120 */
[----:B0-----:R-:W3:Y:S01]  /*4fa50*/  LDL.LU.64 R178, [R1+0x740] ;  /* 0x0007400001b27983 */ /* 0x001ee20000300a00 */
[----:B------:R-:W-:-:S02]  /*4fa60*/  LOP3.LUT P4, RZ, R6, 0x4000000, RZ, 0xc0, !PT ;  /* 0x0400000006ff7812 */ /* 0x000fc4000788c0ff */
[----:B------:R-:W-:-:S11]  /*4fa70*/  PRMT R2, R149, 0x7770, RZ ;  /* 0x0000777095027816 */ /* 0x000fd600000000ff */
[----:B------:R0:W-:Y:S01]  /*4fa80*/  @P4 STG.E.U8 desc[UR32][R156.64], R2 ;  /* 0x000000029c004986 */ /* 0x0001e2000c101120 */
[----:B------:R-:W-:Y:S02]  /*4fa90*/  LOP3.LUT P4, RZ, R6, 0x2000000, RZ, 0xc0, !PT ;  /* 0x0200000006ff7812 */ /* 0x000fe4000788c0ff */
[----:B0-----:R-:W-:-:S11]  /*4faa0*/  PRMT R2, R149, 0x7771, RZ ;  /* 0x0000777195027816 */ /* 0x001fd600000000ff */
[----:B------:R2:W-:Y:S01]  /*4fab0*/  @P4 STG.E.U8 desc[UR32][R158.64], R2 ;  /* 0x000000029e004986 */ /* 0x0005e2000c101120 */
[----:B------:R-:W-:Y:S02]  /*4fac0*/  LOP3.LUT P4, RZ, R6, 0x1000000, RZ, 0xc0, !PT ;  /* 0x0100000006ff7812 */ /* 0x000fe4000788c0ff */
[C---:B------:R-:W-:Y:S02]  /*4fad0*/  LOP3.LUT P5, RZ, R9.reuse, 0x1, RZ, 0xc0, !PT ;  /* 0x0000000109ff7812 */ /* 0x040fe400078ac0ff */
[C---:B------:R-:W-:Y:S02]  /*4fae0*/  LOP3.LUT P6, RZ, R9.reuse, 0x2, RZ, 0xc0, !PT ;  /* 0x0000000209ff7812 */ /* 0x040fe400078cc0ff */
[C---:B------:R-:W-:Y:S02]  /*4faf0*/  LOP3.LUT P0, RZ, R9.reuse, 0x4, RZ, 0xc0, !PT ;  /* 0x0000000409ff7812 */ /* 0x040fe4000780c0ff */
[C---:B------:R-:W-:Y:S02]  /*4fb00*/  LOP3.LUT P1, RZ, R9.reuse, 0x8, RZ, 0xc0, !PT ;  /* 0x0000000809ff7812 */ /* 0x040fe4000782c0ff */
[----:B------:R-:W-:-:S02]  /*4fb10*/  LOP3.LUT P2, RZ, R9, 0x10, RZ, 0xc0, !PT ;  /* 0x0000001009ff7812 */ /* 0x000fc4000784c0ff */
[----:B------:R-:W-:Y:S02]  /*4fb20*/  LOP3.LUT P3, RZ, R9, 0x20, RZ, 0xc0, !PT ;  /* 0x0000002009ff7812 */ /* 0x000fe4000786c0ff */
[----:B--2---:R-:W-:-:S05]  /*4fb30*/  PRMT R2, R150, 0x7770, RZ ;  /* 0x0000777096027816 */ /* 0x004fca00000000ff */
[----:B------:R0:W-:Y:S01]  /*4fb40*/  @P4 STG.E.U8 desc[UR32][R160.64], R2 ;  /* 0x00000002a0004986 */ /* 0x0001e2000c101120 */
[----:B------:R-:W-:Y:S02]  /*4fb50*/  LOP3.LUT P4, RZ, R6, 0x800000, RZ, 0xc0, !PT ;  /* 0x0080000006ff7812 */ /* 0x000fe4000788c0ff */
[----:B0-----:R-:W-:-:S11]  /*4fb60*/  PRMT R2, R150, 0x7771, RZ ;  /* 0x0000777196027816 */ /* 0x001fd600000000ff */
        /* <DEDUP_REMOVED lines=8> */
[C---:B0-----:R-:W-:Y:S02]  /*4fbf0*/  PRMT R2, R148.reuse, 0x7772, RZ ;  /* 0x0000777294027816 */ /* 0x041fe400000000ff */
[----:B------:R-:W-:-:S09]  /*4fc00*/  PRMT R148, R148, 0x7773, RZ ;  /* 0x0000777394947816 */ /* 0x000fd200000000ff */
[----:B----4-:R0:W-:Y:S04]  /*4fc10*/  @P4 STG.E.U8 desc[UR32][R168.64], R2 ;  /* 0x00000002a8004986 */ /* 0x0101e8000c101120 */
[----:B------:R-:W-:Y:S01]  /*4fc20*/  @P5 STG.E.U8 desc[UR32][R170.64], R148 ;  /* 0x00000094aa005986 */ /* 0x000fe2000c101120 */
[C---:B0-----:R-:W-:Y:S02]  /*4fc30*/  PRMT R2, R149.reuse, 0x7772, RZ ;  /* 0x0000777295027816 */ /* 0x041fe400000000ff */
[----:B------:R-:W-:-:S03]  /*4fc40*/  PRMT R149, R149, 0x7773, RZ ;  /* 0x0000777395957816 */ /* 0x000fc600000000ff */
[----:B------:R0:W-:Y:S04]  /*4fc50*/  @P6 STG.E.U8 desc[UR32][R172.64], R2 ;  /* 0x00000002ac006986 */ /* 0x0001e8000c101120 */
[----:B------:R-:W-:Y:S01]  /*4fc60*/  @P0 STG.E.U8 desc[UR32][R174.64], R149 ;  /* 0x00000095ae000986 */ /* 0x000fe2000c101120 */
[C---:B0-----:R-:W-:Y:S02]  /*4fc70*/  PRMT R2, R150.reuse, 0x7772, RZ ;  /* 0x0000777296027816 */ /* 0x041fe400000000ff */
[----:B------:R-:W-:-:S03]  /*4fc80*/  PRMT R150, R150, 0x7773, RZ ;  /* 0x0000777396967816 */ /* 0x000fc600000000ff */
[----:B------:R0:W-:Y:S04]  /*4fc90*/  @P1 STG.E.U8 desc[UR32][R176.64], R2 ;  /* 0x00000002b0001986 */ /* 0x0001e8000c101120 */
[----:B---3--:R-:W-:Y:S01]  /*4fca0*/  @P2 STG.E.U8 desc[UR32][R178.64], R150 ;  /* 0x00000096b2002986 */ /* 0x008fe2000c101120 */
[----:B0-----:R-:W-:-:S05]  /*4fcb0*/  PRMT R2, R151, 0x7772, RZ ;  /* 0x0000777297027816 */ /* 0x001fca00000000ff */
[----:B------:R0:W-:Y:S04]  /*4fcc0*/  @P3 STG.E.U8 desc[UR32][R144.64], R2 ;  /* 0x0000000290003986 */ /* 0x0001e8000c101120 */
[----:B0-----:R-:W2:Y:S04]  /*4fcd0*/  LDL.LU.64 R144, [R1+0x11b8] ;  /* 0x0011b80001907983 */ /* 0x001ea80000300a00 */
[----:B------:R-:W3:Y:S04]  /*4fce0*/  LDL.LU.64 R170, [R1+0x730] ;  /* 0x0007300001aa7983 */ /* 0x000ee80000300a00 */
[----:B------:R-:W4:Y:S01]  /*4fcf0*/  LDL.LU.64 R172, [R1+0x728] ;  /* 0x0007280001ac7983 */ /* 0x000f220000300a00 */
[----:B------:R-:W-:-:S02]  /*4fd00*/  LOP3.LUT P0, RZ, R9, 0x40, RZ, 0xc0, !PT ;  /* 0x0000004009ff7812 */ /* 0x000fc4000780c0ff */
[C---:B------:R-:W-:Y:S01]  /*4fd10*/  LOP3.LUT P1, RZ, R9.reuse, 0x80, RZ, 0xc0, !PT ;  /* 0x0000008009ff7812 */ /* 0x040fe2000782c0ff */
[----:B------:R-:W4:Y:S01]  /*4fd20*/  LDL.LU.64 R174, [R1+0x718] ;  /* 0x0007180001ae7983 */ /* 0x000f220000300a00 */
[----:B------:R-:W-:Y:S02]  /*4fd30*/  LOP3.LUT P2, RZ, R9, 0x100, RZ, 0xc0, !PT ;  /* 0x0000010009ff7812 */ /* 0x000fe4000784c0ff */
[----:B------:R-:W-:Y:S01]  /*4fd40*/  PRMT R151, R151, 0x7773, RZ ;  /* 0x0000777397977816 */ /* 0x000fe200000000ff */
        /* <DEDUP_REMOVED lines=15> */
[C---:B--2---:R-:W-:Y:S01]  /*4fe40*/  PRMT R2, R144.reuse, 0x7770, RZ ;  /* 0x0000777090027816 */ /* 0x044fe200000000ff */
[----:B---3--:R-:W-:Y:S04]  /*4fe50*/  @P0 STG.E.U8 desc[UR32][R170.64], R151 ;  /* 0x00000097aa000986 */ /* 0x008fe8000c101120 */
[----:B----4-:R0:W-:Y:S02]  /*4fe60*/  @P1 STG.E.U8 desc[UR32][R172.64], R2 ;  /* 0x00000002ac001986 */ /* 0x0101e4000c101120 */
[----:B0-----:R-:W-:-:S05]  /*4fe70*/  PRMT R2, R144, 0x7771, RZ ;  /* 0x0000777190027816 */ /* 0x001fca00000000ff */
[----:B------:R0:W-:Y:S04]  /*4fe80*/  @P2 STG.E.U8 desc[UR32][R146.64], R2 ;  /* 0x0000000292002986 */ /* 0x0001e8000c101120 */
[----:B0-----:R-:W2:Y:S01]  /*4fe90*/  LDL.LU.64 R146, [R1+0x11b0] ;  /* 0x0011b00001927983 */ /* 0x001ea20000300a00 */
[----:B------:R-:W-:Y:S02]  /*4fea0*/  @P4 LOP3.LUT R6, R6, 0x4000, RZ, 0xfc, !PT ;  /* 0x0000400006064812 */ /* 0x000fe400078efcff */
[C---:B------:R-:W-:Y:S01]  /*4feb0*/  LOP3.LUT P4, RZ, R9.reuse, 0x8000, RZ, 0xc0, !PT ;  /* 0x0000800009ff7812 */ /* 0x040fe2000788c0ff */
[----:B------:R-:W3:Y:S01]  /*4fec0*/  LDL.LU.64 R168, [R1+0x6d0] ;  /* 0x0006d00001a87983 */ /* 0x000ee20000300a00 */
[----:B------:R-:W-:Y:S02]  /*4fed0*/  LOP3.LUT R6, R6, 0xffff7fff, RZ, 0xc0, !PT ;  /* 0xffff7fff06067812 */ /* 0x000fe400078ec0ff */
[----:B------:R-:W-:Y:S01]  /*4fee0*/  LOP3.LUT P3, RZ, R9, 0x200, RZ, 0xc0, !PT ;  /* 0x0000020009ff7812 */ /* 0x000fe2000786c0ff */
[----:B------:R-:W4:Y:S01]  /*4fef0*/  LDL.LU.64 R170, [R1+0x6c8] ;  /* 0x0006c80001aa7983 */ /* 0x000f220000300a00 */
[----:B------:R-:W-:-:S03]  /*4ff00*/  PRMT R2, R145, 0x7770, RZ ;  /* 0x0000777091027816 */ /* 0x000fc600000000ff */
[----:B------:R-:W4:Y:S04]  /*4ff10*/  LDL.LU.64 R172, [R1+0x6c0] ;  /* 0x0006c00001ac7983 */ /* 0x000f280000300a00 */
        /* <DEDUP_REMOVED lines=12> */
[----:B------:R0:W-:Y:S10]  /*4ffe0*/  @P3 STG.E.U8 desc[UR32][R174.64], R2 ;  /* 0x00000002ae003986 */ /* 0x0001f4000c101120 */
[----:B------:R-:W-:-:S02]  /*4fff0*/  @P4 LOP3.LUT R6, R6, 0x80000, RZ, 0xfc, !PT ;  /* 0x0008000006064812 */ /* 0x000fc400078efcff */
[----:B------:R-:W-:Y:S01]  /*50000*/  LOP3.LUT P4, RZ, R9, 0x400, RZ, 0xc0, !PT ;  /* 0x0000040009ff7812 */ /* 0x000fe2000788c0ff */
[----:B0-----:R-:W4:Y:S01]  /*50010*/  LDL.LU.64 R174, [R1+0x6b8] ;  /* 0x0006b80001ae7983 */ /* 0x001f220000300a00 */
[----:B------:R-:W-:-:S11]  /*50020*/  PRMT R2, R145, 0x7771, RZ ;  /* 0x0000777191027816 */ /* 0x000fd600000000ff */
[----:B------:R0:W-:Y:S01]  /*50030*/  @P4 STG.E.U8 desc[UR32][R176.64], R2 ;  /* 0x00000002b0004986 */ /* 0x0001e2000c101120 */
[----:B------:R-:W-:-:S03]  /*50040*/  LOP3.LUT P4, RZ, R6, 0x80000, RZ, 0xc0, !PT ;  /* 0x0008000006ff7812 */ /* 0x000fc6000788c0ff */
[----:B0-----:R-:W4:Y:S01]  /*50050*/  LDL.LU.64 R176, [R1+0x6b0] ;  /* 0x0006b00001b07983 */ /* 0x001f220000300a00 */
[----:B--2---:R-:W-:-:S09]  /*50060*/  PRMT R2, R146, 0x7770, RZ ;  /* 0x0000777092027816 */ /* 0x004fd200000000ff */
[----:B------:R0:W-:Y:S01]  /*50070*/  @P4 STG.E.U8 desc[UR32][R178.64], R2 ;  /* 0x00000002b2004986 */ /* 0x0001e2000c101120 */
[----:B------:R-:W-:Y:S02]  /*50080*/  LOP3.LUT P4, RZ, R6, 0x40000, RZ, 0xc0, !PT ;  /* 0x0004000006ff7812 */ /* 0x000fe4000788c0ff */
[----:B0-----:R-:W-:Y:S01]  /*50090*/  PRMT R2, R146, 0x7771, RZ ;  /* 0x0000777192027816 */ /* 0x001fe200000000ff */
[----:B------:R-:W2:Y:S10]  /*500a0*/  LDL.LU.64 R178, [R1+0x6a8] ;  /* 0x0006a80001b27983 */ /* 0x000eb40000300a00 */
[----:B------:R0:W-:Y:S01]  /*500b0*/  @P4 STG.E.U8 desc[UR32][R158.64], R2 ;  /* 0x000000029e004986 */ /* 0x0001e2000c101120 */
[----:B------:R-:W-:-:S02]  /*500c0*/  LOP3.LUT P4, RZ, R6, 0x20000, RZ, 0xc0, !PT ;  /* 0x0002000006ff7812 */ /* 0x000fc4000788c0ff */
        /* <DEDUP_REMOVED lines=9> */
[----:B------:R-:W-:-:S11]  /*50160*/  PRMT R144, R144, 0x7773, RZ ;  /* 0x0000777390907816 */ /* 0x000fd600000000ff */
[----:B------:R-:W-:Y:S01]  /*50170*/  @P4 STG.E.U8 desc[UR32][R166.64], R144 ;  /* 0x00000090a6004986 */ /* 0x000fe2000c101120 */
[----:B------:R-:W-:Y:S02]  /*50180*/  LOP3.LUT P4, RZ, R6, 0x2000, RZ, 0xc0, !PT ;  /* 0x0000200006ff7812 */ /* 0x000fe4000788c0ff */
[----:B0-----:R-:W-:-:S11]  /*50190*/  PRMT R2, R145, 0x7772, RZ ;  /* 0x0000777291027816 */ /* 0x001fd600000000ff */
[----:B------:R0:W-:Y:S04]  /*501a0*/  @P4 STG.E.U8 desc[UR32][R140.64], R2 ;  /* 0x000000028c004986 */ /* 0x0001e8000c101120 */
[----:B0-----:R-:W2:Y:S01]  /*501b0*/  LDL.LU.64 R140, [R1+0x11a8] ;  /* 0x0011a800018c7983 */ /* 0x001ea20000300a00 */
[----:B------:R-:W-:Y:S02]  /*501c0*/  LOP3.LUT P4, RZ, R6, 0x1000, RZ, 0xc0, !PT ;  /* 0x0000100006ff7812 */ /* 0x000fe4000788c0ff */
[C---:B------:R-:W-:Y:S02]  /*501d0*/  LOP3.LUT P5, RZ, R9.reuse, 0x80000, RZ, 0xc0, !PT ;  /* 0x0008000009ff7812 */ /* 0x040fe400078ac0ff */
[C---:B------:R-:W-:Y:S02]  /*501e0*/  LOP3.LUT P6, RZ, R9.reuse, 0x100000, RZ, 0xc0, !PT ;  /* 0x0010000009ff7812 */ /* 0x040fe400078cc0ff */
[----:B------:R-:W-:-:S02]  /*501f0*/  LOP3.LUT P0, RZ, R9, 0x200000, RZ, 0xc0, !PT ;  /* 0x0020000009ff7812 */ /* 0x000fc4000780c0ff */
[----:B------:R-:W-:Y:S02]  /*50200*/  PRMT R145, R145, 0x7773, RZ ;  /* 0x0000777391917816 */ /* 0x000fe400000000ff */
[C---:B------:R-:W-:Y:S02]  /*50210*/  PRMT R2, R146.reuse, 0x7772, RZ ;  /* 0x0000777292027816 */ /* 0x040fe400000000ff */
[C---:B------:R-:W-:Y:S01]  /*50220*/  LOP3.LUT P1, RZ, R9.reuse, 0x400000, RZ, 0xc0, !PT ;  /* 0x0040000009ff7812 */ /* 0x040fe2000782c0ff */
[----:B---3--:R-:W-:Y:S01]  /*50230*/  @P4 STG.E.U8 desc[UR32][R168.64], R145 ;  /* 0x00000091a8004986 */ /* 0x008fe2000c101120 */
[C---:B------:R-:W-:Y:S02]  /*50240*/  LOP3.LUT P2, RZ, R9.reuse, 0x800000, RZ, 0xc0, !PT ;  /* 0x0080000009ff7812 */ /* 0x040fe4000784c0ff */
[----:B------:R-:W-:Y:S01]  /*50250*/  PRMT R146, R146, 0x7773, RZ ;  /* 0x0000777392927816 */ /* 0x000fe200000000ff */
[----:B----4-:R0:W-:Y:S01]  /*50260*/  @P5 STG.E.U8 desc[UR32][R170.64], R2 ;  /* 0x00000002aa005986 */ /* 0x0101e2000c101120 */
[----:B------:R-:W-:-:S03]  /*50270*/  LOP3.LUT P3, RZ, R9, 0x1000000, RZ, 0xc0, !PT ;  /* 0x0100000009ff7812 */ /* 0x000fc6000786c0ff */
[----:B------:R-:W-:Y:S01]  /*50280*/  @P6 STG.E.U8 desc[UR32][R172.64], R146 ;  /* 0x00000092ac006986 */ /* 0x000fe2000c101120 */
[C---:B0-----:R-:W-:Y:S02]  /*50290*/  PRMT R2, R147.reuse, 0x7772, RZ ;  /* 0x0000777293027816 */ /* 0x041fe400000000ff */
[----:B------:R-:W-:-:S03]  /*502a0*/  PRMT R147, R147, 0x7773, RZ ;  /* 0x0000777393937816 */ /* 0x000fc600000000ff */
[----:B------:R2:W-:Y:S04]  /*502b0*/  @P0 STG.E.U8 desc[UR32][R174.64], R2 ;  /* 0x00000002ae000986 */ /* 0x0005e8000c101120 */
[----:B------:R-:W-:Y:S01]  /*502c0*/  @P1 STG.E.U8 desc[UR32][R176.64], R147 ;  /* 0x00000093b0001986 */ /* 0x000fe2000c101120 */
[----:B--2---:R-:W-:-:S05]  /*502d0*/  PRMT R2, R140, 0x7770, RZ ;  /* 0x000077708c027816 */ /* 0x004fca00000000ff */
[----:B------:R0:W-:Y:S02]  /*502e0*/  @P2 STG.E.U8 desc[UR32][R178.64], R2 ;  /* 0x00000002b2002986 */ /* 0x0001e4000c101120 */
[----:B0-----:R-:W-:-:S05]  /*502f0*/  PRMT R2, R140, 0x7771, RZ ;  /* 0x000077718c027816 */ /* 0x001fca00000000ff */
[----:B------:R0:W-:Y:S04]  /*50300*/  @P3 STG.E.U8 desc[UR32][R142.64], R2 ;  /* 0x000000028e003986 */ /* 0x0001e8000c101120 */
[----:B0-----:R-:W2:Y:S04]  /*50310*/  LDL.LU.64 R142, [R1+0x11a0] ;  /* 0x0011a000018e7983 */ /* 0x001ea80000300a00 */
[----:B------:R-:W3:Y:S04]  /*50320*/  LDL.LU.64 R166, [R1+0x698] ;  /* 0x0006980001a67983 */ /* 0x000ee80000300a00 */
[----:B------:R-:W4:Y:S04]  /*50330*/  LDL.LU.64 R168, [R1+0x690] ;  /* 0x0006900001a87983 */ /* 0x000f280000300a00 */
[----:B------:R-:W2:Y:S04]  /*50340*/  LDL.LU.64 R170, [R1+0x688] ;  /* 0x0006880001aa7983 */ /* 0x000ea80000300a00 */
[----:B------:R-:W2:Y:S04]  /*50350*/  LDL.LU.64 R172, [R1+0x680] ;  /* 0x0006800001ac7983 */ /* 0x000ea80000300a00 */
[----:B------:R-:W2:Y:S04]  /*50360*/  LDL.LU.64 R174, [R1+0x678] ;  /* 0x0006780001ae7983 */ /* 0x000ea80000300a00 */
[----:B------:R-:W2:Y:S04]  /*50370*/  LDL.LU.64 R176, [R1+0x670] ;  /* 0x0006700001b07983 */ /* 0x000ea80000300a00 */
[----:B------:R-:W2:Y:S04]  /*50380*/  LDL.LU.64 R178, [R1+0x668] ;  /* 0x0006680001b27983 */ /* 0x000ea80000300a00 */
[----:B------:R-:W2:Y:S04]  /*50390*/  LDL.LU.64 R160, [R1+0x660] ;  /* 0x0006600001a07983 */ /* 0x000ea80000300a00 */
[----:B------:R-:W2:Y:S01]  /*503a0*/  LDL.LU.64 R162, [R1+0x658] ;  /* 0x0006580001a27983 */ /* 0x000ea20000300a00 */
[----:B------:R-:W-:-:S03]  /*503b0*/  LOP3.LUT P0, RZ, R9, 0x2000000, RZ, 0xc0, !PT ;  /* 0x0200000009ff7812 */ /* 0x000fc6000780c0ff */
[----:B------:R-:W2:Y:S01]  /*503c0*/  LDL.LU.64 R164, [R1+0x648] ;  /* 0x0006480001a47983 */ /* 0x000ea20000300a00 */
        /* <DEDUP_REMOVED lines=19> */
[C---:B------:R-:W-:Y:S01]  /*50500*/  LOP3.LUT P4, RZ, R9.reuse, 0x80000000, RZ, 0xc0, !PT ;  /* 0x8000000009ff7812 */ /* 0x040fe2000788c0ff */
[----:B---3--:R0:W-:Y:S04]  /*50510*/  @P0 STG.E.U8 desc[UR32][R166.64], R2 ;  /* 0x00000002a6000986 */ /* 0x0081e8000c101120 */
[----:B0-----:R-:W3:Y:S01]  /*50520*/  LDL.LU.64 R166, [R1+0x640] ;  /* 0x0006400001a67983 */ /* 0x001ee20000300a00 */
[----:B------:R-:W-:Y:S02]  /*50530*/  LOP3.LUT R6, R6, 0xfffffbff, RZ, 0xc0, !PT ;  /* 0xfffffbff06067812 */ /* 0x000fe400078ec0ff */
[----:B------:R-:W-:-:S05]  /*50540*/  LOP3.LUT P1, RZ, R9, 0x4000000, RZ, 0xc0, !PT ;  /* 0x0400000009ff7812 */ /* 0x000fca000782c0ff */
[----:B------:R-:W-:Y:S02]  /*50550*/  @P4 LOP3.LUT R6, R6, 0x400, RZ, 0xfc, !PT ;  /* 0x0000040006064812 */ /* 0x000fe400078efcff */
[C---:B------:R-:W-:Y:S02]  /*50560*/  LOP3.LUT P4, RZ, R9.reuse, 0x40000000, RZ, 0xc0, !PT ;  /* 0x4000000009ff7812 */ /* 0x040fe4000788c0ff */
[----:B------:R-:W-:Y:S02]  /*50570*/  LOP3.LUT P2, RZ, R9, 0x8000000, RZ, 0xc0, !PT ;  /* 0x0800000009ff7812 */ /* 0x000fe4000784c0ff */
[----:B------:R-:W-:Y:S02]  /*50580*/  PRMT R2, R141, 0x7771, RZ ;  /* 0x000077718d027816 */ /* 0x000fe400000000ff */
[----:B------:R-:W-:Y:S02]  /*50590*/  LOP3.LUT P3, RZ, R9, 0x10000000, RZ, 0xc0, !PT ;  /* 0x1000000009ff7812 */ /* 0x000fe4000786c0ff */
[----:B------:R-:W-:Y:S01]  /*505a0*/  LOP3.LUT R6, R6, 0xfffff7ff, RZ, 0xc0, !PT ;  /* 0xfffff7ff06067812 */ /* 0x000fe200078ec0ff */
[----:B----4-:R2:W-:Y:S04]  /*505b0*/  @P1 STG.E.U8 desc[UR32][R168.64], R2 ;  /* 0x00000002a8001986 */ /* 0x0105e8000c101120 */
[----:B------:R-:W-:-:S02]  /*505c0*/  @P4 LOP3.LUT R6, R6, 0x800, RZ, 0xfc, !PT ;  /* 0x0000080006064812 */ /* 0x000fc400078efcff */
[----:B------:R-:W-:Y:S02]  /*505d0*/  LOP3.LUT P4, RZ, R9, 0x20000000, RZ, 0xc0, !PT ;  /* 0x2000000009ff7812 */ /* 0x000fe4000788c0ff */
[C---:B--2---:R-:W-:Y:S01]  /*505e0*/  PRMT R2, R142.reuse, 0x7770, RZ ;  /* 0x000077708e027816 */ /* 0x044fe200000000ff */
[----:B------:R-:W2:Y:S04]  /*505f0*/  LDL.LU.64 R168, [R1+0x630] ;  /* 0x0006300001a87983 */ /* 0x000ea80000300a00 */
[----:B------:R0:W-:Y:S02]  /*50600*/  @P2 STG.E.U8 desc[UR32][R170.64], R2 ;  /* 0x00000002aa002986 */ /* 0x0001e4000c101120 */
[----:B0-----:R-:W-:Y:S02]  /*50610*/  PRMT R2, R142, 0x7771, RZ ;  /* 0x000077718e027816 */ /* 0x001fe400000000ff */
[----:B------:R-:W4:Y:S04]  /*50620*/  LDL.LU.64 R170, [R1+0x628] ;  /* 0x0006280001aa7983 */ /* 0x000f280000300a00 */
[----:B------:R0:W-:Y:S02]  /*50630*/  @P3 STG.E.U8 desc[UR32][R172.64], R2 ;  /* 0x00000002ac003986 */ /* 0x0001e4000c101120 */
[----:B0-----:R-:W-:-:S02]  /*50640*/  PRMT R2, R143, 0x7770, RZ ;  /* 0x000077708f027816 */ /* 0x001fc400000000ff */
[----:B------:R-:W4:Y:S04]  /*50650*/  LDL.LU.64 R172, [R1+0x620] ;  /* 0x0006200001ac7983 */ /* 0x000f280000300a00 */
[----:B------:R0:W-:Y:S01]  /*50660*/  @P4 STG.E.U8 desc[UR32][R174.64], R2 ;  /* 0x00000002ae004986 */ /* 0x0001e2000c101120 */
[C---:B------:R-:W-:Y:S02]  /*50670*/  LOP3.LUT P4, RZ, R6.reuse, 0x800, RZ, 0xc0, !PT ;  /* 0x0000080006ff7812 */ /* 0x040fe4000788c0ff */
[----:B0-----:R-:W-:Y:S01]  /*50680*/  PRMT R2, R143, 0x7771, RZ ;  /* 0x000077718f027816 */ /* 0x001fe200000000ff */
[----:B------:R-:W4:Y:S10]  /*50690*/  LDL.LU.64 R174, [R1+0x618] ;  /* 0x0006180001ae7983 */ /* 0x000f340000300a00 */
[----:B------:R0:W-:Y:S01]  /*506a0*/  @P4 STG.E.U8 desc[UR32][R176.64], R2 ;  /* 0x00000002b0004986 */ /* 0x0001e2000c101120 */
[----:B------:R-:W-:-:S02]  /*506b0*/  LOP3.LUT P4, RZ, R6, 0x400, RZ, 0xc0, !PT ;  /* 0x0000040006ff7812 */ /* 0x000fc4000788c0ff */
[----:B0-----:R-:W-:Y:S01]  /*506c0*/  PRMT R2, R140, 0x7772, RZ ;  /* 0x000077728c027816 */ /* 0x001fe200000000ff */
[----:B------:R-:W4:Y:S10]  /*506d0*/  LDL.LU.64 R176, [R1+0x610] ;  /* 0x0006100001b07983 */ /* 0x000f340000300a00 */
[----:B------:R0:W-:Y:S01]  /*506e0*/  @P4 STG.E.U8 desc[UR32][R178.64], R2 ;  /* 0x00000002b2004986 */ /* 0x0001e2000c101120 */
[----:B------:R-:W-:-:S02]  /*506f0*/  LOP3.LUT P4, RZ, R6, 0x200, RZ, 0xc0, !PT ;  /* 0x0000020006ff7812 */ /* 0x000fc4000788c0ff */
[----:B------:R-:W-:Y:S02]  /*50700*/  PRMT R140, R140, 0x7773, RZ ;  /* 0x000077738c8c7816 */ /* 0x000fe400000000ff */
[----:B0-----:R-:W-:Y:S01]  /*50710*/  PRMT R2, R141, 0x7772, RZ ;  /* 0x000077728d027816 */ /* 0x001fe200000000ff */
[----:B------:R-:W4:Y:S08]  /*50720*/  LDL.LU.64 R178, [R1+0x608] ;  /* 0x0006080001b27983 */ /* 0x000f300000300a00 */
[----:B------:R-:W-:Y:S01]  /*50730*/  @P4 STG.E.U8 desc[UR32][R160.64], R140 ;  /* 0x0000008ca0004986 */ /* 0x000fe2000c101120 */
[----:B------:R-:W-:-:S02]  /*50740*/  LOP3.LUT P4, RZ, R6, 0x100, RZ, 0xc0, !PT ;  /* 0x0000010006ff7812 */ /* 0x000fc4000788c0ff */
[----:B------:R-:W-:-:S11]  /*50750*/  PRMT R141, R141, 0x7773, RZ ;  /* 0x000077738d8d7816 */ /* 0x000fd600000000ff */
[----:B------:R0:W-:Y:S01]  /*50760*/  @P4 STG.E.U8 desc[UR32][R162.64], R2 ;  /* 0x00000002a2004986 */ /* 0x0001e2000c101120 */
[----:B------:R-:W-:-:S13]  /*50770*/  LOP3.LUT P4, RZ, R6, 0x80, RZ, 0xc0, !PT ;  /* 0x0000008006ff7812 */ /* 0x000fda000788c0ff */
[----:B------:R1:W-:Y:S01]  /*50780*/  @P4 STG.E.U8 desc[UR32][R136.64], R141 ;  /* 0x0000008d88004986 */ /* 0x0003e2000c101120 */
[----:B------:R-:W-:Y:S02]  /*50790*/  LOP3.LUT P4, RZ, R6, 0x40, RZ, 0xc0, !PT ;  /* 0x0000004006ff7812 */ /* 0x000fe4000788c0ff */
[----:B0-----:R-:W-:Y:S01]  /*507a0*/  PRMT R2, R142, 0x7772, RZ ;  /* 0x000077728e027816 */ /* 0x001fe200000000ff */
[----:B-1----:R-:W4:Y:S10]  /*507b0*/  LDL.LU.64 R136, [R1+0x1198] ;  /* 0x0011980001887983 */ /* 0x002f340000300a00 */
[----:B------:R0:W-:Y:S01]  /*507c0*/  @P4 STG.E.U8 desc[UR32][R164.64], R2 ;  /* 0x00000002a4004986 */ /* 0x0001e2000c101120 */
[----:B------:R-:W-:-:S02]  /*507d0*/  LOP3.LUT P4, RZ, R6, 0x20, RZ, 0xc0, !PT ;  /* 0x0000002006ff7812 */ /* 0x000fc4000788c0ff */
[----:B------:R-:W-:Y:S02]  /*507e0*/  PRMT R142, R142, 0x7773, RZ ;  /* 0x000077738e8e7816 */ /* 0x000fe400000000ff */
[----:B0-----:R-:W-:-:S09]  /*507f0*/  PRMT R2, R143, 0x7772, RZ ;  /* 0x000077728f027816 */ /* 0x001fd200000000ff */
[----:B---3--:R-:W-:Y:S01]  /*50800*/  @P4 STG.E.U8 desc[UR32][R166.64], R142 ;  /* 0x0000008ea6004986 */ /* 0x008fe2000c101120 */
[----:B------:R-:W-:-:S13]  /*50810*/  LOP3.LUT P4, RZ, R6, 0x10, RZ, 0xc0, !PT ;  /* 0x0000001006ff7812 */ /* 0x000fda000788c0ff */
[----:B------:R0:W-:Y:S04]  /*50820*/  @P4 STG.E.U8 desc[UR32][R138.64], R2 ;  /* 0x000000028a004986 */ /* 0x0001e8000c101120 */
[----:B0-----:R-:W3:Y:S01]  /*50830*/  LDL.LU.64 R138, [R1+0x1190] ;  /* 0x00119000018a7983 */ /* 0x001ee20000300a00 */
[C---:B------:R-:W-:Y:S02]  /*50840*/  LOP3.LUT P5, RZ, R3.reuse, 0x40, RZ, 0xc0, !PT ;  /* 0x0000004003ff7812 */ /* 0x040fe400078ac0ff */
[C---:B------:R-:W-:Y:S01]  /*50850*/  LOP3.LUT P6, RZ, R3.reuse, 0x80, RZ, 0xc0, !PT ;  /* 0x0000008003ff7812 */ /* 0x040fe200078cc0ff */
[----:B------:R-:W3:Y:S01]  /*50860*/  LDL.LU.64 R166, [R1+0x600] ;  /* 0x0006000001a67983 */ /* 0x000ee20000300a00 */
[----:B------:R-:W-:Y:S02]  /*50870*/  LOP3.LUT P0, RZ, R3, 0x100, RZ, 0xc0, !PT ;  /* 0x0000010003ff7812 */ /* 0x000fe4000780c0ff */
[----:B------:R-:W-:-:S02]  /*50880*/  PRMT R143, R143, 0x7773, RZ ;  /* 0x000077738f8f7816 */ /* 0x000fc400000000ff */
[----:B------:R-:W-:-:S05]  /*50890*/  LOP3.LUT P1, RZ, R3, 0x200, RZ, 0xc0, !PT ;  /* 0x0000020003ff7812 */ /* 0x000fca000782c0ff */
[----:B--2---:R0:W-:Y:S04]  /*508a0*/  @P5 STG.E.U8 desc[UR32][R168.64], R143 ;  /* 0x0000008fa8005986 */ /* 0x0041e8000c101120 */
[----:B0-----:R-:W2:Y:S01]  /*508b0*/  LDL.LU.64 R168, [R1+0x5f8] ;  /* 0x0005f80001a87983 */ /* 0x001ea20000300a00 */
[C---:B------:R-:W-:Y:S02]  /*508c0*/  LOP3.LUT P2, RZ, R3.reuse, 0x400, RZ, 0xc0, !PT ;  /* 0x0000040003ff7812 */ /* 0x040fe4000784c0ff */
[----:B------:R-:W-:Y:S02]  /*508d0*/  LOP3.LUT P3, RZ, R3, 0x800, RZ, 0xc0, !PT ;  /* 0x0000080003ff7812 */ /* 0x000fe4000786c0ff */
[----:B----4-:R-:W-:-:S05]  /*508e0*/  PRMT R2, R136, 0x7770, RZ ;  /* 0x0000777088027816 */ /* 0x010fca00000000ff */
[----:B------:R0:W-:Y:S02]  /*508f0*/  @P6 STG.E.U8 desc[UR32][R170.64], R2 ;  /* 0x00000002aa006986 */ /* 0x0001e4000c101120 */
[----:B0-----:R-:W-:Y:S02]  /*50900*/  PRMT R2, R136, 0x7771, RZ ;  /* 0x0000777188027816 */ /* 0x001fe400000000ff */
[----:B------:R-:W4:Y:S04]  /*50910*/  LDL.LU.64 R170, [R1+0x5f0] ;  /* 0x0005f00001aa7983 */ /* 0x000f280000300a00 */
[----:B------:R0:W-:Y:S02]  /*50920*/  @P0 STG.E.U8 desc[UR32][R172.64], R2 ;  /* 0x00000002ac000986 */ /* 0x0001e4000c101120 */
[----:B0-----:R-:W-:-:S02]  /*50930*/  PRMT R2, R137, 0x7770, RZ ;  /* 0x0000777089027816 */ /* 0x001fc400000000ff */
[----:B------:R-:W4:Y:S04]  /*50940*/  LDL.LU.64 R172, [R1+0x5e8] ;  /* 0x0005e80001ac7983 */ /* 0x000f280000300a00 */
[----:B------:R0:W-:Y:S04]  /*50950*/  @P1 STG.E.U8 desc[UR32][R174.64], R2 ;  /* 0x00000002ae001986 */ /* 0x0001e8000c101120 */
[----:B0-----:R-:W4:Y:S01]  /*50960*/  LDL.LU.64 R174, [R1+0x5e0] ;  /* 0x0005e00001ae7983 */ /* 0x001f220000300a00 */
[----:B------:R-:W-:-:S05]  /*50970*/  PRMT R2, R137, 0x7771, RZ ;  /* 0x0000777189027816 */ /* 0x000fca00000000ff */
[----:B------:R0:W-:Y:S04]  /*50980*/  @P2 STG.E.U8 desc[UR32][R176.64], R2 ;  /* 0x00000002b0002986 */ /* 0x0001e8000c101120 */
[----:B0-----:R-:W4:Y:S01]  /*50990*/  LDL.LU.64 R176, [R1+0x5d8] ;  /* 0x0005d80001b07983 */ /* 0x001f220000300a00 */
[----:B---3--:R-:W-:-:S05]  /*509a0*/  PRMT R2, R138, 0x7770, RZ ;  /* 0x000077708a027816 */ /* 0x008fca00000000ff */
[----:B------:R0:W-:Y:S04]  /*509b0*/  @P3 STG.E.U8 desc[UR32][R178.64], R2 ;  /* 0x00000002b2003986 */ /* 0x0001e8000c101120 */
[----:B0-----:R-:W3:Y:S04]  /*509c0*/  LDL.LU.64 R178, [R1+0x5d0] ;  /* 0x0005d00001b27983 */ /* 0x001ee80000300a00 */
[----:B------:R-:W3:Y:S04]  /*509d0*/  LDL.LU.64 R160, [R1+0x5c0] ;  /* 0x0005c00001a07983 */ /* 0x000ee80000300a00 */
[----:B------:R-:W3:Y:S01]  /*509e0*/  LDL.LU.64 R162, [R1+0x5b8] ;  /* 0x0005b80001a27983 */ /* 0x000ee20000300a00 */
[----:B------:R-:W-:-:S02]  /*509f0*/  LOP3.LUT P4, RZ, R3, 0x1000000, RZ, 0xc0, !PT ;  /* 0x0100000003ff7812 */ /* 0x000fc4000788c0ff */
[----:B------:R-:W-:Y:S01]  /*50a00*/  LOP3.LUT R7, R7, 0xefffffff, RZ, 0xc0, !PT ;  /* 0xefffffff07077812 */ /* 0x000fe200078ec0ff */
[----:B------:R-:W3:Y:S10]  /*50a10*/  LDL.LU.64 R164, [R1+0x5a8] ;  /* 0x0005a80001a47983 */ /* 0x000ef40000300a00 */
        /* <DEDUP_REMOVED lines=22> */
[C---:B------:R-:W-:Y:S01]  /*50b80*/  LOP3.LUT P4, RZ, R3.reuse, 0x20000, RZ, 0xc0, !PT ;  /* 0x0002000003ff7812 */ /* 0x040fe2000788c0ff */
[----:B------:R0:W-:Y:S01]  /*50b90*/  @P0 STG.E.U8 desc[UR32][R166.64], R2 ;  /* 0x00000002a6000986 */ /* 0x0001e2000c101120 */
[C---:B------:R-:W-:Y:S02]  /*50ba0*/  LOP3.LUT P2, RZ, R3.reuse, 0x4000, RZ, 0xc0, !PT ;  /* 0x0000400003ff7812 */ /* 0x040fe4000784c0ff */
[----:B------:R-:W-:Y:S02]  /*50bb0*/  LOP3.LUT R6, R6, 0xfffffff7, RZ, 0xc0, !PT ;  /* 0xfffffff706067812 */ /* 0x000fe400078ec0ff */
[----:B------:R-:W-:Y:S02]  /*50bc0*/  LOP3.LUT P3, RZ, R3, 0x8000, RZ, 0xc0, !PT ;  /* 0x0000800003ff7812 */ /* 0x000fe4000786c0ff */
[----:B0-----:R-:W-:Y:S01]  /*50bd0*/  PRMT R2, R139, 0x7770, RZ ;  /* 0x000077708b027816 */ /* 0x001fe200000000ff */
[----:B------:R-:W3:Y:S04]  /*50be0*/  LDL.LU.64 R166, [R1+0x5a0] ;  /* 0x0005a00001a67983 */ /* 0x000ee80000300a00 */
[----:B------:R-:W-:-:S02]  /*50bf0*/  @P4 LOP3.LUT R6, R6, 0x8, RZ, 0xfc, !PT ;  /* 0x0000000806064812 */ /* 0x000fc400078efcff */
[----:B------:R-:W-:Y:S01]  /*50c00*/  LOP3.LUT P4, RZ, R3, 0x10000, RZ, 0xc0, !PT ;  /* 0x0001000003ff7812 */ /* 0x000fe2000788c0ff */
[----:B--2---:R0:W-:Y:S02]  /*50c10*/  @P1 STG.E.U8 desc[UR32][R168.64], R2 ;  /* 0x00000002a8001986 */ /* 0x0041e4000c101120 */
[----:B0-----:R-:W-:Y:S02]  /*50c20*/  PRMT R2, R139, 0x7771, RZ ;  /* 0x000077718b027816 */ /* 0x001fe400000000ff */
[----:B------:R-:W2:Y:S04]  /*50c30*/  LDL.LU.64 R168, [R1+0x598] ;  /* 0x0005980001a87983 */ /* 0x000ea80000300a00 */
[----:B----4-:R0:W-:Y:S02]  /*50c40*/  @P2 STG.E.U8 desc[UR32][R170.64], R2 ;  /* 0x00000002aa002986 */ /* 0x0101e4000c101120 */
[----:B0-----:R-:W-:-:S02]  /*50c50*/  PRMT R2, R136, 0x7772, RZ ;  /* 0x0000777288027816 */ /* 0x001fc400000000ff */
[----:B------:R-:W4:Y:S01]  /*50c60*/  LDL.LU.64 R170, [R1+0x590] ;  /* 0x0005900001aa7983 */ /* 0x000f220000300a00 */
[----:B------:R-:W-:-:S03]  /*50c70*/  PRMT R136, R136, 0x7773, RZ ;  /* 0x0000777388887816 */ /* 0x000fc600000000ff */
[----:B------:R0:W-:Y:S04]  /*50c80*/  @P3 STG.E.U8 desc[UR32][R172.64], R2 ;  /* 0x00000002ac003986 */ /* 0x0001e8000c101120 */
[----:B------:R1:W-:Y:S01]  /*50c90*/  @P4 STG.E.U8 desc[UR32][R174.64], R136 ;  /* 0x00000088ae004986 */ /* 0x0003e2000c101120 */
[----:B------:R-:W-:Y:S02]  /*50ca0*/  LOP3.LUT P4, RZ, R6, 0x8, RZ, 0xc0, !PT ;  /* 0x0000000806ff7812 */ /* 0x000fe4000788c0ff */
[C---:B0-----:R-:W-:Y:S01]  /*50cb0*/  PRMT R2, R137.reuse, 0x7772, RZ ;  /* 0x0000777289027816 */ /* 0x041fe200000000ff */
[----:B------:R-:W4:Y:S01]  /*50cc0*/  LDL.LU.64 R172, [R1+0x588] ;  /* 0x0005880001ac7983 */ /* 0x000f220000300a00 */
[----:B------:R-:W-:-:S03]  /*50cd0*/  PRMT R137, R137, 0x7773, RZ ;  /* 0x0000777389897816 */ /* 0x000fc600000000ff */
[----:B-1----:R-:W4:Y:S06]  /*50ce0*/  LDL.LU.64 R174, [R1+0x580] ;  /* 0x0005800001ae7983 */ /* 0x002f2c0000300a00 */
[----:B------:R0:W-:Y:S01]  /*50cf0*/  @P4 STG.E.U8 desc[UR32][R176.64], R2 ;  /* 0x00000002b0004986 */ /* 0x0001e2000c101120 */
[----:B------:R-:W-:Y:S02]  /*50d00*/  LOP3.LUT P4, RZ, R6, 0x4, RZ, 0xc0, !PT ;  /* 0x0000000406ff7812 */ /* 0x000fe4000788c0ff */
[C---:B0-----:R-:W-:Y:S01]  /*50d10*/  PRMT R2, R138.reuse, 0x7772, RZ ;  /* 0x000077728a027816 */ /* 0x041fe200000000ff */
[----:B------:R-:W4:Y:S01]  /*50d20*/  LDL.LU.64 R176, [R1+0x578] ;  /* 0x0005780001b07983 */ /* 0x000f220000300a00 */
[----:B------:R-:W-:-:S09]  /*50d30*/  PRMT R138, R138, 0x7773, RZ ;  /* 0x000077738a8a7816 */ /* 0x000fd200000000ff */
[----:B---3--:R0:W-:Y:S01]  /*50d40*/  @P4 STG.E.U8 desc[UR32][R178.64], R137 ;  /* 0x00000089b2004986 */ /* 0x0081e2000c101120 */
[----:B------:R-:W-:-:S03]  /*50d50*/  LOP3.LUT P4, RZ, R6, 0x2, RZ, 0xc0, !PT ;  /* 0x0000000206ff7812 */ /* 0x000fc6000788c0ff */
[----:B0-----:R-:W3:Y:S10]  /*50d60*/  LDL.LU.64 R178, [R1+0x570] ;  /* 0x0005700001b27983 */ /* 0x001ef40000300a00 */
[----:B------:R0:W-:Y:S01]  /*50d70*/  @P4 STG.E.U8 desc[UR32][R132.64], R2 ;  /* 0x0000000284004986 */ /* 0x0001e2000c101120 */
[----:B------:R-:W-:-:S03]  /*50d80*/  LOP3.LUT P4, RZ, R6, 0x1, RZ, 0xc0, !PT ;  /* 0x0000000106ff7812 */ /* 0x000fc6000788c0ff */
[----:B0-----:R-:W2:Y:S10]  /*50d90*/  LDL.LU.64 R132, [R1+0x1188] ;  /* 0x0011880001847983 */ /* 0x001eb40000300a00 */
[----:B------:R-:W-:Y:S01]  /*50da0*/  @P4 STG.E.U8 desc[UR32][R160.64], R138 ;  /* 0x0000008aa0004986 */ /* 0x000fe2000c101120 */
[----:B------:R-:W-:-:S02]  /*50db0*/  LOP3.LUT P4, RZ, R7, 0x80000000, RZ, 0xc0, !PT ;  /* 0x8000000007ff7812 */ /* 0x000fc4000788c0ff */
[C---:B------:R-:W-:Y:S02]  /*50dc0*/  PRMT R2, R139.reuse, 0x7772, RZ ;  /* 0x000077728b027816 */ /* 0x040fe400000000ff */
[----:B------:R-:W-:-:S09]  /*50dd0*/  PRMT R139, R139, 0x7773, RZ ;  /* 0x000077738b8b7816 */ /* 0x000fd200000000ff */
[----:B------:R-:W-:Y:S01]  /*50de0*/  @P4 STG.E.U8 desc[UR32][R162.64], R2 ;  /* 0x00000002a2004986 */ /* 0x000fe2000c101120 */
[----:B------:R-:W-:-:S13]  /*50df0*/  LOP3.LUT P4, RZ, R7, 0x40000000, RZ, 0xc0, !PT ;  /* 0x4000000007ff7812 */ /* 0x000fda000788c0ff */
[----:B------:R0:W-:Y:S04]  /*50e00*/  @P4 STG.E.U8 desc[UR32][R134.64], R139 ;  /* 0x0000008b86004986 */ /* 0x0001e8000c101120 */
[----:B0-----:R-:W3:Y:S01]  /*50e10*/  LDL.LU.64 R134, [R1+0x1180] ;  /* 0x0011800001867983 */ /* 0x001ee20000300a00 */
[----:B------:R-:W-:Y:S02]  /*50e20*/  LOP3.LUT P4, RZ, R7, 0x20000000, RZ, 0xc0, !PT ;  /* 0x2000000007ff7812 */ /* 0x000fe4000788c0ff */
[C---:B------:R-:W-:Y:S02]  /*50e30*/  LOP3.LUT P5, RZ, R5.reuse, 0x800, RZ, 0xc0, !PT ;  /* 0x0000080005ff7812 */ /* 0x040fe400078ac0ff */
[C---:B------:R-:W-:Y:S02]  /*50e40*/  LOP3.LUT P6, RZ, R5.reuse, 0x400, RZ, 0xc0, !PT ;  /* 0x0000040005ff7812 */ /* 0x040fe400078cc0ff */
[----:B------:R-:W-:-:S02]  /*50e50*/  LOP3.LUT P0, RZ, R5, 0x200, RZ, 0xc0, !PT ;  /* 0x0000020005ff7812 */ /* 0x000fc4000780c0ff */
        /* <DEDUP_REMOVED lines=9> */
[----:B0-----:R-:W-:Y:S02]  /*50ef0*/  PRMT R2, R133, 0x7771, RZ ;  /* 0x0000777185027816 */ /* 0x001fe400000000ff */
[----:B------:R-:W2:Y:S04]  /*50f00*/  LDL.LU.64 R168, [R1+0x568] ;  /* 0x0005680001a87983 */ /* 0x000ea80000300a00 */
[----:B----4-:R3:W-:Y:S02]  /*50f10*/  @P6 STG.E.U8 desc[UR32][R170.64], R2 ;  /* 0x00000002aa006986 */ /* 0x0107e4000c101120 */
[----:B---3--:R-:W-:-:S02]  /*50f20*/  PRMT R2, R134, 0x7770, RZ ;  /* 0x0000777086027816 */ /* 0x008fc400000000ff */
[----:B------:R-:W3:Y:S04]  /*50f30*/  LDL.LU.64 R170, [R1+0x560] ;  /* 0x0005600001aa7983 */ /* 0x000ee80000300a00 */
        /* <DEDUP_REMOVED lines=27> */
[----:B------:R-:W-:Y:S02]  /*510f0*/  LOP3.LUT R7, R7, 0xfbffffff, RZ, 0xc0, !PT ;  /* 0xfbffffff07077812 */ /* 0x000fe400078ec0ff */
[C---:B------:R-:W-:Y:S02]  /*51100*/  LOP3.LUT P3, RZ, R5.reuse, 0x40, RZ, 0xc0, !PT ;  /* 0x0000004005ff7812 */ /* 0x040fe4000786c0ff */
[----:B------:R-:W-:Y:S02]  /*51110*/  LOP3.LUT P0, RZ, R5, 0x20, RZ, 0xc0, !PT ;  /* 0x0000002005ff7812 */ /* 0x000fe4000780c0ff */
[----:B------:R-:W-:-:S05]  /*51120*/  PRMT R2, R135, 0x7771, RZ ;  /* 0x0000777187027816 */ /* 0x000fca00000000ff */
[----:B------:R-:W-:Y:S02]  /*51130*/  @P4 LOP3.LUT R7, R7, 0x4000000, RZ, 0xfc, !PT ;  /* 0x0400000007074812 */ /* 0x000fe400078efcff */
[C---:B------:R-:W-:Y:S02]  /*51140*/  LOP3.LUT P4, RZ, R5.reuse, 0x1, RZ, 0xc0, !PT ;  /* 0x0000000105ff7812 */ /* 0x040fe4000788c0ff */
[C---:B------:R-:W-:Y:S01]  /*51150*/  LOP3.LUT P1, RZ, R5.reuse, 0x10, RZ, 0xc0, !PT ;  /* 0x0000001005ff7812 */ /* 0x040fe2000782c0ff */
[----:B------:R0:W-:Y:S01]  /*51160*/  @P3 STG.E.U8 desc[UR32][R178.64], R2 ;  /* 0x00000002b2003986 */ /* 0x0001e2000c101120 */
[----:B------:R-:W-:Y:S02]  /*51170*/  LOP3.LUT P2, RZ, R5, 0x8, RZ, 0xc0, !PT ;  /* 0x0000000805ff7812 */ /* 0x000fe4000784c0ff */
[----:B------:R-:W-:Y:S02]  /*51180*/  LOP3.LUT R7, R7, 0xf7ffffff, RZ, 0xc0, !PT ;  /* 0xf7ffffff07077812 */ /* 0x000fe400078ec0ff */
[----:B------:R-:W-:-:S02]  /*51190*/  LOP3.LUT P3, RZ, R5, 0x4, RZ, 0xc0, !PT ;  /* 0x0000000405ff7812 */ /* 0x000fc4000786c0ff */
[C---:B0-----:R-:W-:Y:S01]  /*511a0*/  PRMT R2, R132.reuse, 0x7772, RZ ;  /* 0x0000777284027816 */ /* 0x041fe200000000ff */
[----:B------:R-:W4:Y:S02]  /*511b0*/  LDL.LU.64 R178, [R1+0x538] ;  /* 0x0005380001b27983 */ /* 0x000f240000300a00 */
[----:B------:R-:W-:Y:S02]  /*511c0*/  @P4 LOP3.LUT R7, R7, 0x8000000, RZ, 0xfc, !PT ;  /* 0x0800000007074812 */ /* 0x000fe400078efcff */
[----:B------:R-:W-:Y:S01]  /*511d0*/  LOP3.LUT P4, RZ, R5, 0x2, RZ, 0xc0, !PT ;  /* 0x0000000205ff7812 */ /* 0x000fe2000788c0ff */
[----:B------:R-:W4:Y:S01]  /*511e0*/  LDL.LU.64 R158, [R1+0x530] ;  /* 0x00053000019e7983 */ /* 0x000f220000300a00 */
[----:B------:R-:W-:-:S03]  /*511f0*/  PRMT R132, R132, 0x7773, RZ ;  /* 0x0000777384847816 */ /* 0x000fc600000000ff */
[----:B------:R-:W4:Y:S04]  /*51200*/  LDL.LU.64 R160, [R1+0x520] ;  /* 0x0005200001a07983 */ /* 0x000f280000300a00 */
[----:B------:R-:W4:Y:S04]  /*51210*/  LDL.LU.64 R162, [R1+0x518] ;  /* 0x0005180001a27983 */ /* 0x000f280000300a00 */
[----:B------:R-:W4:Y:S04]  /*51220*/  LDL.LU.64 R164, [R1+0x510] ;  /* 0x0005100001a47983 */ /* 0x000f280000300a00 */
[----:B------:R-:W4:Y:S04]  /*51230*/  LDL.LU.64 R166, [R1+0x508] ;  /* 0x0005080001a67983 */ /* 0x000f280000300a00 */
[----:B--2---:R0:W-:Y:S02]  /*51240*/  @P0 STG.E.U8 desc[UR32][R168.64], R2 ;  /* 0x00000002a8000986 */ /* 0x0041e4000c101120 */
[----:B0-----:R-:W-:-:S02]  /*51250*/  PRMT R2, R133, 0x7772, RZ ;  /* 0x0000777285027816 */ /* 0x001fc400000000ff */
[----:B------:R-:W2:Y:S01]  /*51260*/  LDL.LU.64 R168, [R1+0x500] ;  /* 0x0005000001a87983 */ /* 0x000ea20000300a00 */
[----:B------:R-:W-:-:S03]  /*51270*/  PRMT R133, R133, 0x7773, RZ ;  /* 0x0000777385857816 */ /* 0x000fc600000000ff */
[----:B---3--:R0:W-:Y:S04]  /*51280*/  @P1 STG.E.U8 desc[UR32][R170.64], R132 ;  /* 0x00000084aa001986 */ /* 0x0081e8000c101120 */
[----:B0-----:R-:W3:Y:S04]  /*51290*/  LDL.LU.64 R170, [R1+0x4f8] ;  /* 0x0004f80001aa7983 */ /* 0x001ee80000300a00 */
[----:B----4-:R0:W-:Y:S02]  /*512a0*/  @P2 STG.E.U8 desc[UR32][R172.64], R2 ;  /* 0x00000002ac002986 */ /* 0x0101e4000c101120 */
[----:B0-----:R-:W-:-:S02]  /*512b0*/  PRMT R2, R134, 0x7772, RZ ;  /* 0x0000777286027816 */ /* 0x001fc400000000ff */
[----:B------:R-:W4:Y:S04]  /*512c0*/  LDL.LU.64 R172, [R1+0x4f0] ;  /* 0x0004f00001ac7983 */ /* 0x000f280000300a00 */
[----:B------:R-:W-:Y:S01]  /*512d0*/  @P3 STG.E.U8 desc[UR32][R174.64], R133 ;  /* 0x00000085ae003986 */ /* 0x000fe2000c101120 */
[----:B------:R-:W-:-:S03]  /*512e0*/  PRMT R134, R134, 0x7773, RZ ;  /* 0x0000777386867816 */ /* 0x000fc600000000ff */
[----:B------:R-:W-:Y:S01]  /*512f0*/  @P4 STG.E.U8 desc[UR32][R176.64], R2 ;  /* 0x00000002b0004986 */ /* 0x000fe2000c101120 */
[----:B------:R-:W-:-:S13]  /*51300*/  LOP3.LUT P4, RZ, R7, 0x8000000, RZ, 0xc0, !PT ;  /* 0x0800000007ff7812 */ /* 0x000fda000788c0ff */
[----:B------:R0:W-:Y:S04]  /*51310*/  @P4 STG.E.U8 desc[UR32][R128.64], R134 ;  /* 0x0000008680004986 */ /* 0x0001e8000c101120 */
[----:B0-----:R-:W2:Y:S01]  /*51320*/  LDL.LU.64 R128, [R1+0x1178] ;  /* 0x0011780001807983 */ /* 0x001ea20000300a00 */
[----:B------:R-:W-:Y:S02]  /*51330*/  LOP3.LUT P4, RZ, R7, 0x4000000, RZ, 0xc0, !PT ;  /* 0x0400000007ff7812 */ /* 0x000fe4000788c0ff */
[C---:B------:R-:W-:Y:S01]  /*51340*/  PRMT R2, R135.reuse, 0x7772, RZ ;  /* 0x0000777287027816 */ /* 0x040fe200000000ff */
[----:B------:R-:W4:Y:S01]  /*51350*/  LDL.LU.64 R174, [R1+0x4e8] ;  /* 0x0004e80001ae7983 */ /* 0x000f220000300a00 */
[----:B------:R-:W-:-:S03]  /*51360*/  PRMT R135, R135, 0x7773, RZ ;  /* 0x0000777387877816 */ /* 0x000fc600000000ff */
[----:B------:R-:W4:Y:S06]  /*51370*/  LDL.LU.64 R176, [R1+0x4e0] ;  /* 0x0004e00001b07983 */ /* 0x000f2c0000300a00 */
[----:B------:R0:W-:Y:S01]  /*51380*/  @P4 STG.E.U8 desc[UR32][R178.64], R2 ;  /* 0x00000002b2004986 */ /* 0x0001e2000c101120 */
[----:B------:R-:W-:-:S03]  /*51390*/  LOP3.LUT P4, RZ, R7, 0x2000000, RZ, 0xc0, !PT ;  /* 0x0200000007ff7812 */ /* 0x000fc6000788c0ff */
[----:B0-----:R-:W4:Y:S10]  /*513a0*/  LDL.LU.64 R178, [R1+0x4d8] ;  /* 0x0004d80001b27983 */ /* 0x001f340000300a00 */
[----:B------:R-:W-:Y:S01]  /*513b0*/  @P4 STG.E.U8 desc[UR32][R158.64], R135 ;  /* 0x000000879e004986 */ /* 0x000fe2000c101120 */
[----:B------:R-:W-:-:S02]  /*513c0*/  LOP3.LUT P4, RZ, R7, 0x1000000, RZ, 0xc0, !PT ;  /* 0x0100000007ff7812 */ /* 0x000fc4000788c0ff */
[----:B--2---:R-:W-:-:S11]  /*513d0*/  PRMT R2, R128, 0x7770, RZ ;  /* 0x0000777080027816 */ /* 0x004fd600000000ff */
[----:B------:R0:W-:Y:S04]  /*513e0*/  @P4 STG.E.U8 desc[UR32][R130.64], R2 ;  /* 0x0000000282004986 */ /* 0x0001e8000c101120 */
[----:B0-----:R-:W2:Y:S01]  /*513f0*/  LDL.LU.64 R130, [R1+0x1170] ;  /* 0x0011700001827983 */ /* 0x001ea20000300a00 */
[----:B------:R-:W-:Y:S02]  /*51400*/  LOP3.LUT P4, RZ, R7, 0x800000, RZ, 0xc0, !PT ;  /* 0x0080000007ff7812 */ /* 0x000fe4000788c0ff */
[----:B------:R-:W-:-:S11]  /*51410*/  PRMT R2, R128, 0x7771, RZ ;  /* 0x0000777180027816 */ /* 0x000fd600000000ff */
        /* <DEDUP_REMOVED lines=11> */
[----:B------:R-:W-:Y:S02]  /*514d0*/  LOP3.LUT P1, RZ, R0, 0x200000, RZ, 0xc0, !PT ;  /* 0x0020000000ff7812 */ /* 0x000fe4000782c0ff */
[----:B--2---:R-:W-:-:S05]  /*514e0*/  PRMT R2, R130, 0x7770, RZ ;  /* 0x0000777082027816 */ /* 0x004fca00000000ff */
[----:B------:R0:W-:Y:S02]  /*514f0*/  @P4 STG.E.U8 desc[UR32][R166.64], R2 ;  /* 0x00000002a6004986 */ /* 0x0001e4000c101120 */
[----:B0-----:R-:W-:-:S05]  /*51500*/  PRMT R2, R130, 0x7771, RZ ;  /* 0x0000777182027816 */ /* 0x001fca00000000ff */
[----:B------:R0:W-:Y:S02]  /*51510*/  @P5 STG.E.U8 desc[UR32][R168.64], R2 ;  /* 0x00000002a8005986 */ /* 0x0001e4000c101120 */
[----:B0-----:R-:W-:-:S05]  /*51520*/  PRMT R2, R131, 0x7770, RZ ;  /* 0x0000777083027816 */ /* 0x001fca00000000ff */
[----:B---3--:R0:W-:Y:S02]  /*51530*/  @P6 STG.E.U8 desc[UR32][R170.64], R2 ;  /* 0x00000002aa006986 */ /* 0x0081e4000c101120 */
[----:B0-----:R-:W-:-:S05]  /*51540*/  PRMT R2, R131, 0x7771, RZ ;  /* 0x0000777183027816 */ /* 0x001fca00000000ff */
[----:B----4-:R0:W-:Y:S02]  /*51550*/  @P0 STG.E.U8 desc[UR32][R172.64], R2 ;  /* 0x00000002ac000986 */ /* 0x0101e4000c101120 */
[----:B0-----:R-:W-:Y:S02]  /*51560*/  PRMT R2, R128, 0x7772, RZ ;  /* 0x0000777280027816 */ /* 0x001fe400000000ff */
[----:B------:R-:W2:Y:S04]  /*51570*/  LDL.LU.64 R172, [R1+0x4d0] ;  /* 0x0004d00001ac7983 */ /* 0x000ea80000300a00 */
[----:B------:R0:W-:Y:S04]  /*51580*/  @P1 STG.E.U8 desc[UR32][R174.64], R2 ;  /* 0x00000002ae001986 */ /* 0x0001e8000c101120 */
[----:B0-----:R-:W3:Y:S01]  /*51590*/  LDL.LU.64 R174, [R1+0x4c8] ;  /* 0x0004c80001ae7983 */ /* 0x001ee20000300a00 */
[----:B------:R-:W-:-:S02]  /*515a0*/  LOP3.LUT P2, RZ, R0, 0x100000, RZ, 0xc0, !PT ;  /* 0x0010000000ff7812 */ /* 0x000fc4000784c0ff */
[----:B------:R-:W-:Y:S02]  /*515b0*/  LOP3.LUT P3, RZ, R0, 0x80000, RZ, 0xc0, !PT ;  /* 0x0008000000ff7812 */ /* 0x000fe4000786c0ff */
[----:B------:R-:W-:Y:S02]  /*515c0*/  PRMT R128, R128, 0x7773, RZ ;  /* 0x0000777380807816 */ /* 0x000fe400000000ff */
[C---:B------:R-:W-:Y:S02]  /*515d0*/  LOP3.LUT P0, RZ, R0.reuse, 0x40000, RZ, 0xc0, !PT ;  /* 0x0004000000ff7812 */ /* 0x040fe4000780c0ff */
[----:B------:R-:W-:Y:S02]  /*515e0*/  PRMT R2, R129, 0x7772, RZ ;  /* 0x0000777281027816 */ /* 0x000fe400000000ff */
[----:B------:R-:W-:-:S03]  /*515f0*/  LOP3.LUT P1, RZ, R0, 0x20000, RZ, 0xc0, !PT ;  /* 0x0002000000ff7812 */ /* 0x000fc6000782c0ff */
[----:B------:R0:W-:Y:S01]  /*51600*/  @P2 STG.E.U8 desc[UR32][R176.64], R128 ;  /* 0x00000080b0002986 */ /* 0x0001e2000c101120 */
[----:B------:R-:W-:-:S03]  /*51610*/  LOP3.LUT P2, RZ, R0, 0x10000, RZ, 0xc0, !PT ;  /* 0x0001000000ff7812 */ /* 0x000fc6000784c0ff */
[----:B------:R1:W-:Y:S01]  /*51620*/  @P3 STG.E.U8 desc[UR32][R178.64], R2 ;  /* 0x00000002b2003986 */ /* 0x0003e2000c101120 */
[----:B------:R-:W-:-:S03]  /*51630*/  PRMT R129, R129, 0x7773, RZ ;  /* 0x0000777381817816 */ /* 0x000fc600000000ff */
[----:B0-----:R-:W4:Y:S04]  /*51640*/  LDL.LU.64 R176, [R1+0x4b8] ;  /* 0x0004b80001b07983 */ /* 0x001f280000300a00 */
[----:B-1----:R-:W4:Y:S01]  /*51650*/  LDL.LU.64 R178, [R1+0x4b0] ;  /* 0x0004b00001b27983 */ /* 0x002f220000300a00 */
[C---:B------:R-:W-:Y:S02]  /*51660*/  PRMT R2, R130.reuse, 0x7772, RZ ;  /* 0x0000777282027816 */ /* 0x040fe400000000ff */
[----:B------:R-:W-:Y:S01]  /*51670*/  PRMT R130, R130, 0x7773, RZ ;  /* 0x0000777382827816 */ /* 0x000fe200000000ff */
        /* <DEDUP_REMOVED lines=11> */
[----:B------:R-:W-:Y:S01]  /*51730*/  LOP3.LUT P4, RZ, R0, 0x100, RZ, 0xc0, !PT ;  /* 0x0000010000ff7812 */ /* 0x000fe2000788c0ff */
[----:B--2---:R-:W-:Y:S04]  /*51740*/  @P0 STG.E.U8 desc[UR32][R172.64], R129 ;  /* 0x00000081ac000986 */ /* 0x004fe8000c101120 */
[----:B---3--:R-:W-:Y:S04]  /*51750*/  @P1 STG.E.U8 desc[UR32][R174.64], R2 ;  /* 0x00000002ae001986 */ /* 0x008fe8000c101120 */
[----:B------:R0:W-:Y:S04]  /*51760*/  @P2 STG.E.U8 desc[UR32][R124.64], R130 ;  /* 0x000000827c002986 */ /* 0x0001e8000c101120 */
[----:B0-----:R-:W2:Y:S01]  /*51770*/  LDL.LU.64 R124, [R1+0x1168] ;  /* 0x00116800017c7983 */ /* 0x001ea20000300a00 */
[----:B------:R-:W-:-:S02]  /*51780*/  LOP3.LUT R7, R7, 0xffffbfff, RZ, 0xc0, !PT ;  /* 0xffffbfff07077812 */ /* 0x000fc400078ec0ff */
[C---:B------:R-:W-:Y:S01]  /*51790*/  LOP3.LUT P3, RZ, R0.reuse, 0x8000, RZ, 0xc0, !PT ;  /* 0x0000800000ff7812 */ /* 0x040fe2000786c0ff */
[----:B------:R-:W3:Y:S01]  /*517a0*/  LDL.LU.64 R168, [R1+0x478] ;  /* 0x0004780001a87983 */ /* 0x000ee20000300a00 */
[----:B------:R-:W-:Y:S02]  /*517b0*/  @P4 LOP3.LUT R7, R7, 0x4000, RZ, 0xfc, !PT ;  /* 0x0000400007074812 */ /* 0x000fe400078efcff */
[----:B------:R-:W-:Y:S01]  /*517c0*/  LOP3.LUT P4, RZ, R0, 0x200, RZ, 0xc0, !PT ;  /* 0x0000020000ff7812 */ /* 0x000fe2000788c0ff */
[----:B------:R-:W3:Y:S01]  /*517d0*/  LDL.LU.64 R170, [R1+0x468] ;  /* 0x0004680001aa7983 */ /* 0x000ee20000300a00 */
[----:B------:R-:W-:Y:S02]  /*517e0*/  LOP3.LUT R7, R7, 0xffff7fff, RZ, 0xc0, !PT ;  /* 0xffff7fff07077812 */ /* 0x000fe400078ec0ff */
[----:B------:R-:W-:Y:S01]  /*517f0*/  PRMT R2, R131, 0x7772, RZ ;  /* 0x0000777283027816 */ /* 0x000fe200000000ff */
[----:B------:R-:W3:Y:S08]  /*51800*/  LDL.LU.64 R172, [R1+0x460] ;  /* 0x0004600001ac7983 */ /* 0x000ef00000300a00 */
[----:B------:R-:W-:-:S02]  /*51810*/  @P4 LOP3.LUT R7, R7, 0x8000, RZ, 0xfc, !PT ;  /* 0x0000800007074812 */ /* 0x000fc400078efcff */
[----:B------:R-:W-:Y:S01]  /*51820*/  PRMT R131, R131, 0x7773, RZ ;  /* 0x0000777383837816 */ /* 0x000fe200000000ff */
[----:B----4-:R0:W-:Y:S01]  /*51830*/  @P3 STG.E.U8 desc[UR32][R176.64], R2 ;  /* 0x00000002b0003986 */ /* 0x0101e2000c101120 */
[----:B------:R-:W-:Y:S02]  /*51840*/  LOP3.LUT P4, RZ, R0, 0x400, RZ, 0xc0, !PT ;  /* 0x0000040000ff7812 */ /* 0x000fe4000788c0ff */
[----:B------:R-:W-:Y:S01]  /*51850*/  LOP3.LUT R7, R7, 0xfffeffff, RZ, 0xc0, !PT ;  /* 0xfffeffff07077812 */ /* 0x000fe200078ec0ff */
[----:B------:R-:W4:Y:S04]  /*51860*/  LDL.LU.64 R174, [R1+0x458] ;  /* 0x0004580001ae7983 */ /* 0x000f280000300a00 */
[----:B0-----:R-:W4:Y:S06]  /*51870*/  LDL.LU.64 R176, [R1+0x450] ;  /* 0x0004500001b07983 */ /* 0x001f2c0000300a00 */
        /* <DEDUP_REMOVED lines=11> */
[----:B------:R-:W-:Y:S01]  /*51930*/  @P4 STG.E.U8 desc[UR32][R178.64], R131 ;  /* 0x00000083b2004986 */ /* 0x000fe2000c101120 */
[----:B------:R-:W-:Y:S02]  /*51940*/  LOP3.LUT P4, RZ, R7, 0x80000, RZ, 0xc0, !PT ;  /* 0x0008000007ff7812 */ /* 0x000fe4000788c0ff */
[----:B--2---:R-:W-:-:S11]  /*51950*/  PRMT R2, R124, 0x7770, RZ ;  /* 0x000077707c027816 */ /* 0x004fd600000000ff */
[----:B------:R0:W-:Y:S04]  /*51960*/  @P4 STG.E.U8 desc[UR32][R126.64], R2 ;  /* 0x000000027e004986 */ /* 0x0001e8000c101120 */
[----:B0-----:R-:W2:Y:S04]  /*51970*/  LDL.LU.64 R126, [R1+0x1160] ;  /* 0x00116000017e7983 */ /* 0x001ea80000300a00 */
[----:B------:R-:W4:Y:S01]  /*51980*/  LDL.LU.64 R178, [R1+0x448] ;  /* 0x0004480001b27983 */ /* 0x000f220000300a00 */
        /* <DEDUP_REMOVED lines=23> */
[----:B---3--:R0:W-:Y:S01]  /*51b00*/  @P4 STG.E.U8 desc[UR32][R168.64], R2 ;  /* 0x00000002a8004986 */ /* 0x0081e2000c101120 */
[----:B------:R-:W-:Y:S02]  /*51b10*/  LOP3.LUT P4, RZ, R7, 0x1000, RZ, 0xc0, !PT ;  /* 0x0000100007ff7812 */ /* 0x000fe4000788c0ff */
[----:B0-----:R-:W-:-:S11]  /*51b20*/  PRMT R2, R127, 0x7771, RZ ;  /* 0x000077717f027816 */ /* 0x001fd600000000ff */
[----:B------:R0:W-:Y:S02]  /*51b30*/  @P4 STG.E.U8 desc[UR32][R242.64], R2 ;  /* 0x00000002f2004986 */ /* 0x0001e4000c101120 */
[C---:B0-----:R-:W-:Y:S02]  /*51b40*/  PRMT R2, R124.reuse, 0x7772, RZ ;  /* 0x000077727c027816 */ /* 0x041fe400000000ff */
[----:B------:R-:W2:Y:S01]  /*51b50*/  LDL.LU.64 R242, [R1+0x1158] ;  /* 0x0011580001f27983 */ /* 0x000ea20000300a00 */
[----:B------:R-:W-:-:S03]  /*51b60*/  PRMT R124, R124, 0x7773, RZ ;  /* 0x000077737c7c7816 */ /* 0x000fc600000000ff */
[----:B------:R0:W-:Y:S04]  /*51b70*/  @P5 STG.E.U8 desc[UR32][R170.64], R2 ;  /* 0x00000002aa005986 */ /* 0x0001e8000c101120 */
[----:B------:R-:W-:Y:S01]  /*51b80*/  @P6 STG.E.U8 desc[UR32][R172.64], R124 ;  /* 0x0000007cac006986 */ /* 0x000fe2000c101120 */
        /* <DEDUP_REMOVED lines=8> */
[----:B0-----:R-:W3:Y:S04]  /*51c10*/  LDL.LU.64 R120, [R1+0x1150] ;  /* 0x0011500001787983 */ /* 0x001ee80000300a00 */
[----:B------:R-:W4:Y:S04]  /*51c20*/  LDL.LU.64 R168, [R1+0x438] ;  /* 0x0004380001a87983 */ /* 0x000f280000300a00 */
[----:B------:R-:W3:Y:S04]  /*51c30*/  LDL.LU.64 R170, [R1+0x430] ;  /* 0x0004300001aa7983 */ /* 0x000ee80000300a00 */
[----:B------:R-:W3:Y:S04]  /*51c40*/  LDL.LU.64 R172, [R1+0x428] ;  /* 0x0004280001ac7983 */ /* 0x000ee80000300a00 */
[----:B------:R-:W3:Y:S01]  /*51c50*/  LDL.LU.64 R174, [R1+0x418] ;  /* 0x0004180001ae7983 */ /* 0x000ee20000300a00 */
[----:B------:R-:W-:-:S02]  /*51c60*/  PRMT R2, R127, 0x7772, RZ ;  /* 0x000077727f027816 */ /* 0x000fc400000000ff */
[----:B------:R-:W-:Y:S01]  /*51c70*/  PRMT R127, R127, 0x7773, RZ ;  /* 0x000077737f7f7816 */ /* 0x000fe200000000ff */
[----:B------:R-:W3:Y:S04]  /*51c80*/  LDL.LU.64 R176, [R1+0x410] ;  /* 0x0004100001b07983 */ /* 0x000ee80000300a00 */
[----:B------:R-:W3:Y:S04]  /*51c90*/  LDL.LU.64 R178, [R1+0x408] ;  /* 0x0004080001b27983 */ /* 0x000ee80000300a00 */
[----:B------:R-:W3:Y:S04]  /*51ca0*/  LDL.LU.64 R158, [R1+0x400] ;  /* 0x00040000019e7983 */ /* 0x000ee80000300a00 */
[----:B------:R-:W3:Y:S04]  /*51cb0*/  LDL.LU.64 R160, [R1+0x3f8] ;  /* 0x0003f80001a07983 */ /* 0x000ee80000300a00 */
[----:B------:R-:W3:Y:S04]  /*51cc0*/  LDL.LU.64 R162, [R1+0x3f0] ;  /* 0x0003f00001a27983 */ /* 0x000ee80000300a00 */
[----:B------:R-:W3:Y:S04]  /*51cd0*/  LDL.LU.64 R164, [R1+0x3e8] ;  /* 0x0003e80001a47983 */ /* 0x000ee80000300a00 */
[----:B------:R-:W3:Y:S01]  /*51ce0*/  LDL.LU.64 R166, [R1+0x3e0] ;  /* 0x0003e00001a67983 */ /* 0x000ee20000300a00 */
[----:B------:R-:W-:-:S02]  /*51cf0*/  LOP3.LUT R7, R7, 0xffffffef, RZ, 0xc0, !PT ;  /* 0xffffffef07077812 */ /* 0x000fc400078ec0ff */
[C---:B--2---:R-:W-:Y:S02]  /*51d00*/  LOP3.LUT P0, RZ, R242.reuse, 0x80000000, RZ, 0xc0, !PT ;  /* 0x80000000f2ff7812 */ /* 0x044fe4000780c0ff */
[C---:B------:R-:W-:Y:S02]  /*51d10*/  LOP3.LUT P1, RZ, R242.reuse, 0x40000000, RZ, 0xc0, !PT ;  /* 0x40000000f2ff7812 */ /* 0x040fe4000782c0ff */
[C---:B------:R-:W-:Y:S02]  /*51d20*/  LOP3.LUT P2, RZ, R242.reuse, 0x20000000, RZ, 0xc0, !PT ;  /* 0x20000000f2ff7812 */ /* 0x040fe4000784c0ff */
[----:B------:R-:W-:-:S07]  /*51d30*/  LOP3.LUT P3, RZ, R242, 0x10000000, RZ, 0xc0, !PT ;  /* 0x10000000f2ff7812 */ /* 0x000fce000786c0ff */
[----:B----4-:R0:W-:Y:S04]  /*51d40*/  @P0 STG.E.U8 desc[UR32][R168.64], R2 ;  /* 0x00000002a8000986 */ /* 0x0101e8000c101120 */
[----:B---3--:R-:W-:Y:S01]  /*51d50*/  @P1 STG.E.U8 desc[UR32][R170.64], R127 ;  /* 0x0000007faa001986 */ /* 0x008fe2000c101120 */
[----:B0-----:R-:W-:-:S05]  /*51d60*/  PRMT R2, R120, 0x7770, RZ ;  /* 0x0000777078027816 */ /* 0x001fca00000000ff */
[----:B------:R0:W-:Y:S02]  /*51d70*/  @P2 STG.E.U8 desc[UR32][R172.64], R2 ;  /* 0x00000002ac002986 */ /* 0x0001e4000c101120 */
[----:B0-----:R-:W-:-:S05]  /*51d80*/  PRMT R2, R120, 0x7771, RZ ;  /* 0x0000777178027816 */ /* 0x001fca00000000ff */
[----:B------:R0:W-:Y:S04]  /*51d90*/  @P3 STG.E.U8 desc[UR32][R122.64], R2 ;  /* 0x000000027a003986 */ /* 0x0001e8000c101120 */
[----:B0-----:R-:W2:Y:S01]  /*51da0*/  LDL.LU.64 R122, [R1+0x1148] ;  /* 0x00114800017a7983 */ /* 0x001ea20000300a00 */
[----:B------:R-:W-:Y:S02]  /*51db0*/  LOP3.LUT P4, RZ, R242, 0x80000, RZ, 0xc0, !PT ;  /* 0x00080000f2ff7812 */ /* 0x000fe4000788c0ff */
[----:B------:R-:W-:Y:S01]  /*51dc0*/  PRMT R2, R121, 0x7770, RZ ;  /* 0x0000777079027816 */ /* 0x000fe200000000ff */
[----:B------:R-:W3:Y:S04]  /*51dd0*/  LDL.LU.64 R168, [R1+0x3d0] ;  /* 0x0003d00001a87983 */ /* 0x000ee80000300a00 */
[----:B------:R-:W4:Y:S04]  /*51de0*/  LDL.LU.64 R170, [R1+0x3c8] ;  /* 0x0003c80001aa7983 */ /* 0x000f280000300a00 */
[----:B------:R-:W4:Y:S02]  /*51df0*/  LDL.LU.64 R172, [R1+0x3c0] ;  /* 0x0003c00001ac7983 */ /* 0x000f240000300a00 */
        /* <DEDUP_REMOVED lines=23> */
[----:B------:R0:W-:Y:S01]  /*51f70*/  @P4 STG.E.U8 desc[UR32][R174.64], R2 ;  /* 0x00000002ae004986 */ /* 0x0001e2000c101120 */
[----:B------:R-:W-:Y:S02]  /*51f80*/  LOP3.LUT P4, RZ, R7, 0x800, RZ, 0xc0, !PT ;  /* 0x0000080007ff7812 */ /* 0x000fe4000788c0ff */
[----:B0-----:R-:W-:Y:S01]  /*51f90*/  PRMT R2, R121, 0x7771, RZ ;  /* 0x0000777179027816 */ /* 0x001fe200000000ff */
[----:B------:R-:W4:Y:S10]  /*51fa0*/  LDL.LU.64 R174, [R1+0x3b8] ;  /* 0x0003b80001ae7983 */ /* 0x000f340000300a00 */
[----:B------:R0:W-:Y:S01]  /*51fb0*/  @P4 STG.E.U8 desc[UR32][R176.64], R2 ;  /* 0x00000002b0004986 */ /* 0x0001e2000c101120 */
[----:B------:R-:W-:-:S03]  /*51fc0*/  LOP3.LUT P4, RZ, R7, 0x400, RZ, 0xc0, !PT ;  /* 0x0000040007ff7812 */ /* 0x000fc6000788c0ff */
[----:B0-----:R-:W4:Y:S01]  /*51fd0*/  LDL.LU.64 R176, [R1+0x3b0] ;  /* 0x0003b00001b07983 */ /* 0x001f220000300a00 */
[----:B--2---:R-:W-:-:S09]  /*51fe0*/  PRMT R2, R122, 0x7770, RZ ;  /* 0x000077707a027816 */ /* 0x004fd200000000ff */
[----:B------:R0:W-:Y:S01]  /*51ff0*/  @P4 STG.E.U8 desc[UR32][R178.64], R2 ;  /* 0x00000002b2004986 */ /* 0x0001e2000c101120 */
[C---:B------:R-:W-:Y:S02]  /*52000*/  LOP3.LUT P4, RZ, R7.reuse, 0x200, RZ, 0xc0, !PT ;  /* 0x0000020007ff7812 */ /* 0x040fe4000788c0ff */
        /* <DEDUP_REMOVED lines=19> */
[C---:B------:R-:W-:Y:S02]  /*52140*/  LOP3.LUT P5, RZ, R242.reuse, 0x40000, RZ, 0xc0, !PT ;  /* 0x00040000f2ff7812 */ /* 0x040fe400078ac0ff */
[C---:B------:R-:W-:Y:S02]  /*52150*/  LOP3.LUT P6, RZ, R242.reuse, 0x20000, RZ, 0xc0, !PT ;  /* 0x00020000f2ff7812 */ /* 0x040fe400078cc0ff */
[C---:B------:R-:W-:Y:S02]  /*52160*/  LOP3.LUT P0, RZ, R242.reuse, 0x10000, RZ, 0xc0, !PT ;  /* 0x00010000f2ff7812 */ /* 0x040fe4000780c0ff */
[----:B------:R-:W-:-:S02]  /*52170*/  LOP3.LUT P1, RZ, R242, 0x8000, RZ, 0xc0, !PT ;  /* 0x00008000f2ff7812 */ /* 0x000fc4000782c0ff */
[----:B------:R-:W-:Y:S02]  /*52180*/  PRMT R121, R121, 0x7773, RZ ;  /* 0x0000777379797816 */ /* 0x000fe400000000ff */
[----:B------:R-:W-:Y:S02]  /*52190*/  PRMT R2, R122, 0x7772, RZ ;  /* 0x000077727a027816 */ /* 0x000fe400000000ff */
[C---:B------:R-:W-:Y:S01]  /*521a0*/  LOP3.LUT P2, RZ, R242.reuse, 0x4000, RZ, 0xc0, !PT ;  /* 0x00004000f2ff7812 */ /* 0x040fe2000784c0ff */
[----:B---3--:R-:W-:Y:S01]  /*521b0*/  @P5 STG.E.U8 desc[UR32][R168.64], R121 ;  /* 0x00000079a8005986 */ /* 0x008fe2000c101120 */
[----:B------:R-:W-:Y:S02]  /*521c0*/  LOP3.LUT P3, RZ, R242, 0x2000, RZ, 0xc0, !PT ;  /* 0x00002000f2ff7812 */ /* 0x000fe4000786c0ff */
[----:B------:R-:W-:Y:S01]  /*521d0*/  PRMT R122, R122, 0x7773, RZ ;  /* 0x000077737a7a7816 */ /* 0x000fe200000000ff */
[----:B----4-:R0:W-:Y:S04]  /*521e0*/  @P6 STG.E.U8 desc[UR32][R170.64], R2 ;  /* 0x00000002aa006986 */ /* 0x0101e8000c101120 */
[----:B------:R1:W-:Y:S01]  /*521f0*/  @P0 STG.E.U8 desc[UR32][R172.64], R122 ;  /* 0x0000007aac000986 */ /* 0x0003e2000c101120 */
[----:B------:R-:W-:-:S02]  /*52200*/  LOP3.LUT P0, RZ, R242, 0x1000, RZ, 0xc0, !PT ;  /* 0x00001000f2ff7812 */ /* 0x000fc4000780c0ff */
[C---:B0-----:R-:W-:Y:S01]  /*52210*/  PRMT R2, R123.reuse, 0x7772, RZ ;  /* 0x000077727b027816 */ /* 0x041fe200000000ff */
[----:B------:R-:W3:Y:S01]  /*52220*/  LDL.LU.64 R170, [R1+0x398] ;  /* 0x0003980001aa7983 */ /* 0x000ee20000300a00 */
[----:B------:R-:W-:-:S03]  /*52230*/  PRMT R123, R123, 0x7773, RZ ;  /* 0x000077737b7b7816 */ /* 0x000fc600000000ff */
[----:B------:R0:W-:Y:S04]  /*52240*/  @P1 STG.E.U8 desc[UR32][R174.64], R2 ;  /* 0x00000002ae001986 */ /* 0x0001e8000c101120 */
[----:B-1----:R-:W4:Y:S04]  /*52250*/  LDL.LU.64 R172, [R1+0x390] ;  /* 0x0003900001ac7983 */ /* 0x002f280000300a00 */
[----:B0-----:R-:W4:Y:S04]  /*52260*/  LDL.LU.64 R174, [R1+0x388] ;  /* 0x0003880001ae7983 */ /* 0x001f280000300a00 */
[----:B------:R0:W-:Y:S04]  /*52270*/  @P2 STG.E.U8 desc[UR32][R176.64], R123 ;  /* 0x0000007bb0002986 */ /* 0x0001e8000c101120 */
[----:B0-----:R-:W4:Y:S01]  /*52280*/  LDL.LU.64 R176, [R1+0x380] ;  /* 0x0003800001b07983 */ /* 0x001f220000300a00 */
[----:B------:R-:W-:-:S02]  /*52290*/  LOP3.LUT P4, RZ, R242, 0x1, RZ, 0xc0, !PT ;  /* 0x00000001f2ff7812 */ /* 0x000fc4000788c0ff */
[----:B------:R-:W-:-:S11]  /*522a0*/  LOP3.LUT R0, R0, 0xefffffff, RZ, 0xc0, !PT ;  /* 0xefffffff00007812 */ /* 0x000fd600078ec0ff */
[----:B------:R-:W-:Y:S02]  /*522b0*/  @P4 LOP3.LUT R0, R0, 0x10000000, RZ, 0xfc, !PT ;  /* 0x1000000000004812 */ /* 0x000fe400078efcff */
[----:B------:R-:W-:Y:S02]  /*522c0*/  LOP3.LUT P4, RZ, R242, 0x2, RZ, 0xc0, !PT ;  /* 0x00000002f2ff7812 */ /* 0x000fe4000788c0ff */
[----:B--2---:R-:W-:-:S05]  /*522d0*/  PRMT R2, R116, 0x7770, RZ ;  /* 0x0000777074027816 */ /* 0x004fca00000000ff */
[----:B------:R0:W-:Y:S02]  /*522e0*/  @P3 STG.E.U8 desc[UR32][R178.64], R2 ;  /* 0x00000002b2003986 */ /* 0x0001e4000c101120 */
[----:B0-----:R-:W-:Y:S02]  /*522f0*/  PRMT R2, R116, 0x7771, RZ ;  /* 0x0000777174027816 */ /* 0x001fe400000000ff */
[----:B------:R-:W2:Y:S04]  /*52300*/  LDL.LU.64 R178, [R1+0x378] ;  /* 0x0003780001b27983 */ /* 0x000ea80000300a00 */
[----:B------:R-:W2:Y:S04]  /*52310*/  LDL.LU.64 R158, [R1+0x370] ;  /* 0x00037000019e7983 */ /* 0x000ea80000300a00 */
[----:B------:R0:W-:Y:S04]  /*52320*/  @P0 STG.E.U8 desc[UR32][R118.64], R2 ;  /* 0x0000000276000986 */ /* 0x0001e8000c101120 */
[----:B0-----:R-:W2:Y:S04]  /*52330*/  LDL.LU.64 R118, [R1+0x1138] ;  /* 0x0011380001767983 */ /* 0x001ea80000300a00 */
[----:B------:R-:W2:Y:S04]  /*52340*/  LDL.LU.64 R160, [R1+0x368] ;  /* 0x0003680001a07983 */ /* 0x000ea80000300a00 */
[----:B------:R-:W2:Y:S04]  /*52350*/  LDL.LU.64 R162, [R1+0x360] ;  /* 0x0003600001a27983 */ /* 0x000ea80000300a00 */
[----:B------:R-:W2:Y:S01]  /*52360*/  LDL.LU.64 R164, [R1+0x358] ;  /* 0x0003580001a47983 */ /* 0x000ea20000300a00 */
[----:B------:R-:W-:-:S02]  /*52370*/  LOP3.LUT R0, R0, 0xdfffffff, RZ, 0xc0, !PT ;  /* 0xdfffffff00007812 */ /* 0x000fc400078ec0ff */
[----:B------:R-:W-:Y:S01]  /*52380*/  LOP3.LUT R7, R7, 0xfffffffe, RZ, 0xc0, !PT ;  /* 0xfffffffe07077812 */ /* 0x000fe200078ec0ff */
[----:B------:R-:W2:Y:S01]  /*52390*/  LDL.LU.64 R166, [R1+0x348] ;  /* 0x0003480001a67983 */ /* 0x000ea20000300a00 */
[----:B------:R-:W-:Y:S02]  /*523a0*/  @P4 LOP3.LUT R0, R0, 0x20000000, RZ, 0xfc, !PT ;  /* 0x2000000000004812 */ /* 0x000fe400078efcff */
[----:B------:R-:W-:Y:S01]  /*523b0*/  LOP3.LUT P4, RZ, R242, 0x4, RZ, 0xc0, !PT ;  /* 0x00000004f2ff7812 */ /* 0x000fe2000788c0ff */
[----:B------:R-:W2:Y:S01]  /*523c0*/  LDL.LU.64 R168, [R1+0x340] ;  /* 0x0003400001a87983 */ /* 0x000ea20000300a00 */
        /* <DEDUP_REMOVED lines=10> */
[C---:B------:R-:W-:Y:S02]  /*52470*/  LOP3.LUT P4, RZ, R242.reuse, 0x40, RZ, 0xc0, !PT ;  /* 0x00000040f2ff7812 */ /* 0x040fe4000788c0ff */
[----:B------:R-:W-:Y:S02]  /*52480*/  LOP3.LUT R7, R7, 0xfffffffb, RZ, 0xc0, !PT ;  /* 0xfffffffb07077812 */ /* 0x000fe400078ec0ff */
[C---:B------:R-:W-:Y:S02]  /*52490*/  LOP3.LUT P1, RZ, R242.reuse, 0x800, RZ, 0xc0, !PT ;  /* 0x00000800f2ff7812 */ /* 0x040fe4000782c0ff */
[----:B------:R-:W-:Y:S02]  /*524a0*/  LOP3.LUT P2, RZ, R242, 0x400, RZ, 0xc0, !PT ;  /* 0x00000400f2ff7812 */ /* 0x000fe4000784c0ff */
[----:B------:R-:W-:-:S05]  /*524b0*/  PRMT R2, R117, 0x7770, RZ ;  /* 0x0000777075027816 */ /* 0x000fca00000000ff */
[----:B------:R-:W-:Y:S02]  /*524c0*/  @P4 LOP3.LUT R7, R7, 0x4, RZ, 0xfc, !PT ;  /* 0x0000000407074812 */ /* 0x000fe400078efcff */
[C---:B------:R-:W-:Y:S02]  /*524d0*/  LOP3.LUT P4, RZ, R242.reuse, 0x80, RZ, 0xc0, !PT ;  /* 0x00000080f2ff7812 */ /* 0x040fe4000788c0ff */
[----:B------:R-:W-:Y:S01]  /*524e0*/  LOP3.LUT P3, RZ, R242, 0x200, RZ, 0xc0, !PT ;  /* 0x00000200f2ff7812 */ /* 0x000fe2000786c0ff */
[----:B---3--:R0:W-:Y:S01]  /*524f0*/  @P1 STG.E.U8 desc[UR32][R170.64], R2 ;  /* 0x00000002aa001986 */ /* 0x0081e2000c101120 */
[----:B------:R-:W-:Y:S02]  /*52500*/  LOP3.LUT R7, R7, 0xfffffff7, RZ, 0xc0, !PT ;  /* 0xfffffff707077812 */ /* 0x000fe400078ec0ff */
[----:B0-----:R-:W-:Y:S01]  /*52510*/  PRMT R2, R117, 0x7771, RZ ;  /* 0x0000777175027816 */ /* 0x001fe200000000ff */
[----:B------:R-:W3:Y:S06]  /*52520*/  LDL.LU.64 R170, [R1+0x338] ;  /* 0x0003380001aa7983 */ /* 0x000eec0000300a00 */
[----:B------:R-:W-:-:S02]  /*52530*/  @P4 LOP3.LUT R7, R7, 0x8, RZ, 0xfc, !PT ;  /* 0x0000000807074812 */ /* 0x000fc400078efcff */
[----:B------:R-:W-:Y:S01]  /*52540*/  LOP3.LUT P4, RZ, R242, 0x100, RZ, 0xc0, !PT ;  /* 0x00000100f2ff7812 */ /* 0x000fe2000788c0ff */
[----:B----4-:R0:W-:Y:S04]  /*52550*/  @P2 STG.E.U8 desc[UR32][R172.64], R2 ;  /* 0x00000002ac002986 */ /* 0x0101e8000c101120 */
[----:B0-----:R-:W4:Y:S01]  /*52560*/  LDL.LU.64 R172, [R1+0x330] ;  /* 0x0003300001ac7983 */ /* 0x001f220000300a00 */
[----:B--2---:R-:W-:-:S05]  /*52570*/  PRMT R2, R118, 0x7770, RZ ;  /* 0x0000777076027816 */ /* 0x004fca00000000ff */
[----:B------:R0:W-:Y:S02]  /*52580*/  @P3 STG.E.U8 desc[UR32][R174.64], R2 ;  /* 0x00000002ae003986 */ /* 0x0001e4000c101120 */
[----:B0-----:R-:W-:Y:S02]  /*52590*/  PRMT R2, R118, 0x7771, RZ ;  /* 0x0000777176027816 */ /* 0x001fe400000000ff */
[----:B------:R-:W2:Y:S04]  /*525a0*/  LDL.LU.64 R174, [R1+0x328] ;  /* 0x0003280001ae7983 */ /* 0x000ea80000300a00 */
        /* <DEDUP_REMOVED lines=10> */
[----:B0-----:R-:W-:-:S11]  /*52650*/  PRMT R2, R116, 0x7772, RZ ;  /* 0x0000777274027816 */ /* 0x001fd600000000ff */
[----:B------:R0:W-:Y:S01]  /*52660*/  @P4 STG.E.U8 desc[UR32][R160.64], R2 ;  /* 0x00000002a0004986 */ /* 0x0001e2000c101120 */
[----:B------:R-:W-:Y:S02]  /*52670*/  LOP3.LUT P4, RZ, R7, 0x1, RZ, 0xc0, !PT ;  /* 0x0000000107ff7812 */ /* 0x000fe4000788c0ff */
[----:B------:R-:W-:-:S11]  /*52680*/  PRMT R116, R116, 0x7773, RZ ;  /* 0x0000777374747816 */ /* 0x000fd600000000ff */
[----:B------:R-:W-:Y:S01]  /*52690*/  @P4 STG.E.U8 desc[UR32][R162.64], R116 ;  /* 0x00000074a2004986 */ /* 0x000fe2000c101120 */
[----:B------:R-:W-:Y:S02]  /*526a0*/  LOP3.LUT P4, RZ, R0, 0x80000000, RZ, 0xc0, !PT ;  /* 0x8000000000ff7812 */ /* 0x000fe4000788c0ff */
[C---:B0-----:R-:W-:Y:S02]  /*526b0*/  PRMT R2, R117.reuse, 0x7772, RZ ;  /* 0x0000777275027816 */ /* 0x041fe400000000ff */
[----:B------:R-:W-:-:S09]  /*526c0*/  PRMT R117, R117, 0x7773, RZ ;  /* 0x0000777375757816 */ /* 0x000fd200000000ff */
[----:B------:R-:W-:Y:S01]  /*526d0*/  @P4 STG.E.U8 desc[UR32][R164.64], R2 ;  /* 0x00000002a4004986 */ /* 0x000fe2000c101120 */
[----:B------:R-:W-:-:S13]  /*526e0*/  LOP3.LUT P4, RZ, R0, 0x40000000, RZ, 0xc0, !PT ;  /* 0x4000000000ff7812 */ /* 0x000fda000788c0ff */
[----:B------:R0:W-:Y:S04]  /*526f0*/  @P4 STG.E.U8 desc[UR32][R112.64], R117 ;  /* 0x0000007570004986 */ /* 0x0001e8000c101120 */
[----:B0-----:R-:W2:Y:S01]  /*52700*/  LDL.LU.64 R112, [R1+0x1130] ;  /* 0x0011300001707983 */ /* 0x001ea20000300a00 */
[----:B------:R-:W-:Y:S02]  /*52710*/  LOP3.LUT P4, RZ, R0, 0x20000000, RZ, 0xc0, !PT ;  /* 0x2000000000ff7812 */ /* 0x000fe4000788c0ff */
[----:B------:R-:W-:Y:S02]  /*52720*/  PRMT R2, R118, 0x7772, RZ ;  /* 0x0000777276027816 */ /* 0x000fe400000000ff */
[C---:B------:R-:W-:Y:S02]  /*52730*/  LOP3.LUT P5, RZ, R243.reuse, 0x80000000, RZ, 0xc0, !PT ;  /* 0x80000000f3ff7812 */ /* 0x040fe400078ac0ff */
[----:B------:R-:W-:-:S07]  /*52740*/  LOP3.LUT P6, RZ, R243, 0x40000000, RZ, 0xc0, !PT ;  /* 0x40000000f3ff7812 */ /* 0x000fce00078cc0ff */
[----:B------:R0:W-:Y:S01]  /*52750*/  @P4 STG.E.U8 desc[UR32][R166.64], R2 ;  /* 0x00000002a6004986 */ /* 0x0001e2000c101120 */
[----:B------:R-:W-:Y:S02]  /*52760*/  LOP3.LUT P4, RZ, R0, 0x10000000, RZ, 0xc0, !PT ;  /* 0x1000000000ff7812 */ /* 0x000fe4000788c0ff */
[C---:B------:R-:W-:Y:S02]  /*52770*/  LOP3.LUT P0, RZ, R243.reuse, 0x20000000, RZ, 0xc0, !PT ;  /* 0x20000000f3ff7812 */ /* 0x040fe4000780c0ff */
[----:B------:R-:W-:Y:S02]  /*52780*/  PRMT R118, R118, 0x7773, RZ ;  /* 0x0000777376767816 */ /* 0x000fe400000000ff */
[----:B------:R-:W-:Y:S02]  /*52790*/  LOP3.LUT P1, RZ, R243, 0x10000000, RZ, 0xc0, !PT ;  /* 0x10000000f3ff7812 */ /* 0x000fe4000782c0ff */
[----:B0-----:R-:W-:-:S05]  /*527a0*/  PRMT R2, R119, 0x7772, RZ ;  /* 0x0000777277027816 */ /* 0x001fca00000000ff */
[----:B------:R-:W-:Y:S01]  /*527b0*/  @P4 STG.E.U8 desc[UR32][R168.64], R118 ;  /* 0x00000076a8004986 */ /* 0x000fe2000c101120 */
[----:B------:R-:W-:-:S03]  /*527c0*/  PRMT R119, R119, 0x7773, RZ ;  /* 0x0000777377777816 */ /* 0x000fc600000000ff */
[----:B---3--:R2:W-:Y:S01]  /*527d0*/  @P5 STG.E.U8 desc[UR32][R170.64], R2 ;  /* 0x00000002aa005986 */ /* 0x0085e2000c101120 */
[----:B------:R-:W-:-:S03]  /*527e0*/  LOP3.LUT P2, RZ, R243, 0x8000000, RZ, 0xc0, !PT ;  /* 0x08000000f3ff7812 */ /* 0x000fc6000784c0ff */
[----:B----4-:R-:W-:Y:S01]  /*527f0*/  @P6 STG.E.U8 desc[UR32][R172.64], R119 ;  /* 0x00000077ac006986 */ /* 0x010fe2000c101120 */
[C---:B------:R-:W-:Y:S02]  /*52800*/  LOP3.LUT P3, RZ, R243.reuse, 0x4000000, RZ, 0xc0, !PT ;  /* 0x04000000f3ff7812 */ /* 0x040fe4000786c0ff */
[----:B------:R-:W-:Y:S02]  /*52810*/  LOP3.LUT P4, RZ, R243, 0x2000, RZ, 0xc0, !PT ;  /* 0x00002000f3ff7812 */ /* 0x000fe4000788c0ff */
[----:B------:R-:W-:-:S11]  /*52820*/  LOP3.LUT R0, R0, 0xffefffff, RZ, 0xc0, !PT ;  /* 0xffefffff00007812 */ /* 0x000fd600078ec0ff */
[----:B------:R-:W-:Y:S02]  /*52830*/  @P4 LOP3.LUT R0, R0, 0x100000, RZ, 0xfc, !PT ;  /* 0x0010000000004812 */ /* 0x000fe400078efcff */
[----:B------:R-:W-:Y:S02]  /*52840*/  LOP3.LUT P4, RZ, R243, 0x4000, RZ, 0xc0, !PT ;  /* 0x00004000f3ff7812 */ /* 0x000fe4000788c0ff */
[----:B--2---:R-:W-:-:S05]  /*52850*/  PRMT R2, R112, 0x7770, RZ ;  /* 0x0000777070027816 */ /* 0x004fca00000000ff */
[----:B------:R0:W-:Y:S02]  /*52860*/  @P0 STG.E.U8 desc[UR32][R174.64], R2 ;  /* 0x00000002ae000986 */ /* 0x0001e4000c101120 */
[----:B0-----:R-:W-:-:S05]  /*52870*/  PRMT R2, R112, 0x7771, RZ ;  /* 0x0000777170027816 */ /* 0x001fca00000000ff */
[----:B------:R0:W-:Y:S02]  /*52880*/  @P1 STG.E.U8 desc[UR32][R176.64], R2 ;  /* 0x00000002b0001986 */ /* 0x0001e4000c101120 */
        /* <DEDUP_REMOVED lines=14> */
[----:B------:R-:W-:-:S02]  /*52970*/  LOP3.LUT R0, R0, 0xffdfffff, RZ, 0xc0, !PT ;  /* 0xffdfffff00007812 */ /* 0x000fc400078ec0ff */
[C---:B------:R-:W-:Y:S01]  /*52980*/  LOP3.LUT P0, RZ, R243.reuse, 0x2000000, RZ, 0xc0, !PT ;  /* 0x02000000f3ff7812 */ /* 0x040fe2000780c0ff */
[----:B------:R-:W4:Y:S01]  /*52990*/  LDL.LU.64 R166, [R1+0x2b0] ;  /* 0x0002b00001a67983 */ /* 0x000f220000300a00 */
        /* <DEDUP_REMOVED lines=19> */
[----:B------:R-:W-:Y:S02]  /*52ad0*/  LOP3.LUT P3, RZ, R243, 0x400000, RZ, 0xc0, !PT ;  /* 0x00400000f3ff7812 */ /* 0x000fe4000786c0ff */
[----:B------:R-:W-:-:S09]  /*52ae0*/  LOP3.LUT R0, R0, 0xf7ffffff, RZ, 0xc0, !PT ;  /* 0xf7ffffff00007812 */ /* 0x000fd200078ec0ff */
[----:B------:R-:W-:Y:S02]  /*52af0*/  @P4 LOP3.LUT R0, R0, 0x8000000, RZ, 0xfc, !PT ;  /* 0x0800000000004812 */ /* 0x000fe400078efcff */
[----:B------:R-:W-:Y:S02]  /*52b00*/  LOP3.LUT P4, RZ, R243, 0x200000, RZ, 0xc0, !PT ;  /* 0x00200000f3ff7812 */ /* 0x000fe4000788c0ff */
[----:B--2---:R-:W-:-:S05]  /*52b10*/  PRMT R2, R114, 0x7770, RZ ;  /* 0x0000777072027816 */ /* 0x004fca00000000ff */
[----:B---3--:R0:W-:Y:S02]  /*52b20*/  @P0 STG.E.U8 desc[UR32][R168.64], R2 ;  /* 0x00000002a8000986 */ /* 0x0081e4000c101120 */
[----:B0-----:R-:W-:Y:S02]  /*52b30*/  PRMT R2, R114, 0x7771, RZ ;  /* 0x0000777172027816 */ /* 0x001fe400000000ff */
[----:B------:R-:W2:Y:S04]  /*52b40*/  LDL.LU.64 R168, [R1+0x2a8] ;  /* 0x0002a80001a87983 */ /* 0x000ea80000300a00 */
[----:B----4-:R0:W-:Y:S02]  /*52b50*/  @P1 STG.E.U8 desc[UR32][R170.64], R2 ;  /* 0x00000002aa001986 */ /* 0x0101e4000c101120 */
[----:B0-----:R-:W-:-:S02]  /*52b60*/  PRMT R2, R115, 0x7770, RZ ;  /* 0x0000777073027816 */ /* 0x001fc400000000ff */
[----:B------:R-:W3:Y:S04]  /*52b70*/  LDL.LU.64 R170, [R1+0x2a0] ;  /* 0x0002a00001aa7983 */ /* 0x000ee80000300a00 */
[----:B------:R0:W-:Y:S02]  /*52b80*/  @P2 STG.E.U8 desc[UR32][R172.64], R2 ;  /* 0x00000002ac002986 */ /* 0x0001e4000c101120 */
[----:B0-----:R-:W-:Y:S02]  /*52b90*/  PRMT R2, R115, 0x7771, RZ ;  /* 0x0000777173027816 */ /* 0x001fe400000000ff */
[----:B------:R-:W4:Y:S04]  /*52ba0*/  LDL.LU.64 R172, [R1+0x298] ;  /* 0x0002980001ac7983 */ /* 0x000f280000300a00 */
[----:B------:R0:W-:Y:S02]  /*52bb0*/  @P3 STG.E.U8 desc[UR32][R174.64], R2 ;  /* 0x00000002ae003986 */ /* 0x0001e4000c101120 */
[----:B0-----:R-:W-:-:S02]  /*52bc0*/  PRMT R2, R112, 0x7772, RZ ;  /* 0x0000777270027816 */ /* 0x001fc400000000ff */
[----:B------:R-:W4:Y:S04]  /*52bd0*/  LDL.LU.64 R174, [R1+0x290] ;  /* 0x0002900001ae7983 */ /* 0x000f280000300a00 */
[----:B------:R0:W-:Y:S01]  /*52be0*/  @P4 STG.E.U8 desc[UR32][R176.64], R2 ;  /* 0x00000002b0004986 */ /* 0x0001e2000c101120 */
[----:B------:R-:W-:Y:S02]  /*52bf0*/  LOP3.LUT P4, RZ, R0, 0x8000000, RZ, 0xc0, !PT ;  /* 0x0800000000ff7812 */ /* 0x000fe4000788c0ff */
[----:B------:R-:W-:Y:S02]  /*52c00*/  PRMT R112, R112, 0x7773, RZ ;  /* 0x0000777370707816 */ /* 0x000fe400000000ff */
[----:B0-----:R-:W-:Y:S01]  /*52c10*/  PRMT R2, R113, 0x7772, RZ ;  /* 0x0000777271027816 */ /* 0x001fe200000000ff */
[----:B------:R-:W4:Y:S08]  /*52c20*/  LDL.LU.64 R176, [R1+0x288] ;  /* 0x0002880001b07983 */ /* 0x000f300000300a00 */
[----:B------:R-:W-:Y:S01]  /*52c30*/  @P4 STG.E.U8 desc[UR32][R160.64], R112 ;  /* 0x00000070a0004986 */ /* 0x000fe2000c101120 */
[----:B------:R-:W-:-:S02]  /*52c40*/  LOP3.LUT P4, RZ, R0, 0x4000000, RZ, 0xc0, !PT ;  /* 0x0400000000ff7812 */ /* 0x000fc4000788c0ff */
[----:B------:R-:W-:-:S11]  /*52c50*/  PRMT R113, R113, 0x7773, RZ ;  /* 0x0000777371717816 */ /* 0x000fd600000000ff */
[----:B------:R0:W-:Y:S01]  /*52c60*/  @P4 STG.E.U8 desc[UR32][R178.64], R2 ;  /* 0x00000002b2004986 */ /* 0x0001e2000c101120 */
[----:B------:R-:W-:Y:S02]  /*52c70*/  LOP3.LUT P4, RZ, R0, 0x2000000, RZ, 0xc0, !PT ;  /* 0x0200000000ff7812 */ /* 0x000fe4000788c0ff */
[----:B0-----:R-:W-:Y:S01]  /*52c80*/  PRMT R2, R114, 0x7772, RZ ;  /* 0x0000777272027816 */ /* 0x001fe200000000ff */
[----:B------:R-:W4:Y:S10]  /*52c90*/  LDL.LU.64 R178, [R1+0x278] ;  /* 0x0002780001b27983 */ /* 0x000f340000300a00 */
[----:B------:R-:W-:Y:S01]  /*52ca0*/  @P4 STG.E.U8 desc[UR32][R162.64], R113 ;  /* 0x00000071a2004986 */ /* 0x000fe2000c101120 */
[----:B------:R-:W-:-:S02]  /*52cb0*/  LOP3.LUT P4, RZ, R0, 0x1000000, RZ, 0xc0, !PT ;  /* 0x0100000000ff7812 */ /* 0x000fc4000788c0ff */
[----:B------:R-:W-:-:S11]  /*52cc0*/  PRMT R114, R114, 0x7773, RZ ;  /* 0x0000777372727816 */ /* 0x000fd600000000ff */
[----:B------:R0:W-:Y:S01]  /*52cd0*/  @P4 STG.E.U8 desc[UR32][R108.64], R2 ;  /* 0x000000026c004986 */ /* 0x0001e2000c101120 */
[----:B------:R-:W-:-:S03]  /*52ce0*/  LOP3.LUT P4, RZ, R0, 0x800000, RZ, 0xc0, !PT ;  /* 0x0080000000ff7812 */ /* 0x000fc6000788c0ff */
[----:B0-----:R-:W2:Y:S10]  /*52cf0*/  LDL.LU.64 R108, [R1+0x1120] ;  /* 0x00112000016c7983 */ /* 0x001eb40000300a00 */
[----:B------:R-:W-:Y:S01]  /*52d00*/  @P4 STG.E.U8 desc[UR32][R164.64], R114 ;  /* 0x00000072a4004986 */ /* 0x000fe2000c101120 */
[----:B------:R-:W-:-:S02]  /*52d10*/  LOP3.LUT P4, RZ, R0, 0x400000, RZ, 0xc0, !PT ;  /* 0x0040000000ff7812 */ /* 0x000fc4000788c0ff */
[----:B------:R-:W-:-:S11]  /*52d20*/  PRMT R2, R115, 0x7772, RZ ;  /* 0x0000777273027816 */ /* 0x000fd600000000ff */
[----:B------:R0:W-:Y:S04]  /*52d30*/  @P4 STG.E.U8 desc[UR32][R110.64], R2 ;  /* 0x000000026e004986 */ /* 0x0001e8000c101120 */
[----:B0-----:R-:W4:Y:S01]  /*52d40*/  LDL.LU.64 R110, [R1+0x1118] ;  /* 0x00111800016e7983 */ /* 0x001f220000300a00 */
[----:B------:R-:W-:Y:S02]  /*52d50*/  LOP3.LUT P4, RZ, R0, 0x200000, RZ, 0xc0, !PT ;  /* 0x0020000000ff7812 */ /* 0x000fe4000788c0ff */
[----:B------:R-:W-:Y:S02]  /*52d60*/  PRMT R115, R115, 0x7773, RZ ;  /* 0x0000777373737816 */ /* 0x000fe400000000ff */
[----:B------:R-:W-:-:S09]  /*52d70*/  LOP3.LUT P5, RZ, R243, 0x1000, RZ, 0xc0, !PT ;  /* 0x00001000f3ff7812 */ /* 0x000fd200078ac0ff */
[----:B------:R-:W-:Y:S01]  /*52d80*/  @P4 STG.E.U8 desc[UR32][R166.64], R115 ;  /* 0x00000073a6004986 */ /* 0x000fe2000c101120 */
[----:B------:R-:W-:Y:S02]  /*52d90*/  LOP3.LUT P4, RZ, R0, 0x100000, RZ, 0xc0, !PT ;  /* 0x0010000000ff7812 */ /* 0x000fe4000788c0ff */
[C---:B------:R-:W-:Y:S02]  /*52da0*/  LOP3.LUT P6, RZ, R243.reuse, 0x800, RZ, 0xc0, !PT ;  /* 0x00000800f3ff7812 */ /* 0x040fe400078cc0ff */
[C---:B------:R-:W-:Y:S02]  /*52db0*/  LOP3.LUT P0, RZ, R243.reuse, 0x400, RZ, 0xc0, !PT ;  /* 0x00000400f3ff7812 */ /* 0x040fe4000780c0ff */
[C---:B------:R-:W-:Y:S02]  /*52dc0*/  LOP3.LUT P1, RZ, R243.reuse, 0x200, RZ, 0xc0, !PT ;  /* 0x00000200f3ff7812 */ /* 0x040fe4000782c0ff */
[C---:B------:R-:W-:Y:S02]  /*52dd0*/  LOP3.LUT P2, RZ, R243.reuse, 0x100, RZ, 0xc0, !PT ;  /* 0x00000100f3ff7812 */ /* 0x040fe4000784c0ff */
[----:B------:R-:W-:-:S02]  /*52de0*/  LOP3.LUT P3, RZ, R243, 0x80, RZ, 0xc0, !PT ;  /* 0x00000080f3ff7812 */ /* 0x000fc4000786c0ff */
[----:B--2---:R-:W-:-:S05]  /*52df0*/  PRMT R2, R108, 0x7770, RZ ;  /* 0x000077706c027816 */ /* 0x004fca00000000ff */
[----:B------:R0:W-:Y:S02]  /*52e00*/  @P4 STG.E.U8 desc[UR32][R168.64], R2 ;  /* 0x00000002a8004986 */ /* 0x0001e4000c101120 */
[----:B0-----:R-:W-:-:S05]  /*52e10*/  PRMT R2, R108, 0x7771, RZ ;  /* 0x000077716c027816 */ /* 0x001fca00000000ff */
[----:B---3--:R0:W-:Y:S02]  /*52e20*/  @P5 STG.E.U8 desc[UR32][R170.64], R2 ;  /* 0x00000002aa005986 */ /* 0x0081e4000c101120 */
[----:B0-----:R-:W-:-:S05]  /*52e30*/  PRMT R2, R109, 0x7770, RZ ;  /* 0x000077706d027816 */ /* 0x001fca00000000ff */
[----:B----4-:R0:W-:Y:S02]  /*52e40*/  @P6 STG.E.U8 desc[UR32][R172.64], R2 ;  /* 0x00000002ac006986 */ /* 0x0101e4000c101120 */
        /* <DEDUP_REMOVED lines=11> */
[----:B------:R-:W4:Y:S01]  /*52f00*/  LDL.LU.64 R176, [R1+0x250] ;  /* 0x0002500001b07983 */ /* 0x000f220000300a00 */
[----:B------:R-:W-:-:S05]  /*52f10*/  PRMT R2, R111, 0x7770, RZ ;  /* 0x000077706f027816 */ /* 0x000fca00000000ff */
[----:B------:R0:W-:Y:S04]  /*52f20*/  @P3 STG.E.U8 desc[UR32][R178.64], R2 ;  /* 0x00000002b2003986 */ /* 0x0001e8000c101120 */
[----:B0-----:R-:W4:Y:S04]  /*52f30*/  LDL.LU.64 R178, [R1+0x240] ;  /* 0x0002400001b27983 */ /* 0x001f280000300a00 */
[----:B------:R-:W4:Y:S01]  /*52f40*/  LDL.LU.64 R158, [R1+0x238] ;  /* 0x00023800019e7983 */ /* 0x000f220000300a00 */
[----:B------:R-:W-:Y:S02]  /*52f50*/  LOP3.LUT R0, R0, 0xffffefff, RZ, 0xc0, !PT ;  /* 0xffffefff00007812 */ /* 0x000fe400078ec0ff */
[C---:B------:R-:W-:Y:S01]  /*52f60*/  LOP3.LUT P0, RZ, R243.reuse, 0x40, RZ, 0xc0, !PT ;  /* 0x00000040f3ff7812 */ /* 0x040fe2000780c0ff */
[----:B------:R-:W4:Y:S01]  /*52f70*/  LDL.LU.64 R160, [R1+0x228] ;  /* 0x0002280001a07983 */ /* 0x000f220000300a00 */
[----:B------:R-:W-:-:S02]  /*52f80*/  LOP3.LUT P1, RZ, R243, 0x20, RZ, 0xc0, !PT ;  /* 0x00000020f3ff7812 */ /* 0x000fc4000782c0ff */
[----:B------:R-:W-:Y:S01]  /*52f90*/  PRMT R2, R111, 0x7771, RZ ;  /* 0x000077716f027816 */ /* 0x000fe200000000ff */
[----:B------:R-:W4:Y:S01]  /*52fa0*/  LDL.LU.64 R162, [R1+0x220] ;  /* 0x0002200001a27983 */ /* 0x000f220000300a00 */
[C---:B------:R-:W-:Y:S02]  /*52fb0*/  LOP3.LUT P2, RZ, R243.reuse, 0x10, RZ, 0xc0, !PT ;  /* 0x00000010f3ff7812 */ /* 0x040fe4000784c0ff */
[----:B------:R-:W-:Y:S01]  /*52fc0*/  LOP3.LUT P3, RZ, R243, 0x8, RZ, 0xc0, !PT ;  /* 0x00000008f3ff7812 */ /* 0x000fe2000786c0ff */
[----:B------:R-:W4:Y:S04]  /*52fd0*/  LDL.LU.64 R164, [R1+0x218] ;  /* 0x0002180001a47983 */ /* 0x000f280000300a00 */
[----:B------:R-:W4:Y:S01]  /*52fe0*/  LDL.LU.64 R166, [R1+0x210] ;  /* 0x0002100001a67983 */ /* 0x000f220000300a00 */
[----:B--2---:R-:W-:-:S13]  /*52ff0*/  LOP3.LUT P4, RZ, R244, 0x4000000, RZ, 0xc0, !PT ;  /* 0x04000000f4ff7812 */ /* 0x004fda000788c0ff */
        /* <DEDUP_REMOVED lines=21> */
[----:B---3--:R0:W-:Y:S10]  /*53150*/  @P0 STG.E.U8 desc[UR32][R168.64], R2 ;  /* 0x00000002a8000986 */ /* 0x0081f4000c101120 */
[----:B------:R-:W-:-:S02]  /*53160*/  @P4 LOP3.LUT R0, R0, 0x80000, RZ, 0xfc, !PT ;  /* 0x0008000000004812 */ /* 0x000fc400078efcff */
[----:B------:R-:W-:Y:S01]  /*53170*/  LOP3.LUT P4, RZ, R243, 0x4, RZ, 0xc0, !PT ;  /* 0x00000004f3ff7812 */ /* 0x000fe2000788c0ff */
[----:B0-----:R-:W2:Y:S01]  /*53180*/  LDL.LU.64 R168, [R1+0x208] ;  /* 0x0002080001a87983 */ /* 0x001ea20000300a00 */
[C---:B------:R-:W-:Y:S02]  /*53190*/  PRMT R2, R108.reuse, 0x7772, RZ ;  /* 0x000077726c027816 */ /* 0x040fe400000000ff */
[----:B------:R-:W-:-:S03]  /*531a0*/  PRMT R108, R108, 0x7773, RZ ;  /* 0x000077736c6c7816 */ /* 0x000fc600000000ff */
[----:B----4-:R0:W-:Y:S04]  /*531b0*/  @P1 STG.E.U8 desc[UR32][R170.64], R2 ;  /* 0x00000002aa001986 */ /* 0x0101e8000c101120 */
[----:B------:R1:W-:Y:S01]  /*531c0*/  @P2 STG.E.U8 desc[UR32][R172.64], R108 ;  /* 0x0000006cac002986 */ /* 0x0003e2000c101120 */
[----:B0-----:R-:W-:-:S03]  /*531d0*/  PRMT R2, R109, 0x7772, RZ ;  /* 0x000077726d027816 */ /* 0x001fc600000000ff */
[----:B------:R-:W3:Y:S01]  /*531e0*/  LDL.LU.64 R170, [R1+0x200] ;  /* 0x0002000001aa7983 */ /* 0x000ee20000300a00 */
[----:B------:R-:W-:-:S03]  /*531f0*/  PRMT R109, R109, 0x7773, RZ ;  /* 0x000077736d6d7816 */ /* 0x000fc600000000ff */
[----:B------:R0:W-:Y:S04]  /*53200*/  @P3 STG.E.U8 desc[UR32][R174.64], R2 ;  /* 0x00000002ae003986 */ /* 0x0001e8000c101120 */
[----:B------:R-:W-:Y:S01]  /*53210*/  @P4 STG.E.U8 desc[UR32][R176.64], R109 ;  /* 0x0000006db0004986 */ /* 0x000fe2000c101120 */
[----:B------:R-:W-:-:S03]  /*53220*/  LOP3.LUT P4, RZ, R0, 0x80000, RZ, 0xc0, !PT ;  /* 0x0008000000ff7812 */ /* 0x000fc6000788c0ff */
[----:B-1----:R-:W4:Y:S01]  /*53230*/  LDL.LU.64 R172, [R1+0x1f8] ;  /* 0x0001f80001ac7983 */ /* 0x002f220000300a00 */
[----:B0-----:R-:W-:-:S09]  /*53240*/  PRMT R2, R110, 0x7772, RZ ;  /* 0x000077726e027816 */ /* 0x001fd200000000ff */
[----:B------:R0:W-:Y:S01]  /*53250*/  @P4 STG.E.U8 desc[UR32][R104.64], R2 ;  /* 0x0000000268004986 */ /* 0x0001e2000c101120 */
[----:B------:R-:W-:-:S03]  /*53260*/  LOP3.LUT P4, RZ, R0, 0x40000, RZ, 0xc0, !PT ;  /* 0x0004000000ff7812 */ /* 0x000fc6000788c0ff */
[----:B0-----:R-:W2:Y:S01]  /*53270*/  LDL.LU.64 R104, [R1+0x1108] ;  /* 0x0011080001687983 */ /* 0x001ea20000300a00 */
[----:B------:R-:W-:Y:S02]  /*53280*/  PRMT R110, R110, 0x7773, RZ ;  /* 0x000077736e6e7816 */ /* 0x000fe400000000ff */
[----:B------:R-:W-:Y:S01]  /*53290*/  PRMT R2, R111, 0x7772, RZ ;  /* 0x000077726f027816 */ /* 0x000fe200000000ff */
[----:B------:R-:W4:Y:S06]  /*532a0*/  LDL.LU.64 R174, [R1+0x1f0] ;  /* 0x0001f00001ae7983 */ /* 0x000f2c0000300a00 */
[----:B------:R0:W-:Y:S01]  /*532b0*/  @P4 STG.E.U8 desc[UR32][R178.64], R110 ;  /* 0x0000006eb2004986 */ /* 0x0001e2000c101120 */
[----:B------:R-:W-:-:S02]  /*532c0*/  LOP3.LUT P4, RZ, R0, 0x20000, RZ, 0xc0, !PT ;  /* 0x0002000000ff7812 */ /* 0x000fc4000788c0ff */
[----:B------:R-:W-:Y:S01]  /*532d0*/  PRMT R111, R111, 0x7773, RZ ;  /* 0x000077736f6f7816 */ /* 0x000fe200000000ff */
[----:B------:R-:W4:Y:S04]  /*532e0*/  LDL.LU.64 R176, [R1+0x1e8] ;  /* 0x0001e80001b07983 */ /* 0x000f280000300a00 */
[----:B0-----:R-:W4:Y:S06]  /*532f0*/  LDL.LU.64 R178, [R1+0x1e0] ;  /* 0x0001e00001b27983 */ /* 0x001f2c0000300a00 */
        /* <DEDUP_REMOVED lines=19> */
[----:B------:R3:W-:Y:S02]  /*53430*/  @P4 STG.E.U8 desc[UR32][R166.64], R2 ;  /* 0x00000002a6004986 */ /* 0x0007e4000c101120 */
[----:B---3--:R-:W-:-:S05]  /*53440*/  PRMT R2, R106, 0x7770, RZ ;  /* 0x000077706a027816 */ /* 0x008fca00000000ff */
[----:B------:R0:W-:Y:S02]  /*53450*/  @P5 STG.E.U8 desc[UR32][R168.64], R2 ;  /* 0x00000002a8005986 */ /* 0x0001e4000c101120 */
[----:B0-----:R-:W-:-:S05]  /*53460*/  PRMT R2, R106, 0x7771, RZ ;  /* 0x000077716a027816 */ /* 0x001fca00000000ff */
[----:B------:R0:W-:Y:S02]  /*53470*/  @P6 STG.E.U8 desc[UR32][R170.64], R2 ;  /* 0x00000002aa006986 */ /* 0x0001e4000c101120 */
[C---:B0-----:R-:W-:Y:S02]  /*53480*/  PRMT R2, R107.reuse, 0x7770, RZ ;  /* 0x000077706b027816 */ /* 0x041fe400000000ff */
[----:B------:R-:W2:Y:S04]  /*53490*/  LDL.LU.64 R170, [R1+0x1d8] ;  /* 0x0001d80001aa7983 */ /* 0x000ea80000300a00 */
[----:B----4-:R0:W-:Y:S02]  /*534a0*/  @P0 STG.E.U8 desc[UR32][R172.64], R2 ;  /* 0x00000002ac000986 */ /* 0x0101e4000c101120 */
[----:B0-----:R-:W-:-:S02]  /*534b0*/  PRMT R2, R107, 0x7771, RZ ;  /* 0x000077716b027816 */ /* 0x001fc400000000ff */
[----:B------:R-:W3:Y:S04]  /*534c0*/  LDL.LU.64 R172, [R1+0x1d0] ;  /* 0x0001d00001ac7983 */ /* 0x000ee80000300a00 */
[----:B------:R0:W-:Y:S04]  /*534d0*/  @P1 STG.E.U8 desc[UR32][R174.64], R2 ;  /* 0x00000002ae001986 */ /* 0x0001e8000c101120 */
[----:B0-----:R-:W4:Y:S01]  /*534e0*/  LDL.LU.64 R174, [R1+0x1c8] ;  /* 0x0001c80001ae7983 */ /* 0x001f220000300a00 */
[----:B------:R-:W-:Y:S02]  /*534f0*/  LOP3.LUT P2, RZ, R244, 0x200000, RZ, 0xc0, !PT ;  /* 0x00200000f4ff7812 */ /* 0x000fe4000784c0ff */
[----:B------:R-:W-:-:S02]  /*53500*/  PRMT R2, R104, 0x7772, RZ ;  /* 0x0000777268027816 */ /* 0x000fc400000000ff */
[C---:B------:R-:W-:Y:S02]  /*53510*/  LOP3.LUT P3, RZ, R244.reuse, 0x100000, RZ, 0xc0, !PT ;  /* 0x00100000f4ff7812 */ /* 0x040fe4000786c0ff */
[----:B------:R-:W-:Y:S02]  /*53520*/  LOP3.LUT P0, RZ, R244, 0x80000, RZ, 0xc0, !PT ;  /* 0x00080000f4ff7812 */ /* 0x000fe4000780c0ff */
[----:B------:R-:W-:-:S05]  /*53530*/  PRMT R104, R104, 0x7773, RZ ;  /* 0x0000777368687816 */ /* 0x000fca00000000ff */
[----:B------:R0:W-:Y:S01]  /*53540*/  @P2 STG.E.U8 desc[UR32][R176.64], R2 ;  /* 0x00000002b0002986 */ /* 0x0001e2000c101120 */
[C---:B------:R-:W-:Y:S02]  /*53550*/  LOP3.LUT P1, RZ, R244.reuse, 0x40000, RZ, 0xc0, !PT ;  /* 0x00040000f4ff7812 */ /* 0x040fe4000782c0ff */
[C---:B------:R-:W-:Y:S01]  /*53560*/  LOP3.LUT P2, RZ, R244.reuse, 0x20000, RZ, 0xc0, !PT ;  /* 0x00020000f4ff7812 */ /* 0x040fe2000784c0ff */
[----:B------:R1:W-:Y:S04]  /*53570*/  @P3 STG.E.U8 desc[UR32][R178.64], R104 ;  /* 0x00000068b2003986 */ /* 0x0003e8000c101120 */
[----:B0-----:R-:W4:Y:S01]  /*53580*/  LDL.LU.64 R176, [R1+0x1b8] ;  /* 0x0001b80001b07983 */ /* 0x001f220000300a00 */
[----:B------:R-:W-:Y:S02]  /*53590*/  LOP3.LUT P3, RZ, R244, 0x10000, RZ, 0xc0, !PT ;  /* 0x00010000f4ff7812 */ /* 0x000fe4000786c0ff */
[C---:B------:R-:W-:Y:S01]  /*535a0*/  PRMT R2, R105.reuse, 0x7772, RZ ;  /* 0x0000777269027816 */ /* 0x040fe200000000ff */
[----:B-1----:R-:W4:Y:S01]  /*535b0*/  LDL.LU.64 R178, [R1+0x1b0] ;  /* 0x0001b00001b27983 */ /* 0x002f220000300a00 */
[----:B------:R-:W-:-:S03]  /*535c0*/  PRMT R105, R105, 0x7773, RZ ;  /* 0x0000777369697816 */ /* 0x000fc600000000ff */
        /* <DEDUP_REMOVED lines=11> */
[----:B--2---:R0:W-:Y:S02]  /*53680*/  @P0 STG.E.U8 desc[UR32][R170.64], R2 ;  /* 0x00000002aa000986 */ /* 0x0041e4000c101120 */
[C---:B0-----:R-:W-:Y:S02]  /*53690*/  PRMT R2, R106.reuse, 0x7772, RZ ;  /* 0x000077726a027816 */ /* 0x041fe400000000ff */
[----:B------:R-:W-:Y:S01]  /*536a0*/  PRMT R106, R106, 0x7773, RZ ;  /* 0x000077736a6a7816 */ /* 0x000fe200000000ff */
[----:B---3--:R-:W-:Y:S04]  /*536b0*/  @P1 STG.E.U8 desc[UR32][R172.64], R105 ;  /* 0x00000069ac001986 */ /* 0x008fe8000c101120 */
[----:B----4-:R-:W-:Y:S04]  /*536c0*/  @P2 STG.E.U8 desc[UR32][R174.64], R2 ;  /* 0x00000002ae002986 */ /* 0x010fe8000c101120 */
[----:B------:R0:W-:Y:S04]  /*536d0*/  @P3 STG.E.U8 desc[UR32][R100.64], R106 ;  /* 0x0000006a64003986 */ /* 0x0001e8000c101120 */
[----:B0-----:R-:W2:Y:S01]  /*536e0*/  LDL.LU.64 R100, [R1+0x10f8] ;  /* 0x0010f80001647983 */ /* 0x001ea20000300a00 */
[----:B------:R-:W-:-:S02]  /*536f0*/  LOP3.LUT R0, R0, 0xffffffbf, RZ, 0xc0, !PT ;  /* 0xffffffbf00007812 */ /* 0x000fc400078ec0ff */
[C---:B------:R-:W-:Y:S01]  /*53700*/  PRMT R2, R107.reuse, 0x7772, RZ ;  /* 0x000077726b027816 */ /* 0x040fe200000000ff */
[----:B------:R-:W3:Y:S01]  /*53710*/  LDL.LU.64 R164, [R1+0x180] ;  /* 0x0001800001a47983 */ /* 0x000ee20000300a00 */
[----:B------:R-:W-:Y:S02]  /*53720*/  @P4 LOP3.LUT R0, R0, 0x40, RZ, 0xfc, !PT ;  /* 0x0000004000004812 */ /* 0x000fe400078efcff */
[----:B------:R-:W-:Y:S01]  /*53730*/  LOP3.LUT P4, RZ, R244, 0x400, RZ, 0xc0, !PT ;  /* 0x00000400f4ff7812 */ /* 0x000fe2000788c0ff */
[----:B------:R-:W4:Y:S01]  /*53740*/  LDL.LU.64 R166, [R1+0x178] ;  /* 0x0001780001a67983 */ /* 0x000f220000300a00 */
[----:B------:R-:W-:Y:S02]  /*53750*/  LOP3.LUT R0, R0, 0xffffff7f, RZ, 0xc0, !PT ;  /* 0xffffff7f00007812 */ /* 0x000fe400078ec0ff */
[----:B------:R-:W-:Y:S01]  /*53760*/  PRMT R107, R107, 0x7773, RZ ;  /* 0x000077736b6b7816 */ /* 0x000fe200000000ff */
[----:B------:R-:W4:Y:S04]  /*53770*/  LDL.LU.64 R168, [R1+0x170] ;  /* 0x0001700001a87983 */ /* 0x000f280000300a00 */
[----:B------:R-:W4:Y:S04]  /*53780*/  LDL.LU.64 R170, [R1+0x168] ;  /* 0x0001680001aa7983 */ /* 0x000f280000300a00 */
[----:B------:R-:W-:Y:S01]  /*53790*/  @P4 LOP3.LUT R0, R0, 0x80, RZ, 0xfc, !PT ;  /* 0x0000008000004812 */ /* 0x000fe200078efcff */
        /* <DEDUP_REMOVED lines=16> */
[----:B------:R-:W-:-:S03]  /*538a0*/  LOP3.LUT P4, RZ, R0, 0x800, RZ, 0xc0, !PT ;  /* 0x0000080000ff7812 */ /* 0x000fc6000788c0ff */
[----:B0-----:R-:W4:Y:S10]  /*538b0*/  LDL.LU.64 R176, [R1+0xb08] ;  /* 0x000b080001b07983 */ /* 0x001f340000300a00 */
[----:B------:R-:W-:Y:S01]  /*538c0*/  @P4 STG.E.U8 desc[UR32][R178.64], R107 ;  /* 0x0000006bb2004986 */ /* 0x000fe2000c101120 */
[----:B------:R-:W-:-:S02]  /*538d0*/  LOP3.LUT P4, RZ, R0, 0x400, RZ, 0xc0, !PT ;  /* 0x0000040000ff7812 */ /* 0x000fc4000788c0ff */
        /* <DEDUP_REMOVED lines=24> */
[----:B---3--:R0:W-:Y:S01]  /*53a60*/  @P4 STG.E.U8 desc[UR32][R164.64], R2 ;  /* 0x00000002a4004986 */ /* 0x0081e2000c101120 */
[----:B------:R-:W-:Y:S02]  /*53a70*/  LOP3.LUT P4, RZ, R0, 0x10, RZ, 0xc0, !PT ;  /* 0x0000001000ff7812 */ /* 0x000fe4000788c0ff */
[----:B0-----:R-:W-:-:S11]  /*53a80*/  PRMT R2, R103, 0x7770, RZ ;  /* 0x0000777067027816 */ /* 0x001fd600000000ff */
[----:B----4-:R0:W-:Y:S02]  /*53a90*/  @P4 STG.E.U8 desc[UR32][R166.64], R2 ;  /* 0x00000002a6004986 */ /* 0x0101e4000c101120 */
[----:B0-----:R-:W-:-:S05]  /*53aa0*/  PRMT R2, R103, 0x7771, RZ ;  /* 0x0000777167027816 */ /* 0x001fca00000000ff */
[----:B------:R0:W-:Y:S02]  /*53ab0*/  @P5 STG.E.U8 desc[UR32][R168.64], R2 ;  /* 0x00000002a8005986 */ /* 0x0001e4000c101120 */
[C---:B0-----:R-:W-:Y:S02]  /*53ac0*/  PRMT R2, R100.reuse, 0x7772, RZ ;  /* 0x0000777264027816 */ /* 0x041fe400000000ff */
[----:B------:R-:W-:-:S03]  /*53ad0*/  PRMT R100, R100, 0x7773, RZ ;  /* 0x0000777364647816 */ /* 0x000fc600000000ff */
[----:B------:R0:W-:Y:S04]  /*53ae0*/  @P6 STG.E.U8 desc[UR32][R170.64], R2 ;  /* 0x00000002aa006986 */ /* 0x0001e8000c101120 */
[----:B------:R-:W-:Y:S01]  /*53af0*/  @P0 STG.E.U8 desc[UR32][R172.64], R100 ;  /* 0x00000064ac000986 */ /* 0x000fe2000c101120 */
[----:B------:R-:W-:Y:S02]  /*53b00*/  LOP3.LUT P0, RZ, R244, 0x1, RZ, 0xc0, !PT ;  /* 0x00000001f4ff7812 */ /* 0x000fe4000780c0ff */
[C---:B0-----:R-:W-:Y:S02]  /*53b10*/  PRMT R2, R101.reuse, 0x7772, RZ ;  /* 0x0000777265027816 */ /* 0x041fe400000000ff */
[----:B------:R-:W-:-:S03]  /*53b20*/  PRMT R101, R101, 0x7773, RZ ;  /* 0x0000777365657816 */ /* 0x000fc600000000ff */
[----:B------:R0:W-:Y:S04]  /*53b30*/  @P1 STG.E.U8 desc[UR32][R174.64], R2 ;  /* 0x00000002ae001986 */ /* 0x0001e8000c101120 */
[----:B------:R1:W-:Y:S01]  /*53b40*/  @P2 STG.E.U8 desc[UR32][R176.64], R101 ;  /* 0x00000065b0002986 */ /* 0x0003e2000c101120 */
[----:B0-----:R-:W-:-:S03]  /*53b50*/  PRMT R2, R102, 0x7772, RZ ;  /* 0x0000777266027816 */ /* 0x001fc600000000ff */
[----:B------:R-:W2:Y:S01]  /*53b60*/  LDL.LU.64 R174, [R1+0xb28] ;  /* 0x000b280001ae7983 */ /* 0x000ea20000300a00 */
[----:B------:R-:W-:-:S03]  /*53b70*/  PRMT R102, R102, 0x7773, RZ ;  /* 0x0000777366667816 */ /* 0x000fc600000000ff */
[----:B------:R0:W-:Y:S04]  /*53b80*/  @P3 STG.E.U8 desc[UR32][R178.64], R2 ;  /* 0x00000002b2003986 */ /* 0x0001e8000c101120 */
[----:B-1----:R-:W3:Y:S04]  /*53b90*/  LDL.LU.64 R176, [R1+0xb30] ;  /* 0x000b300001b07983 */ /* 0x002ee80000300a00 */
[----:B------:R1:W-:Y:S04]  /*53ba0*/  @P0 STG.E.U8 desc[UR32][R96.64], R102 ;  /* 0x0000006660000986 */ /* 0x0003e8000c101120 */
[----:B0-----:R-:W4:Y:S04]  /*53bb0*/  LDL.LU.64 R178, [R1+0xb40] ;  /* 0x000b400001b27983 */ /* 0x001f280000300a00 */
[----:B------:R-:W4:Y:S04]  /*53bc0*/  LDL.LU.64 R156, [R1+0xb48] ;  /* 0x000b4800019c7983 */ /* 0x000f280000300a00 */
[----:B------:R-:W4:Y:S04]  /*53bd0*/  LDL.LU.64 R158, [R1+0xb50] ;  /* 0x000b5000019e7983 */ /* 0x000f280000300a00 */
[----:B-1----:R-:W4:Y:S01]  /*53be0*/  LDL.LU.64 R96, [R1+0x10e8] ;  /* 0x0010e80001607983 */ /* 0x002f220000300a00 */
[----:B------:R-:W-:-:S02]  /*53bf0*/  LOP3.LUT P4, RZ, R245, 0x100000, RZ, 0xc0, !PT ;  /* 0x00100000f5ff7812 */ /* 0x000fc4000788c0ff */
[----:B------:R-:W-:Y:S01]  /*53c00*/  LOP3.LUT R5, R5, 0xefffffff, RZ, 0xc0, !PT ;  /* 0xefffffff05057812 */ /* 0x000fe200078ec0ff */
[----:B------:R-:W4:Y:S01]  /*53c10*/  LDL.LU.64 R160, [R1+0xb60] ;  /* 0x000b600001a07983 */ /* 0x000f220000300a00 */
[C---:B------:R-:W-:Y:S02]  /*53c20*/  LOP3.LUT P1, RZ, R245.reuse, 0x80000000, RZ, 0xc0, !PT ;  /* 0x80000000f5ff7812 */ /* 0x040fe4000782c0ff */
[C---:B------:R-:W-:Y:S01]  /*53c30*/  LOP3.LUT P2, RZ, R245.reuse, 0x40000000, RZ, 0xc0, !PT ;  /* 0x40000000f5ff7812 */ /* 0x040fe2000784c0ff */
[----:B------:R-:W4:Y:S01]  /*53c40*/  LDL.LU.64 R162, [R1+0xb68] ;  /* 0x000b680001a27983 */ /* 0x000f220000300a00 */
[----:B------:R-:W-:Y:S02]  /*53c50*/  LOP3.LUT P3, RZ, R245, 0x20000000, RZ, 0xc0, !PT ;  /* 0x20000000f5ff7812 */ /* 0x000fe4000786c0ff */
[----:B------:R-:W-:Y:S01]  /*53c60*/  PRMT R2, R103, 0x7772, RZ ;  /* 0x0000777267027816 */ /* 0x000fe200000000ff */
[----:B------:R-:W4:Y:S02]  /*53c70*/  LDL.LU.64 R164, [R1+0xb70] ;  /* 0x000b700001a47983 */ /* 0x000f240000300a00 */
[----:B------:R-:W-:-:S02]  /*53c80*/  @P4 LOP3.LUT R5, R5, 0x10000000, RZ, 0xfc, !PT ;  /* 0x1000000005054812 */ /* 0x000fc400078efcff */
[----:B------:R-:W-:Y:S01]  /*53c90*/  LOP3.LUT P4, RZ, R245, 0x200000, RZ, 0xc0, !PT ;  /* 0x00200000f5ff7812 */ /* 0x000fe2000788c0ff */
[----:B------:R-:W4:Y:S01]  /*53ca0*/  LDL.LU.64 R166, [R1+0xb78] ;  /* 0x000b780001a67983 */ /* 0x000f220000300a00 */
[----:B------:R-:W-:Y:S02]  /*53cb0*/  LOP3.LUT R5, R5, 0xdfffffff, RZ, 0xc0, !PT ;  /* 0xdfffffff05057812 */ /* 0x000fe400078ec0ff */
[----:B------:R-:W-:Y:S01]  /*53cc0*/  PRMT R103, R103, 0x7773, RZ ;  /* 0x0000777367677816 */ /* 0x000fe200000000ff */
[----:B------:R-:W4:Y:S08]  /*53cd0*/  LDL.LU.64 R168, [R1+0xb80] ;  /* 0x000b800001a87983 */ /* 0x000f300000300a00 */
        /* <DEDUP_REMOVED lines=20> */
[----:B--2---:R4:W-:Y:S04]  /*53e20*/  @P1 STG.E.U8 desc[UR32][R174.64], R2 ;  /* 0x00000002ae001986 */ /* 0x0049e8000c101120 */
[----:B---3--:R-:W-:Y:S01]  /*53e30*/  @P2 STG.E.U8 desc[UR32][R176.64], R103 ;  /* 0x00000067b0002986 */ /* 0x008fe2000c101120 */
[----:B----4-:R-:W-:-:S05]  /*53e40*/  PRMT R2, R96, 0x7770, RZ ;  /* 0x0000777060027816 */ /* 0x010fca00000000ff */
[----:B------:R0:W-:Y:S04]  /*53e50*/  @P3 STG.E.U8 desc[UR32][R98.64], R2 ;  /* 0x0000000262003986 */ /* 0x0001e8000c101120 */
[----:B0-----:R-:W2:Y:S04]  /*53e60*/  LDL.LU.64 R98, [R1+0x10e0] ;  /* 0x0010e00001627983 */ /* 0x001ea80000300a00 */
[----:B------:R-:W3:Y:S04]  /*53e70*/  LDL.LU.64 R170, [R1+0xb88] ;  /* 0x000b880001aa7983 */ /* 0x000ee80000300a00 */
[----:B------:R-:W4:Y:S01]  /*53e80*/  LDL.LU.64 R172, [R1+0xb98] ;  /* 0x000b980001ac7983 */ /* 0x000f220000300a00 */
[----:B------:R-:W-:-:S03]  /*53e90*/  PRMT R2, R96, 0x7771, RZ ;  /* 0x0000777160027816 */ /* 0x000fc600000000ff */
[----:B------:R-:W4:Y:S04]  /*53ea0*/  LDL.LU.64 R174, [R1+0xba0] ;  /* 0x000ba00001ae7983 */ /* 0x000f280000300a00 */
[----:B------:R-:W4:Y:S04]  /*53eb0*/  LDL.LU.64 R176, [R1+0xba8] ;  /* 0x000ba80001b07983 */ /* 0x000f280000300a00 */
[----:B------:R0:W-:Y:S04]  /*53ec0*/  @P4 STG.E.U8 desc[UR32][R178.64], R2 ;  /* 0x00000002b2004986 */ /* 0x0001e8000c101120 */
[----:B0-----:R-:W4:Y:S01]  /*53ed0*/  LDL.LU.64 R178, [R1+0xbb0] ;  /* 0x000bb00001b27983 */ /* 0x001f220000300a00 */
        /* <DEDUP_REMOVED lines=14> */
[----:B------:R-:W-:Y:S01]  /*53fc0*/  @P4 STG.E.U8 desc[UR32][R160.64], R2 ;  /* 0x00000002a0004986 */ /* 0x000fe2000c101120 */
        /* <DEDUP_REMOVED lines=13> */
[----:B------:R-:W-:Y:S02]  /*540a0*/  PRMT R96, R96, 0x7773, RZ ;  /* 0x0000777360607816 */ /* 0x000fe400000000ff */
[----:B0-----:R-:W-:-:S09]  /*540b0*/  PRMT R0, R97, 0x7772, RZ ;  /* 0x0000777261007816 */ /* 0x001fd200000000ff */
[----:B---3--:R-:W-:Y:S01]  /*540c0*/  @P4 STG.E.U8 desc[UR32][R170.64], R96 ;  /* 0x00000060aa004986 */ /* 0x008fe2000c101120 */
[----:B------:R-:W-:-:S03]  /*540d0*/  PRMT R97, R97, 0x7773, RZ ;  /* 0x0000777361617816 */ /* 0x000fc600000000ff */
        /* <DEDUP_REMOVED lines=9> */
[----:B------:R1:W-:Y:S04]  /*54170*/  @P3 STG.E.U8 desc[UR32][R246.64], R99 ;  /* 0x00000063f6003986 */ /* 0x0003e8000c101120 */
[----:B0-----:R-:W2:Y:S04]  /*54180*/  LDL.LU.64 R92, [R1+0x10d8] ;  /* 0x0010d800015c7983 */ /* 0x001ea80000300a00 */
[----:B-1----:R-:W3:Y:S04]  /*54190*/  LDL.LU.64 R246, [R1+0x10d0] ;  /* 0x0010d00001f67983 */ /* 0x002ee80000300a00 */
[----:B------:R-:W4:Y:S01]  /*541a0*/  LDL.LU.64 R170, [R1+0xbd0] ;  /* 0x000bd00001aa7983 */ /* 0x000f220000300a00 */
[----:B------:R-:W-:-:S02]  /*541b0*/  LOP3.LUT P0, RZ, R245, 0x2000, RZ, 0xc0, !PT ;  /* 0x00002000f5ff7812 */ /* 0x000fc4000780c0ff */
[C---:B------:R-:W-:Y:S01]  /*541c0*/  LOP3.LUT P1, RZ, R245.reuse, 0x1000, RZ, 0xc0, !PT ;  /* 0x00001000f5ff7812 */ /* 0x040fe2000782c0ff */
[----:B------:R-:W3:Y:S04]  /*541d0*/  LDL.LU.64 R172, [R1+0xbe0] ;  /* 0x000be00001ac7983 */ /* 0x000ee80000300a00 */
[----:B------:R-:W3:Y:S04]  /*541e0*/  LDL.LU.64 R174, [R1+0xbe8] ;  /* 0x000be80001ae7983 */ /* 0x000ee80000300a00 */
[----:B------:R-:W3:Y:S04]  /*541f0*/  LDL.LU.64 R176, [R1+0xbf0] ;  /* 0x000bf00001b07983 */ /* 0x000ee80000300a00 */
[----:B------:R-:W3:Y:S04]  /*54200*/  LDL.LU.64 R178, [R1+0xbf8] ;  /* 0x000bf80001b27983 */ /* 0x000ee80000300a00 */
[----:B------:R-:W3:Y:S04]  /*54210*/  LDL.LU.64 R158, [R1+0xc00] ;  /* 0x000c0000019e7983 */ /* 0x000ee80000300a00 */
[----:B------:R-:W3:Y:S04]  /*54220*/  LDL.LU.64 R160, [R1+0xc08] ;  /* 0x000c080001a07983 */ /* 0x000ee80000300a00 */
[----:B------:R-:W3:Y:S01]  /*54230*/  LDL.LU.64 R162, [R1+0xc18] ;  /* 0x000c180001a27983 */ /* 0x000ee20000300a00 */
        /* <DEDUP_REMOVED lines=9> */
[----:B----4-:R0:W-:Y:S02]  /*542d0*/  @P0 STG.E.U8 desc[UR32][R170.64], R0 ;  /* 0x00000000aa000986 */ /* 0x0101e4000c101120 */
[----:B0-----:R-:W-:-:S05]  /*542e0*/  PRMT R0, R92, 0x7771, RZ ;  /* 0x000077715c007816 */ /* 0x001fca00000000ff */
[----:B------:R0:W-:Y:S04]  /*542f0*/  @P1 STG.E.U8 desc[UR32][R94.64], R0 ;  /* 0x000000005e001986 */ /* 0x0001e8000c101120 */
[----:B0-----:R-:W2:Y:S04]  /*54300*/  LDL.LU.64 R94, [R1+0x10c8] ;  /* 0x0010c800015e7983 */ /* 0x001ea80000300a00 */
[----:B------:R-:W4:Y:S01]  /*54310*/  LDL.LU.64 R164, [R1+0xc20] ;  /* 0x000c200001a47983 */ /* 0x000f220000300a00 */
[----:B------:R-:W-:Y:S02]  /*54320*/  @P4 LOP3.LUT R5, R5, 0x400000, RZ, 0xfc, !PT ;  /* 0x0040000005054812 */ /* 0x000fe400078efcff */
[----:B------:R-:W-:Y:S01]  /*54330*/  LOP3.LUT P4, RZ, R245, 0x10, RZ, 0xc0, !PT ;  /* 0x00000010f5ff7812 */ /* 0x000fe2000788c0ff */
[----:B------:R-:W4:Y:S01]  /*54340*/  LDL.LU.64 R166, [R1+0xc30] ;  /* 0x000c300001a67983 */ /* 0x000f220000300a00 */
[----:B------:R-:W-:-:S02]  /*54350*/  LOP3.LUT R5, R5, 0xff7fffff, RZ, 0xc0, !PT ;  /* 0xff7fffff05057812 */ /* 0x000fc400078ec0ff */
[C---:B------:R-:W-:Y:S01]  /*54360*/  LOP3.LUT P2, RZ, R245.reuse, 0x800, RZ, 0xc0, !PT ;  /* 0x00000800f5ff7812 */ /* 0x040fe2000784c0ff */
[----:B------:R-:W4:Y:S01]  /*54370*/  LDL.LU.64 R168, [R1+0xc40] ;  /* 0x000c400001a87983 */ /* 0x000f220000300a00 */
[----:B------:R-:W-:Y:S02]  /*54380*/  LOP3.LUT P3, RZ, R245, 0x400, RZ, 0xc0, !PT ;  /* 0x00000400f5ff7812 */ /* 0x000fe4000786c0ff */
[----:B------:R-:W-:Y:S01]  /*54390*/  PRMT R0, R93, 0x7770, RZ ;  /* 0x000077705d007816 */ /* 0x000fe200000000ff */
[----:B------:R-:W4:Y:S04]  /*543a0*/  LDL.LU.64 R170, [R1+0xc48] ;  /* 0x000c480001aa7983 */ /* 0x000f280000300a00 */
        /* <DEDUP_REMOVED lines=15> */
[----:B0-----:R-:W3:Y:S01]  /*544a0*/  LDL.LU.64 R172, [R1+0xc50] ;  /* 0x000c500001ac7983 */ /* 0x001ee20000300a00 */
[----:B------:R-:W-:-:S05]  /*544b0*/  PRMT R0, R93, 0x7771, RZ ;  /* 0x000077715d007816 */ /* 0x000fca00000000ff */
[----:B------:R0:W-:Y:S04]  /*544c0*/  @P3 STG.E.U8 desc[UR32][R174.64], R0 ;  /* 0x00000000ae003986 */ /* 0x0001e8000c101120 */
[----:B0-----:R-:W3:Y:S01]  /*544d0*/  LDL.LU.64 R174, [R1+0xc58] ;  /* 0x000c580001ae7983 */ /* 0x001ee20000300a00 */
[----:B--2---:R-:W-:-:S05]  /*544e0*/  PRMT R0, R94, 0x7770, RZ ;  /* 0x000077705e007816 */ /* 0x004fca00000000ff */
[----:B------:R0:W-:Y:S01]  /*544f0*/  @P4 STG.E.U8 desc[UR32][R176.64], R0 ;  /* 0x00000000b0004986 */ /* 0x0001e2000c101120 */
[C---:B------:R-:W-:Y:S02]  /*54500*/  LOP3.LUT P4, RZ, R5.reuse, 0x8000000, RZ, 0xc0, !PT ;  /* 0x0800000005ff7812 */ /* 0x040fe4000788c0ff */
        /* <DEDUP_REMOVED lines=14> */
[----:B------:R-:W-:-:S11]  /*545f0*/  PRMT R92, R92, 0x7773, RZ ;  /* 0x000077735c5c7816 */ /* 0x000fd600000000ff */
[----:B----4-:R-:W-:Y:S01]  /*54600*/  @P4 STG.E.U8 desc[UR32][R164.64], R92 ;  /* 0x0000005ca4004986 */ /* 0x010fe2000c101120 */
[----:B------:R-:W-:Y:S02]  /*54610*/  LOP3.LUT P4, RZ, R5, 0x400000, RZ, 0xc0, !PT ;  /* 0x0040000005ff7812 */ /* 0x000fe4000788c0ff */
[----:B0-----:R-:W-:-:S11]  /*54620*/  PRMT R0, R93, 0x7772, RZ ;  /* 0x000077725d007816 */ /* 0x001fd600000000ff */
[----:B------:R0:W-:Y:S04]  /*54630*/  @P4 STG.E.U8 desc[UR32][R88.64], R0 ;  /* 0x0000000058004986 */ /* 0x0001e8000c101120 */
[----:B0-----:R-:W4:Y:S01]  /*54640*/  LDL.LU.64 R88, [R1+0x10c0] ;  /* 0x0010c00001587983 */ /* 0x001f220000300a00 */
[----:B------:R-:W-:Y:S02]  /*54650*/  LOP3.LUT P4, RZ, R5, 0x200000, RZ, 0xc0, !PT ;  /* 0x0020000005ff7812 */ /* 0x000fe4000788c0ff */
[----:B------:R-:W-:Y:S02]  /*54660*/  PRMT R93, R93, 0x7773, RZ ;  /* 0x000077735d5d7816 */ /* 0x000fe400000000ff */
[----:B------:R-:W-:Y:S02]  /*54670*/  LOP3.LUT P5, RZ, R245, 0x1, RZ, 0xc0, !PT ;  /* 0x00000001f5ff7812 */ /* 0x000fe400078ac0ff */
[----:B------:R-:W-:-:S07]  /*54680*/  LOP3.LUT P6, RZ, R246, 0x80000000, RZ, 0xc0, !PT ;  /* 0x80000000f6ff7812 */ /* 0x000fce00078cc0ff */
[----:B------:R-:W-:Y:S01]  /*54690*/  @P4 STG.E.U8 desc[UR32][R166.64], R93 ;  /* 0x0000005da6004986 */ /* 0x000fe2000c101120 */
[----:B------:R-:W-:Y:S02]  /*546a0*/  LOP3.LUT P4, RZ, R5, 0x100000, RZ, 0xc0, !PT ;  /* 0x0010000005ff7812 */ /* 0x000fe4000788c0ff */
[----:B------:R-:W-:Y:S02]  /*546b0*/  PRMT R0, R94, 0x7772, RZ ;  /* 0x000077725e007816 */ /* 0x000fe400000000ff */
[C---:B------:R-:W-:Y:S02]  /*546c0*/  LOP3.LUT P0, RZ, R246.reuse, 0x40000000, RZ, 0xc0, !PT ;  /* 0x40000000f6ff7812 */ /* 0x040fe4000780c0ff */
[----:B------:R-:W-:Y:S02]  /*546d0*/  LOP3.LUT P1, RZ, R246, 0x20000000, RZ, 0xc0, !PT ;  /* 0x20000000f6ff7812 */ /* 0x000fe4000782c0ff */
[----:B------:R-:W-:-:S05]  /*546e0*/  PRMT R94, R94, 0x7773, RZ ;  /* 0x000077735e5e7816 */ /* 0x000fca00000000ff */
[----:B------:R0:W-:Y:S01]  /*546f0*/  @P4 STG.E.U8 desc[UR32][R168.64], R0 ;  /* 0x00000000a8004986 */ /* 0x0001e2000c101120 */
[----:B------:R-:W-:-:S03]  /*54700*/  LOP3.LUT P2, RZ, R246, 0x10000000, RZ, 0xc0, !PT ;  /* 0x10000000f6ff7812 */ /* 0x000fc6000784c0ff */
[----:B------:R-:W-:Y:S01]  /*54710*/  @P5 STG.E.U8 desc[UR32][R170.64], R94 ;  /* 0x0000005eaa005986 */ /* 0x000fe2000c101120 */
[C---:B0-----:R-:W-:Y:S02]  /*54720*/  PRMT R0, R95.reuse, 0x7772, RZ ;  /* 0x000077725f007816 */ /* 0x041fe400000000ff */
[----:B------:R-:W-:-:S03]  /*54730*/  PRMT R95, R95, 0x7773, RZ ;  /* 0x000077735f5f7816 */ /* 0x000fc600000000ff */
[----:B---3--:R4:W-:Y:S01]  /*54740*/  @P6 STG.E.U8 desc[UR32][R172.64], R0 ;  /* 0x00000000ac006986 */ /* 0x0089e2000c101120 */
[----:B------:R-:W-:-:S03]  /*54750*/  LOP3.LUT P3, RZ, R246, 0x8000000, RZ, 0xc0, !PT ;  /* 0x08000000f6ff7812 */ /* 0x000fc6000786c0ff */
[----:B------:R-:W-:Y:S01]  /*54760*/  @P0 STG.E.U8 desc[UR32][R174.64], R95 ;  /* 0x0000005fae000986 */ /* 0x000fe2000c101120 */
[----:B------:R-:W-:Y:S02]  /*54770*/  LOP3.LUT P4, RZ, R246, 0x4000, RZ, 0xc0, !PT ;  /* 0x00004000f6ff7812 */ /* 0x000fe4000788c0ff */
[----:B------:R-:W-:-:S11]  /*54780*/  LOP3.LUT R5, R5, 0xffffefff, RZ, 0xc0, !PT ;  /* 0xffffefff05057812 */ /* 0x000fd600078ec0ff */
[----:B------:R-:W-:Y:S02]  /*54790*/  @P4 LOP3.LUT R5, R5, 0x1000, RZ, 0xfc, !PT ;  /* 0x0000100005054812 */ /* 0x000fe400078efcff */
[----:B------:R-:W-:Y:S02]  /*547a0*/  LOP3.LUT P4, RZ, R246, 0x8000, RZ, 0xc0, !PT ;  /* 0x00008000f6ff7812 */ /* 0x000fe4000788c0ff */
[----:B----4-:R-:W-:-:S05]  /*547b0*/  PRMT R0, R88, 0x7770, RZ ;  /* 0x0000777058007816 */ /* 0x010fca00000000ff */
        /* <DEDUP_REMOVED lines=16> */
[----:B------:R-:W-:-:S04]  /*548c0*/  LOP3.LUT R5, R5, 0xffffdfff, RZ, 0xc0, !PT ;  /* 0xffffdfff05057812 */ /* 0x000fc800078ec0ff */
        /* <DEDUP_REMOVED lines=12> */
[----:B------:R-:W-:-:S09]  /*54990*/  LOP3.LUT P0, RZ, R246, 0x4000000, RZ, 0xc0, !PT ;  /* 0x04000000f6ff7812 */ /* 0x000fd2000780c0ff */
[----:B------:R-:W-:Y:S02]  /*549a0*/  @P4 LOP3.LUT R5, R5, 0x20000, RZ, 0xfc, !PT ;  /* 0x0002000005054812 */ /* 0x000fe400078efcff */
[C---:B------:R-:W-:Y:S02]  /*549b0*/  LOP3.LUT P4, RZ, R246.reuse, 0x100000, RZ, 0xc0, !PT ;  /* 0x00100000f6ff7812 */ /* 0x040fe4000788c0ff */
[----:B------:R-:W-:Y:S02]  /*549c0*/  LOP3.LUT R5, R5, 0xfffbffff, RZ, 0xc0, !PT ;  /* 0xfffbffff05057812 */ /* 0x000fe400078ec0ff */
[C---:B------:R-:W-:Y:S02]  /*549d0*/  LOP3.LUT P1, RZ, R246.reuse, 0x2000000, RZ, 0xc0, !PT ;  /* 0x02000000f6ff7812 */ /* 0x040fe4000782c0ff */
[----:B------:R-:W-:Y:S02]  /*549e0*/  PRMT R0, R89, 0x7771, RZ ;  /* 0x0000777159007816 */ /* 0x000fe400000000ff */
[----:B------:R-:W-:-:S05]  /*549f0*/  LOP3.LUT P2, RZ, R246, 0x1000000, RZ, 0xc0, !PT ;  /* 0x01000000f6ff7812 */ /* 0x000fca000784c0ff */
[----:B------:R-:W-:Y:S02]  /*54a00*/  @P4 LOP3.LUT R5, R5, 0x40000, RZ, 0xfc, !PT ;  /* 0x0004000005054812 */ /* 0x000fe400078efcff */
[C---:B------:R-:W-:Y:S02]  /*54a10*/  LOP3.LUT P4, RZ, R246.reuse, 0x200000, RZ, 0xc0, !PT ;  /* 0x00200000f6ff7812 */ /* 0x040fe4000788c0ff */
[----:B------:R-:W-:Y:S02]  /*54a20*/  LOP3.LUT P3, RZ, R246, 0x800000, RZ, 0xc0, !PT ;  /* 0x00800000f6ff7812 */ /* 0x000fe4000786c0ff */
[----:B------:R-:W-:-:S09]  /*54a30*/  LOP3.LUT R5, R5, 0xfff7ffff, RZ, 0xc0, !PT ;  /* 0xfff7ffff05057812 */ /* 0x000fd200078ec0ff */
[----:B------:R-:W-:Y:S02]  /*54a40*/  @P4 LOP3.LUT R5, R5, 0x80000, RZ, 0xfc, !PT ;  /* 0x0008000005054812 */ /* 0x000fe400078efcff */
[----:B------:R-:W-:Y:S01]  /*54a50*/  LOP3.LUT P4, RZ, R246, 0x400000, RZ, 0xc0, !PT ;  /* 0x00400000f6ff7812 */ /* 0x000fe2000788c0ff */
[----:B---3--:R2:W-:Y:S02]  /*54a60*/  @P0 STG.E.U8 desc[UR32][R166.64], R0 ;  /* 0x00000000a6000986 */ /* 0x0085e4000c101120 */
[C---:B--2---:R-:W-:Y:S02]  /*54a70*/  PRMT R0, R90.reuse, 0x7770, RZ ;  /* 0x000077705a007816 */ /* 0x044fe400000000ff */
[----:B------:R-:W2:Y:S04]  /*54a80*/  LDL.LU.64 R166, [R1+0xce8] ;  /* 0x000ce80001a67983 */ /* 0x000ea80000300a00 */
[----:B----4-:R0:W-:Y:S02]  /*54a90*/  @P1 STG.E.U8 desc[UR32][R168.64], R0 ;  /* 0x00000000a8001986 */ /* 0x0101e4000c101120 */
[----:B0-----:R-:W-:-:S02]  /*54aa0*/  PRMT R0, R90, 0x7771, RZ ;  /* 0x000077715a007816 */ /* 0x001fc400000000ff */
[----:B------:R-:W3:Y:S04]  /*54ab0*/  LDL.LU.64 R168, [R1+0xcf0] ;  /* 0x000cf00001a87983 */ /* 0x000ee80000300a00 */
[----:B------:R0:W-:Y:S02]  /*54ac0*/  @P2 STG.E.U8 desc[UR32][R170.64], R0 ;  /* 0x00000000aa002986 */ /* 0x0001e4000c101120 */
[C---:B0-----:R-:W-:Y:S02]  /*54ad0*/  PRMT R0, R91.reuse, 0x7770, RZ ;  /* 0x000077705b007816 */ /* 0x041fe400000000ff */
        /* <DEDUP_REMOVED lines=10> */
[----:B------:R-:W-:Y:S02]  /*54b80*/  PRMT R88, R88, 0x7773, RZ ;  /* 0x0000777358587816 */ /* 0x000fe400000000ff */
[----:B0-----:R-:W-:Y:S01]  /*54b90*/  PRMT R0, R89, 0x7772, RZ ;  /* 0x0000777259007816 */ /* 0x001fe200000000ff */
[----:B------:R-:W4:Y:S08]  /*54ba0*/  LDL.LU.64 R176, [R1+0xd10] ;  /* 0x000d100001b07983 */ /* 0x000f300000300a00 */
[----:B------:R0:W-:Y:S01]  /*54bb0*/  @P4 STG.E.U8 desc[UR32][R178.64], R88 ;  /* 0x00000058b2004986 */ /* 0x0001e2000c101120 */
[----:B------:R-:W-:-:S02]  /*54bc0*/  LOP3.LUT P4, RZ, R5, 0x20000, RZ, 0xc0, !PT ;  /* 0x0002000005ff7812 */ /* 0x000fc4000788c0ff */
[----:B------:R-:W-:Y:S01]  /*54bd0*/  PRMT R89, R89, 0x7773, RZ ;  /* 0x0000777359597816 */ /* 0x000fe200000000ff */
[----:B0-----:R-:W4:Y:S10]  /*54be0*/  LDL.LU.64 R178, [R1+0xd20] ;  /* 0x000d200001b27983 */ /* 0x001f340000300a00 */
[----:B------:R0:W-:Y:S01]  /*54bf0*/  @P4 STG.E.U8 desc[UR32][R160.64], R0 ;  /* 0x00000000a0004986 */ /* 0x0001e2000c101120 */
[----:B------:R-:W-:-:S13]  /*54c00*/  LOP3.LUT P4, RZ, R5, 0x10000, RZ, 0xc0, !PT ;  /* 0x0001000005ff7812 */ /* 0x000fda000788c0ff */
[----:B------:R-:W-:Y:S01]  /*54c10*/  @P4 STG.E.U8 desc[UR32][R162.64], R89 ;  /* 0x00000059a2004986 */ /* 0x000fe2000c101120 */
[----:B------:R-:W-:Y:S02]  /*54c20*/  LOP3.LUT P4, RZ, R5, 0x8000, RZ, 0xc0, !PT ;  /* 0x0000800005ff7812 */ /* 0x000fe4000788c0ff */
[C---:B0-----:R-:W-:Y:S02]  /*54c30*/  PRMT R0, R90.reuse, 0x7772, RZ ;  /* 0x000077725a007816 */ /* 0x041fe400000000ff */
[----:B------:R-:W-:-:S09]  /*54c40*/  PRMT R90, R90, 0x7773, RZ ;  /* 0x000077735a5a7816 */ /* 0x000fd200000000ff */
[----:B------:R0:W-:Y:S01]  /*54c50*/  @P4 STG.E.U8 desc[UR32][R84.64], R0 ;  /* 0x0000000054004986 */ /* 0x0001e2000c101120 */
[----:B------:R-:W-:-:S03]  /*54c60*/  LOP3.LUT P4, RZ, R5, 0x4000, RZ, 0xc0, !PT ;  /* 0x0000400005ff7812 */ /* 0x000fc6000788c0ff */
[----:B0-----:R-:W3:Y:S10]  /*54c70*/  LDL.LU.64 R84, [R1+0x10b0] ;  /* 0x0010b00001547983 */ /* 0x001ef40000300a00 */
[----:B------:R-:W-:Y:S01]  /*54c80*/  @P4 STG.E.U8 desc[UR32][R164.64], R90 ;  /* 0x0000005aa4004986 */ /* 0x000fe2000c101120 */
[----:B------:R-:W-:-:S02]  /*54c90*/  LOP3.LUT P4, RZ, R5, 0x2000, RZ, 0xc0, !PT ;  /* 0x0000200005ff7812 */ /* 0x000fc4000788c0ff */
[----:B------:R-:W-:-:S11]  /*54ca0*/  PRMT R0, R91, 0x7772, RZ ;  /* 0x000077725b007816 */ /* 0x000fd600000000ff */
[----:B------:R0:W-:Y:S04]  /*54cb0*/  @P4 STG.E.U8 desc[UR32][R86.64], R0 ;  /* 0x0000000056004986 */ /* 0x0001e8000c101120 */
[----:B0-----:R-:W4:Y:S01]  /*54cc0*/  LDL.LU.64 R86, [R1+0x10a8] ;  /* 0x0010a80001567983 */ /* 0x001f220000300a00 */
[----:B------:R-:W-:Y:S02]  /*54cd0*/  LOP3.LUT P4, RZ, R5, 0x1000, RZ, 0xc0, !PT ;  /* 0x0000100005ff7812 */ /* 0x000fe4000788c0ff */
[C---:B------:R-:W-:Y:S02]  /*54ce0*/  LOP3.LUT P5, RZ, R246.reuse, 0x2000, RZ, 0xc0, !PT ;  /* 0x00002000f6ff7812 */ /* 0x040fe400078ac0ff */
[----:B------:R-:W-:Y:S02]  /*54cf0*/  LOP3.LUT P6, RZ, R246, 0x1000, RZ, 0xc0, !PT ;  /* 0x00001000f6ff7812 */ /* 0x000fe400078cc0ff */
[----:B------:R-:W-:-:S02]  /*54d00*/  PRMT R91, R91, 0x7773, RZ ;  /* 0x000077735b5b7816 */ /* 0x000fc400000000ff */
[C---:B------:R-:W-:Y:S02]  /*54d10*/  LOP3.LUT P0, RZ, R246.reuse, 0x800, RZ, 0xc0, !PT ;  /* 0x00000800f6ff7812 */ /* 0x040fe4000780c0ff */
[C---:B------:R-:W-:Y:S02]  /*54d20*/  LOP3.LUT P1, RZ, R246.reuse, 0x400, RZ, 0xc0, !PT ;  /* 0x00000400f6ff7812 */ /* 0x040fe4000782c0ff */
[C---:B------:R-:W-:Y:S02]  /*54d30*/  LOP3.LUT P2, RZ, R246.reuse, 0x200, RZ, 0xc0, !PT ;  /* 0x00000200f6ff7812 */ /* 0x040fe4000784c0ff */
[----:B------:R-:W-:Y:S01]  /*54d40*/  LOP3.LUT P3, RZ, R246, 0x100, RZ, 0xc0, !PT ;  /* 0x00000100f6ff7812 */ /* 0x000fe2000786c0ff */
[----:B--2---:R-:W-:Y:S01]  /*54d50*/  @P4 STG.E.U8 desc[UR32][R166.64], R91 ;  /* 0x0000005ba6004986 */ /* 0x004fe2000c101120 */
[----:B---3--:R-:W-:-:S05]  /*54d60*/  PRMT R0, R84, 0x7770, RZ ;  /* 0x0000777054007816 */ /* 0x008fca00000000ff */
[----:B------:R0:W-:Y:S02]  /*54d70*/  @P5 STG.E.U8 desc[UR32][R168.64], R0 ;  /* 0x00000000a8005986 */ /* 0x0001e4000c101120 */
[----:B0-----:R-:W-:-:S05]  /*54d80*/  PRMT R0, R84, 0x7771, RZ ;  /* 0x0000777154007816 */ /* 0x001fca00000000ff */
[----:B----4-:R0:W-:Y:S02]  /*54d90*/  @P6 STG.E.U8 desc[UR32][R170.64], R0 ;  /* 0x00000000aa006986 */ /* 0x0101e4000c101120 */
[----:B0-----:R-:W-:-:S05]  /*54da0*/  PRMT R0, R85, 0x7770, RZ ;  /* 0x0000777055007816 */ /* 0x001fca00000000ff */
        /* <DEDUP_REMOVED lines=13> */
[----:B------:R-:W-:-:S02]  /*54e80*/  LOP3.LUT P6, RZ, R246, 0x80, RZ, 0xc0, !PT ;  /* 0x00000080f6ff7812 */ /* 0x000fc400078cc0ff */
        /* <DEDUP_REMOVED lines=12> */
[----:B------:R-:W-:Y:S01]  /*54f50*/  @P4 LOP3.LUT R5, R5, 0x100, RZ, 0xfc, !PT ;  /* 0x0000010005054812 */ /* 0x000fe200078efcff */
[----:B--2---:R0:W-:Y:S04]  /*54f60*/  @P6 STG.E.U8 desc[UR32][R178.64], R0 ;  /* 0x00000000b2006986 */ /* 0x0041e8000c101120 */
[----:B0-----:R-:W2:Y:S04]  /*54f70*/  LDL.LU.64 R178, [R1+0xd68] ;  /* 0x000d680001b27983 */ /* 0x001ea80000300a00 */
[----:B------:R-:W2:Y:S01]  /*54f80*/  LDL.LU.64 R160, [R1+0xd78] ;  /* 0x000d780001a07983 */ /* 0x000ea20000300a00 */
[----:B------:R-:W-:-:S02]  /*54f90*/  LOP3.LUT P4, RZ, R247, 0x80000000, RZ, 0xc0, !PT ;  /* 0x80000000f7ff7812 */ /* 0x000fc4000788c0ff */
[----:B------:R-:W-:Y:S01]  /*54fa0*/  LOP3.LUT R5, R5, 0xfffffdff, RZ, 0xc0, !PT ;  /* 0xfffffdff05057812 */ /* 0x000fe200078ec0ff */
[----:B------:R-:W2:Y:S01]  /*54fb0*/  LDL.LU.64 R162, [R1+0xd88] ;  /* 0x000d880001a27983 */ /* 0x000ea20000300a00 */
[C---:B------:R-:W-:Y:S02]  /*54fc0*/  LOP3.LUT P2, RZ, R246.reuse, 0x40, RZ, 0xc0, !PT ;  /* 0x00000040f6ff7812 */ /* 0x040fe4000784c0ff */
[C---:B------:R-:W-:Y:S01]  /*54fd0*/  LOP3.LUT P3, RZ, R246.reuse, 0x20, RZ, 0xc0, !PT ;  /* 0x00000020f6ff7812 */ /* 0x040fe2000786c0ff */
[----:B------:R-:W2:Y:S01]  /*54fe0*/  LDL.LU.64 R164, [R1+0xd90] ;  /* 0x000d900001a47983 */ /* 0x000ea20000300a00 */
[----:B------:R-:W-:Y:S02]  /*54ff0*/  PRMT R0, R87, 0x7771, RZ ;  /* 0x0000777157007816 */ /* 0x000fe400000000ff */
[----:B------:R-:W-:Y:S01]  /*55000*/  LOP3.LUT P0, RZ, R246, 0x10, RZ, 0xc0, !PT ;  /* 0x00000010f6ff7812 */ /* 0x000fe2000780c0ff */
[----:B------:R-:W2:Y:S02]  /*55010*/  LDL.LU.64 R166, [R1+0xd98] ;  /* 0x000d980001a67983 */ /* 0x000ea40000300a00 */
[----:B------:R-:W-:-:S02]  /*55020*/  @P4 LOP3.LUT R5, R5, 0x200, RZ, 0xfc, !PT ;  /* 0x0000020005054812 */ /* 0x000fc400078efcff */
[----:B------:R-:W-:Y:S02]  /*55030*/  LOP3.LUT P4, RZ, R246, 0x1, RZ, 0xc0, !PT ;  /* 0x00000001f6ff7812 */ /* 0x000fe4000788c0ff */
[----:B------:R-:W-:-:S11]  /*55040*/  LOP3.LUT R5, R5, 0xfffffbff, RZ, 0xc0, !PT ;  /* 0xfffffbff05057812 */ /* 0x000fd600078ec0ff */
[----:B------:R-:W-:Y:S02]  /*55050*/  @P4 LOP3.LUT R5, R5, 0x400, RZ, 0xfc, !PT ;  /* 0x0000040005054812 */ /* 0x000fe400078efcff */
[C---:B------:R-:W-:Y:S02]  /*55060*/  LOP3.LUT P4, RZ, R246.reuse, 0x2, RZ, 0xc0, !PT ;  /* 0x00000002f6ff7812 */ /* 0x040fe4000788c0ff */
[----:B------:R-:W-:Y:S01]  /*55070*/  LOP3.LUT R5, R5, 0xfffff7ff, RZ, 0xc0, !PT ;  /* 0xfffff7ff05057812 */ /* 0x000fe200078ec0ff */
[----:B---3--:R0:W-:Y:S01]  /*55080*/  @P2 STG.E.U8 desc[UR32][R168.64], R0 ;  /* 0x00000000a8002986 */ /* 0x0081e2000c101120 */
[----:B------:R-:W-:-:S09]  /*55090*/  LOP3.LUT P1, RZ, R246, 0x8, RZ, 0xc0, !PT ;  /* 0x00000008f6ff7812 */ /* 0x000fd2000782c0ff */
[----:B------:R-:W-:Y:S02]  /*550a0*/  @P4 LOP3.LUT R5, R5, 0x800, RZ, 0xfc, !PT ;  /* 0x0000080005054812 */ /* 0x000fe400078efcff */
[----:B------:R-:W-:Y:S01]  /*550b0*/  LOP3.LUT P4, RZ, R246, 0x4, RZ, 0xc0, !PT ;  /* 0x00000004f6ff7812 */ /* 0x000fe2000788c0ff */
[----:B0-----:R-:W3:Y:S01]  /*550c0*/  LDL.LU.64 R168, [R1+0xda0] ;  /* 0x000da00001a87983 */ /* 0x001ee20000300a00 */
[C---:B------:R-:W-:Y:S02]  /*550d0*/  PRMT R0, R84.reuse, 0x7772, RZ ;  /* 0x0000777254007816 */ /* 0x040fe400000000ff */
[----:B------:R-:W-:-:S03]  /*550e0*/  PRMT R84, R84, 0x7773, RZ ;  /* 0x0000777354547816 */ /* 0x000fc600000000ff */
[----:B----4-:R0:W-:Y:S04]  /*550f0*/  @P3 STG.E.U8 desc[UR32][R170.64], R0 ;  /* 0x00000000aa003986 */ /* 0x0101e8000c101120 */
[----:B------:R1:W-:Y:S01]  /*55100*/  @P0 STG.E.U8 desc[UR32][R172.64], R84 ;  /* 0x00000054ac000986 */ /* 0x0003e2000c101120 */
[----:B0-----:R-:W-:-:S03]  /*55110*/  PRMT R0, R85, 0x7772, RZ ;  /* 0x0000777255007816 */ /* 0x001fc600000000ff */
[----:B------:R-:W4:Y:S01]  /*55120*/  LDL.LU.64 R170, [R1+0xda8] ;  /* 0x000da80001aa7983 */ /* 0x000f220000300a00 */
[----:B------:R-:W-:-:S03]  /*55130*/  PRMT R85, R85, 0x7773, RZ ;  /* 0x0000777355557816 */ /* 0x000fc600000000ff */
[----:B------:R0:W-:Y:S04]  /*55140*/  @P1 STG.E.U8 desc[UR32][R174.64], R0 ;  /* 0x00000000ae001986 */ /* 0x0001e8000c101120 */
[----:B------:R-:W-:Y:S01]  /*55150*/  @P4 STG.E.U8 desc[UR32][R176.64], R85 ;  /* 0x00000055b0004986 */ /* 0x000fe2000c101120 */
[----:B------:R-:W-:-:S03]  /*55160*/  LOP3.LUT P4, RZ, R5, 0x800, RZ, 0xc0, !PT ;  /* 0x0000080005ff7812 */ /* 0x000fc6000788c0ff */
[----:B-1----:R-:W4:Y:S01]  /*55170*/  LDL.LU.64 R172, [R1+0xdb0] ;  /* 0x000db00001ac7983 */ /* 0x002f220000300a00 */
[----:B0-----:R-:W-:-:S03]  /*55180*/  PRMT R0, R86, 0x7772, RZ ;  /* 0x0000777256007816 */ /* 0x001fc600000000ff */
[----:B------:R-:W4:Y:S06]  /*55190*/  LDL.LU.64 R174, [R1+0xdb8] ;  /* 0x000db80001ae7983 */ /* 0x000f2c0000300a00 */
[----:B------:R0:W-:Y:S01]  /*551a0*/  @P4 STG.E.U8 desc[UR32][R80.64], R0 ;  /* 0x0000000050004986 */ /* 0x0001e2000c101120 */
[----:B------:R-:W-:Y:S02]  /*551b0*/  LOP3.LUT P4, RZ, R5, 0x400, RZ, 0xc0, !PT ;  /* 0x0000040005ff7812 */ /* 0x000fe4000788c0ff */
[----:B------:R-:W-:Y:S01]  /*551c0*/  PRMT R86, R86, 0x7773, RZ ;  /* 0x0000777356567816 */ /* 0x000fe200000000ff */
[----:B0-----:R-:W3:Y:S01]  /*551d0*/  LDL.LU.64 R80, [R1+0x10a0] ;  /* 0x0010a00001507983 */ /* 0x001ee20000300a00 */
[----:B------:R-:W-:-:S02]  /*551e0*/  PRMT R0, R87, 0x7772, RZ ;  /* 0x0000777257007816 */ /* 0x000fc400000000ff */
[----:B------:R-:W-:Y:S01]  /*551f0*/  PRMT R87, R87, 0x7773, RZ ;  /* 0x0000777357577816 */ /* 0x000fe200000000ff */
[----:B------:R-:W4:Y:S06]  /*55200*/  LDL.LU.64 R176, [R1+0xdc0] ;  /* 0x000dc00001b07983 */ /* 0x000f2c0000300a00 */
[----:B--2---:R0:W-:Y:S01]  /*55210*/  @P4 STG.E.U8 desc[UR32][R178.64], R86 ;  /* 0x00000056b2004986 */ /* 0x0041e2000c101120 */
[----:B------:R-:W-:-:S03]  /*55220*/  LOP3.LUT P4, RZ, R5, 0x200, RZ, 0xc0, !PT ;  /* 0x0000020005ff7812 */ /* 0x000fc6000788c0ff */
[----:B0-----:R-:W2:Y:S10]  /*55230*/  LDL.LU.64 R178, [R1+0xdc8] ;  /* 0x000dc80001b27983 */ /* 0x001eb40000300a00 */
[----:B------:R-:W-:Y:S01]  /*55240*/  @P4 STG.E.U8 desc[UR32][R160.64], R0 ;  /* 0x00000000a0004986 */ /* 0x000fe2000c101120 */
[----:B------:R-:W-:-:S13]  /*55250*/  LOP3.LUT P4, RZ, R5, 0x100, RZ, 0xc0, !PT ;  /* 0x0000010005ff7812 */ /* 0x000fda000788c0ff */
[----:B------:R0:W-:Y:S04]  /*55260*/  @P4 STG.E.U8 desc[UR32][R82.64], R87 ;  /* 0x0000005752004986 */ /* 0x0001e8000c101120 */
[----:B0-----:R-:W4:Y:S01]  /*55270*/  LDL.LU.64 R82, [R1+0x1098] ;  /* 0x0010980001527983 */ /* 0x001f220000300a00 */
[----:B------:R-:W-:Y:S02]  /*55280*/  LOP3.LUT P4, RZ, R5, 0x80, RZ, 0xc0, !PT ;  /* 0x0000008005ff7812 */ /* 0x000fe4000788c0ff */
[C---:B------:R-:W-:Y:S02]  /*55290*/  LOP3.LUT P5, RZ, R247.reuse, 0x4000000, RZ, 0xc0, !PT ;  /* 0x04000000f7ff7812 */ /* 0x040fe400078ac0ff */
[C---:B------:R-:W-:Y:S02]  /*552a0*/  LOP3.LUT P6, RZ, R247.reuse, 0x2000000, RZ, 0xc0, !PT ;  /* 0x02000000f7ff7812 */ /* 0x040fe400078cc0ff */
[----:B------:R-:W-:-:S02]  /*552b0*/  LOP3.LUT P2, RZ, R247, 0x1000000, RZ, 0xc0, !PT ;  /* 0x01000000f7ff7812 */ /* 0x000fc4000784c0ff */
[C---:B------:R-:W-:Y:S02]  /*552c0*/  LOP3.LUT P3, RZ, R247.reuse, 0x800000, RZ, 0xc0, !PT ;  /* 0x00800000f7ff7812 */ /* 0x040fe4000786c0ff */
[----:B------:R-:W-:Y:S02]  /*552d0*/  LOP3.LUT P0, RZ, R247, 0x400000, RZ, 0xc0, !PT ;  /* 0x00400000f7ff7812 */ /* 0x000fe4000780c0ff */
[----:B---3--:R-:W-:-:S05]  /*552e0*/  PRMT R0, R80, 0x7770, RZ ;  /* 0x0000777050007816 */ /* 0x008fca00000000ff */
[----:B------:R0:W-:Y:S01]  /*552f0*/  @P4 STG.E.U8 desc[UR32][R162.64], R0 ;  /* 0x00000000a2004986 */ /* 0x0001e2000c101120 */
[----:B------:R-:W-:Y:S02]  /*55300*/  LOP3.LUT P4, RZ, R5, 0x40, RZ, 0xc0, !PT ;  /* 0x0000004005ff7812 */ /* 0x000fe4000788c0ff */
[----:B0-----:R-:W-:-:S11]  /*55310*/  PRMT R0, R80, 0x7771, RZ ;  /* 0x0000777150007816 */ /* 0x001fd600000000ff */
[----:B------:R0:W-:Y:S01]  /*55320*/  @P4 STG.E.U8 desc[UR32][R164.64], R0 ;  /* 0x00000000a4004986 */ /* 0x0001e2000c101120 */
[----:B------:R-:W-:Y:S02]  /*55330*/  LOP3.LUT P4, RZ, R5, 0x20, RZ, 0xc0, !PT ;  /* 0x0000002005ff7812 */ /* 0x000fe4000788c0ff */
[----:B0-----:R-:W-:-:S11]  /*55340*/  PRMT R0, R81, 0x7770, RZ ;  /* 0x0000777051007816 */ /* 0x001fd600000000ff */
[----:B------:R0:W-:Y:S02]  /*55350*/  @P4 STG.E.U8 desc[UR32][R166.64], R0 ;  /* 0x00000000a6004986 */ /* 0x0001e4000c101120 */
[----:B0-----:R-:W-:-:S05]  /*55360*/  PRMT R0, R81, 0x7771, RZ ;  /* 0x0000777151007816 */ /* 0x001fca00000000ff */
[----:B------:R4:W-:Y:S02]  /*55370*/  @P5 STG.E.U8 desc[UR32][R168.64], R0 ;  /* 0x00000000a8005986 */ /* 0x0009e4000c101120 */
[----:B----4-:R-:W-:-:S05]  /*55380*/  PRMT R0, R82, 0x7770, RZ ;  /* 0x0000777052007816 */ /* 0x010fca00000000ff */
[----:B------:R0:W-:Y:S02]  /*55390*/  @P6 STG.E.U8 desc[UR32][R170.64], R0 ;  /* 0x00000000aa006986 */ /* 0x0001e4000c101120 */
[----:B0-----:R-:W-:-:S05]  /*553a0*/  PRMT R0, R82, 0x7771, RZ ;  /* 0x0000777152007816 */ /* 0x001fca00000000ff */
[----:B------:R0:W-:Y:S02]  /*553b0*/  @P2 STG.E.U8 desc[UR32][R172.64], R0 ;  /* 0x00000000ac002986 */ /* 0x0001e4000c101120 */
[----:B0-----:R-:W-:-:S05]  /*553c0*/  PRMT R0, R83, 0x7770, RZ ;  /* 0x0000777053007816 */ /* 0x001fca00000000ff */
[----:B------:R0:W-:Y:S02]  /*553d0*/  @P3 STG.E.U8 desc[UR32][R174.64], R0 ;  /* 0x00000000ae003986 */ /* 0x0001e4000c101120 */
[----:B0-----:R-:W-:Y:S02]  /*553e0*/  PRMT R0, R83, 0x7771, RZ ;  /* 0x0000777153007816 */ /* 0x001fe400000000ff */
[----:B------:R-:W3:Y:S04]  /*553f0*/  LDL.LU.64 R174, [R1+0xdd0] ;  /* 0x000dd00001ae7983 */ /* 0x000ee80000300a00 */
[----:B------:R0:W-:Y:S04]  /*55400*/  @P0 STG.E.U8 desc[UR32][R176.64], R0 ;  /* 0x00000000b0000986 */ /* 0x0001e8000c101120 */
[----:B0-----:R-:W4:Y:S04]  /*55410*/  LDL.LU.64 R176, [R1+0xde0] ;  /* 0x000de00001b07983 */ /* 0x001f280000300a00 */
[----:B------:R-:W4:Y:S04]  /*55420*/  LDL.LU.64 R168, [R1+0xde8] ;  /* 0x000de80001a87983 */ /* 0x000f280000300a00 */
[----:B------:R-:W4:Y:S01]  /*55430*/  LDL.LU.64 R170, [R1+0xdf0] ;  /* 0x000df00001aa7983 */ /* 0x000f220000300a00 */
[----:B------:R-:W-:-:S02]  /*55440*/  LOP3.LUT P1, RZ, R247, 0x200000, RZ, 0xc0, !PT ;  /* 0x00200000f7ff7812 */ /* 0x000fc4000782c0ff */
[----:B------:R-:W-:-:S11]  /*55450*/  PRMT R0, R80, 0x7772, RZ ;  /* 0x0000777250007816 */ /* 0x000fd600000000ff */
[----:B--2---:R0:W-:Y:S01]  /*55460*/  @P1 STG.E.U8 desc[UR32][R178.64], R0 ;  /* 0x00000000b2001986 */ /* 0x0041e2000c101120 */
[----:B------:R-:W-:Y:S02]  /*55470*/  LOP3.LUT P1, RZ, R247, 0x2000, RZ, 0xc0, !PT ;  /* 0x00002000f7ff7812 */ /* 0x000fe4000782c0ff */
[----:B------:R-:W-:Y:S02]  /*55480*/  LOP3.LUT R5, R5, 0xfffffffb, RZ, 0xc0, !PT ;  /* 0xfffffffb05057812 */ /* 0x000fe400078ec0ff */
[C---:B------:R-:W-:Y:S02]  /*55490*/  LOP3.LUT P2, RZ, R247.reuse, 0x100000, RZ, 0xc0, !PT ;  /* 0x00100000f7ff7812 */ /* 0x040fe4000784c0ff */
[----:B------:R-:W-:Y:S01]  /*554a0*/  LOP3.LUT P3, RZ, R247, 0x80000, RZ, 0xc0, !PT ;  /* 0x00080000f7ff7812 */ /* 0x000fe2000786c0ff */
[----:B0-----:R-:W2:Y:S06]  /*554b0*/  LDL.LU.64 R178, [R1+0xe08] ;  /* 0x000e080001b27983 */ /* 0x001eac0000300a00 */
[----:B------:R-:W-:-:S02]  /*554c0*/  @P1 LOP3.LUT R5, R5, 0x4, RZ, 0xfc, !PT ;  /* 0x0000000405051812 */ /* 0x000fc400078efcff */
[----:B------:R-:W-:Y:S01]  /*554d0*/  LOP3.LUT P1, RZ, R247, 0x4000, RZ, 0xc0, !PT ;  /* 0x00004000f7ff7812 */ /* 0x000fe2000782c0ff */
[----:B------:R-:W2:Y:S01]  /*554e0*/  LDL.LU.64 R172, [R1+0xe10] ;  /* 0x000e100001ac7983 */ /* 0x000ea20000300a00 */
[----:B------:R-:W-:Y:S02]  /*554f0*/  LOP3.LUT R5, R5, 0xfffffff7, RZ, 0xc0, !PT ;  /* 0xfffffff705057812 */ /* 0x000fe400078ec0ff */
[----:B------:R-:W-:Y:S01]  /*55500*/  LOP3.LUT P5, RZ, R247, 0x40000, RZ, 0xc0, !PT ;  /* 0x00040000f7ff7812 */ /* 0x000fe200078ac0ff */
[----:B------:R-:W2:Y:S08]  /*55510*/  LDL.LU.64 R164, [R1+0xe20] ;  /* 0x000e200001a47983 */ /* 0x000eb00000300a00 */
[----:B------:R-:W-:-:S02]  /*55520*/  @P1 LOP3.LUT R5, R5, 0x8, RZ, 0xfc, !PT ;  /* 0x0000000805051812 */ /* 0x000fc400078efcff */
[----:B------:R-:W-:Y:S02]  /*55530*/  LOP3.LUT P1, RZ, R247, 0x8000, RZ, 0xc0, !PT ;  /* 0x00008000f7ff7812 */ /* 0x000fe4000782c0ff */
[----:B------:R-:W-:Y:S02]  /*55540*/  LOP3.LUT R5, R5, 0xffffffef, RZ, 0xc0, !PT ;  /* 0xffffffef05057812 */ /* 0x000fe400078ec0ff */
[----:B------:R-:W-:Y:S02]  /*55550*/  LOP3.LUT P4, RZ, R247, 0x20000, RZ, 0xc0, !PT ;  /* 0x00020000f7ff7812 */ /* 0x000fe4000788c0ff */
[----:B------:R-:W-:Y:S02]  /*55560*/  PRMT R80, R80, 0x7773, RZ ;  /* 0x0000777350507816 */ /* 0x000fe400000000ff */
[----:B------:R-:W-:-:S05]  /*55570*/  PRMT R0, R81, 0x7772, RZ ;  /* 0x0000777251007816 */ /* 0x000fca00000000ff */
[----:B------:R-:W-:Y:S02]  /*55580*/  @P1 LOP3.LUT R5, R5, 0x10, RZ, 0xfc, !PT ;  /* 0x0000001005051812 */ /* 0x000fe400078efcff */
[----:B------:R-:W-:Y:S02]  /*55590*/  LOP3.LUT P1, RZ, R247, 0x10000, RZ, 0xc0, !PT ;  /* 0x00010000f7ff7812 */ /* 0x000fe4000782c0ff */
[----:B------:R-:W-:Y:S01]  /*555a0*/  PRMT R81, R81, 0x7773, RZ ;  /* 0x0000777351517816 */ /* 0x000fe200000000ff */
[----:B---3--:R0:W-:Y:S04]  /*555b0*/  @P2 STG.E.U8 desc[UR32][R174.64], R80 ;  /* 0x00000050ae002986 */ /* 0x0081e8000c101120 */
[----:B0-----:R-:W3:Y:S04]  /*555c0*/  LDL.LU.64 R174, [R1+0xe00] ;  /* 0x000e000001ae7983 */ /* 0x001ee80000300a00 */
[----:B----4-:R0:W-:Y:S04]  /*555d0*/  @P3 STG.E.U8 desc[UR32][R176.64], R0 ;  /* 0x00000000b0003986 */ /* 0x0101e8000c101120 */
[----:B------:R-:W-:Y:S01]  /*555e0*/  @P5 STG.E.U8 desc[UR32][R168.64], R81 ;  /* 0x00000051a8005986 */ /* 0x000fe2000c101120 */
[----:B0-----:R-:W-:-:S03]  /*555f0*/  PRMT R0, R82, 0x7772, RZ ;  /* 0x0000777252007816 */ /* 0x001fc600000000ff */
[----:B------:R-:W4:Y:S01]  /*55600*/  LDL.LU.64 R176, [R1+0xdd8] ;  /* 0x000dd80001b07983 */ /* 0x000f220000300a00 */
[----:B------:R-:W-:-:S03]  /*55610*/  PRMT R82, R82, 0x7773, RZ ;  /* 0x0000777352527816 */ /* 0x000fc600000000ff */
[----:B------:R-:W-:Y:S04]  /*55620*/  @P4 STG.E.U8 desc[UR32][R170.64], R0 ;  /* 0x00000000aa004986 */ /* 0x000fe8000c101120 */
[----:B------:R-:W4:Y:S04]  /*55630*/  LDL.LU.64 R166, [R1+0xd48] ;  /* 0x000d480001a67983 */ /* 0x000f280000300a00 */
[----:B------:R0:W-:Y:S04]  /*55640*/  @P1 STG.E.U8 desc[UR32][R76.64], R82 ;  /* 0x000000524c001986 */ /* 0x0001e8000c101120 */
[----:B0-----:R-:W3:Y:S01]  /*55650*/  LDL.LU.64 R76, [R1+0x1090] ;  /* 0x00109000014c7983 */ /* 0x001ee20000300a00 */
        /* <DEDUP_REMOVED lines=9> */
[----:B------:R-:W-:-:S04]  /*556f0*/  @P0 LOP3.LUT R5, R5, 0x2, RZ, 0xfc, !PT ;  /* 0x0000000205050812 */ /* 0x000fc800078efcff */
[----:B------:R-:W-:Y:S02]  /*55700*/  LOP3.LUT P1, RZ, R5, 0x10, RZ, 0xc0, !PT ;  /* 0x0000001005ff7812 */ /* 0x000fe4000782c0ff */
[C---:B------:R-:W-:Y:S02]  /*55710*/  PRMT R0, R83.reuse, 0x7772, RZ ;  /* 0x0000777253007816 */ /* 0x040fe400000000ff */
[----:B------:R-:W-:-:S09]  /*55720*/  PRMT R83, R83, 0x7773, RZ ;  /* 0x0000777353537816 */ /* 0x000fd200000000ff */
[----:B--2---:R0:W-:Y:S01]  /*55730*/  @P1 STG.E.U8 desc[UR32][R178.64], R0 ;  /* 0x00000000b2001986 */ /* 0x0041e2000c101120 */
[----:B------:R-:W-:-:S03]  /*55740*/  LOP3.LUT P1, RZ, R5, 0x8, RZ, 0xc0, !PT ;  /* 0x0000000805ff7812 */ /* 0x000fc6000782c0ff */
[----:B0-----:R-:W2:Y:S10]  /*55750*/  LDL.LU.64 R178, [R1+0xcc8] ;  /* 0x000cc80001b27983 */ /* 0x001eb40000300a00 */
[----:B------:R0:W-:Y:S01]  /*55760*/  @P1 STG.E.U8 desc[UR32][R172.64], R83 ;  /* 0x00000053ac001986 */ /* 0x0001e2000c101120 */
[----:B------:R-:W-:-:S03]  /*55770*/  LOP3.LUT P1, RZ, R5, 0x4, RZ, 0xc0, !PT ;  /* 0x0000000405ff7812 */ /* 0x000fc6000782c0ff */
[----:B------:R-:W2:Y:S04]  /*55780*/  LDL.LU.64 R170, [R1+0xca0] ;  /* 0x000ca00001aa7983 */ /* 0x000ea80000300a00 */
[----:B0-----:R-:W2:Y:S01]  /*55790*/  LDL.LU.64 R172, [R1+0xc38] ;  /* 0x000c380001ac7983 */ /* 0x001ea20000300a00 */
[----:B---3--:R-:W-:-:S05]  /*557a0*/  PRMT R0, R76, 0x7770, RZ ;  /* 0x000077704c007816 */ /* 0x008fca00000000ff */
[----:B------:R0:W-:Y:S04]  /*557b0*/  @P1 STG.E.U8 desc[UR32][R78.64], R0 ;  /* 0x000000004e001986 */ /* 0x0001e8000c101120 */
[----:B0-----:R-:W3:Y:S01]  /*557c0*/  LDL.LU.64 R78, [R1+0x1088] ;  /* 0x00108800014e7983 */ /* 0x001ee20000300a00 */
[C---:B------:R-:W-:Y:S02]  /*557d0*/  LOP3.LUT P6, RZ, R247.reuse, 0x1000, RZ, 0xc0, !PT ;  /* 0x00001000f7ff7812 */ /* 0x040fe400078cc0ff */
[----:B------:R-:W-:Y:S02]  /*557e0*/  LOP3.LUT P0, RZ, R247, 0x800, RZ, 0xc0, !PT ;  /* 0x00000800f7ff7812 */ /* 0x000fe4000780c0ff */
[----:B------:R-:W-:Y:S02]  /*557f0*/  PRMT R0, R76, 0x7771, RZ ;  /* 0x000077714c007816 */ /* 0x000fe400000000ff */
[----:B------:R-:W-:-:S07]  /*55800*/  PRMT R2, R77, 0x7770, RZ ;  /* 0x000077704d027816 */ /* 0x000fce00000000ff */
[----:B------:R-:W-:Y:S04]  /*55810*/  @P6 STG.E.U8 desc[UR32][R164.64], R0 ;  /* 0x00000000a4006986 */ /* 0x000fe8000c101120 */
[----:B------:R0:W-:Y:S01]  /*55820*/  @P0 STG.E.U8 desc[UR32][R174.64], R2 ;  /* 0x00000002ae000986 */ /* 0x0001e2000c101120 */
[----:B------:R-:W-:Y:S02]  /*55830*/  LOP3.LUT P0, RZ, R5, 0x2, RZ, 0xc0, !PT ;  /* 0x0000000205ff7812 */ /* 0x000fe4000780c0ff */
[----:B------:R-:W-:Y:S02]  /*55840*/  PRMT R6, R77, 0x7771, RZ ;  /* 0x000077714d067816 */ /* 0x000fe400000000ff */
[C---:B------:R-:W-:Y:S02]  /*55850*/  LOP3.LUT P2, RZ, R247.reuse, 0x80, RZ, 0xc0, !PT ;  /* 0x00000080f7ff7812 */ /* 0x040fe4000784c0ff */
[----:B------:R-:W-:Y:S01]  /*55860*/  LOP3.LUT P3, RZ, R247, 0x40, RZ, 0xc0, !PT ;  /* 0x00000040f7ff7812 */ /* 0x000fe2000786c0ff */
[----:B0-----:R-:W2:Y:S06]  /*55870*/  LDL.LU.64 R174, [R1+0xc10] ;  /* 0x000c100001ae7983 */ /* 0x001eac0000300a00 */
[----:B----4-:R0:W-:Y:S01]  /*55880*/  @P0 STG.E.U8 desc[UR32][R176.64], R6 ;  /* 0x00000006b0000986 */ /* 0x0101e2000c101120 */
[----:B------:R-:W-:-:S03]  /*55890*/  LOP3.LUT P0, RZ, R5, 0x1, RZ, 0xc0, !PT ;  /* 0x0000000105ff7812 */ /* 0x000fc6000780c0ff */
[----:B0-----:R-:W4:Y:S01]  /*558a0*/  LDL.LU.64 R176, [R1+0xbb8] ;  /* 0x000bb80001b07983 */ /* 0x001f220000300a00 */
[----:B---3--:R-:W-:-:S09]  /*558b0*/  PRMT R5, R78, 0x7770, RZ ;  /* 0x000077704e057816 */ /* 0x008fd200000000ff */
[----:B------:R0:W-:Y:S01]  /*558c0*/  @P0 STG.E.U8 desc[UR32][R248.64], R5 ;  /* 0x00000005f8000986 */ /* 0x0001e2000c101120 */
[----:B------:R-:W-:Y:S02]  /*558d0*/  LOP3.LUT P0, RZ, R3, 0x80000000, RZ, 0xc0, !PT ;  /* 0x8000000003ff7812 */ /* 0x000fe4000780c0ff */
[----:B------:R-:W-:Y:S02]  /*558e0*/  PRMT R7, R78, 0x7771, RZ ;  /* 0x000077714e077816 */ /* 0x000fe400000000ff */
[C---:B------:R-:W-:Y:S02]  /*558f0*/  PRMT R8, R79.reuse, 0x7770, RZ ;  /* 0x000077704f087816 */ /* 0x040fe400000000ff */
[----:B------:R-:W-:Y:S01]  /*55900*/  PRMT R0, R79, 0x7771, RZ ;  /* 0x000077714f007816 */ /* 0x000fe200000000ff */
[----:B0-----:R-:W3:Y:S06]  /*55910*/  LDL.LU.64 R248, [R1+0x1080] ;  /* 0x0010800001f87983 */ /* 0x001eec0000300a00 */
[----:B------:R-:W-:Y:S04]  /*55920*/  @P0 STG.E.U8 desc[UR32][R166.64], R7 ;  /* 0x00000007a6000986 */ /* 0x000fe8000c101120 */
[----:B------:R-:W-:Y:S04]  /*55930*/  @P2 STG.E.U8 desc[UR32][R168.64], R8 ;  /* 0x00000008a8002986 */ /* 0x000fe8000c101120 */
[----:B--2---:R0:W-:Y:S04]  /*55940*/  @P3 STG.E.U8 desc[UR32][R178.64], R0 ;  /* 0x00000000b2003986 */ /* 0x0041e8000c101120 */
[----:B0-----:R-:W2:Y:S01]  /*55950*/  LDL.LU.64 R178, [R1+0xb90] ;  /* 0x000b900001b27983 */ /* 0x001ea20000300a00 */
[----:B------:R-:W-:-:S02]  /*55960*/  LOP3.LUT P5, RZ, R247, 0x20, RZ, 0xc0, !PT ;  /* 0x00000020f7ff7812 */ /* 0x000fc400078ac0ff */
[C---:B------:R-:W-:Y:S02]  /*55970*/  LOP3.LUT P4, RZ, R247.reuse, 0x10, RZ, 0xc0, !PT ;  /* 0x00000010f7ff7812 */ /* 0x040fe4000788c0ff */
[C---:B------:R-:W-:Y:S02]  /*55980*/  LOP3.LUT P1, RZ, R247.reuse, 0x8, RZ, 0xc0, !PT ;  /* 0x00000008f7ff7812 */ /* 0x040fe4000782c0ff */
[C---:B------:R-:W-:Y:S02]  /*55990*/  LOP3.LUT P6, RZ, R247.reuse, 0x4, RZ, 0xc0, !PT ;  /* 0x00000004f7ff7812 */ /* 0x040fe400078cc0ff */
[C---:B------:R-:W-:Y:S02]  /*559a0*/  LOP3.LUT P0, RZ, R247.reuse, 0x2, RZ, 0xc0, !PT ;  /* 0x00000002f7ff7812 */ /* 0x040fe4000780c0ff */
[----:B------:R-:W-:Y:S02]  /*559b0*/  LOP3.LUT P2, RZ, R247, 0x1, RZ, 0xc0, !PT ;  /* 0x00000001f7ff7812 */ /* 0x000fe4000784c0ff */
[----:B------:R-:W-:-:S02]  /*559c0*/  PRMT R2, R76, 0x7772, RZ ;  /* 0x000077724c027816 */ /* 0x000fc400000000ff */
[----:B------:R-:W-:Y:S02]  /*559d0*/  PRMT R76, R76, 0x7773, RZ ;  /* 0x000077734c4c7816 */ /* 0x000fe400000000ff */
[C---:B------:R-:W-:Y:S02]  /*559e0*/  PRMT R5, R77.reuse, 0x7772, RZ ;  /* 0x000077724d057816 */ /* 0x040fe400000000ff */
[----:B------:R-:W-:Y:S01]  /*559f0*/  PRMT R77, R77, 0x7773, RZ ;  /* 0x000077734d4d7816 */ /* 0x000fe200000000ff */
[----:B------:R0:W-:Y:S01]  /*55a00*/  @P5 STG.E.U8 desc[UR32][R170.64], R2 ;  /* 0x00000002aa005986 */ /* 0x0001e2000c101120 */
[C---:B------:R-:W-:Y:S02]  /*55a10*/  PRMT R6, R78.reuse, 0x7772, RZ ;  /* 0x000077724e067816 */ /* 0x040fe400000000ff */
[----:B------:R-:W-:Y:S01]  /*55a20*/  PRMT R78, R78, 0x7773, RZ ;  /* 0x000077734e4e7816 */ /* 0x000fe200000000ff */
[----:B------:R1:W-:Y:S04]  /*55a30*/  @P4 STG.E.U8 desc[UR32][R172.64], R76 ;  /* 0x0000004cac004986 */ /* 0x0003e8000c101120 */
[----:B------:R4:W-:Y:S04]  /*55a40*/  @P1 STG.E.U8 desc[UR32][R174.64], R5 ;  /* 0x00000005ae001986 */ /* 0x0009e8000c101120 */
[----:B0-----:R-:W3:Y:S04]  /*55a50*/  LDL.LU.64 R170, [R1+0xb10] ;  /* 0x000b100001aa7983 */ /* 0x001ee80000300a00 */
[----:B-1----:R-:W3:Y:S04]  /*55a60*/  LDL.LU.64 R172, [R1+0x150] ;  /* 0x0001500001ac7983 */ /* 0x002ee80000300a00 */
[----:B----4-:R0:W-:Y:S04]  /*55a70*/  @P6 STG.E.U8 desc[UR32][R176.64], R77 ;  /* 0x0000004db0006986 */ /* 0x0101e8000c101120 */
[----:B------:R-:W4:Y:S04]  /*55a80*/  LDL.LU.64 R174, [R1+0x140] ;  /* 0x0001400001ae7983 */ /* 0x000f280000300a00 */
[----:B0-----:R-:W4:Y:S04]  /*55a90*/  LDL.LU.64 R176, [R1+0x138] ;  /* 0x0001380001b07983 */ /* 0x001f280000300a00 */
[----:B------:R-:W4:Y:S04]  /*55aa0*/  LDL.LU.64 R160, [R1+0x130] ;  /* 0x0001300001a07983 */ /* 0x000f280000300a00 */
[----:B------:R-:W4:Y:S04]  /*55ab0*/  LDL.LU.64 R162, [R1+0x128] ;  /* 0x0001280001a27983 */ /* 0x000f280000300a00 */
[----:B--2---:R-:W-:Y:S04]  /*55ac0*/  @P0 STG.E.U8 desc[UR32][R178.64], R6 ;  /* 0x00000006b2000986 */ /* 0x004fe8000c101120 */
[----:B------:R0:W-:Y:S04]  /*55ad0*/  @P2 STG.E.U8 desc[UR32][R72.64], R78 ;  /* 0x0000004e48002986 */ /* 0x0001e8000c101120 */
[----:B0-----:R-:W2:Y:S01]  /*55ae0*/  LDL.LU.64 R72, [R1+0x1078] ;  /* 0x0010780001487983 */ /* 0x001ea20000300a00 */
[----:B---3--:R-:W-:-:S02]  /*55af0*/  LOP3.LUT P4, RZ, R248, 0x4000000, RZ, 0xc0, !PT ;  /* 0x04000000f8ff7812 */ /* 0x008fc4000788c0ff */
[C---:B------:R-:W-:Y:S01]  /*55b00*/  LOP3.LUT P3, RZ, R248.reuse, 0x80000000, RZ, 0xc0, !PT ;  /* 0x80000000f8ff7812 */ /* 0x040fe2000786c0ff */
[----:B------:R-:W3:Y:S01]  /*55b10*/  LDL.LU.64 R178, [R1+0x120] ;  /* 0x0001200001b27983 */ /* 0x000ee20000300a00 */
[----:B------:R-:W-:Y:S02]  /*55b20*/  P2R R9, PR, RZ, 0x10 ;  /* 0x00000010ff097803 */ /* 0x000fe40000000000 */
[C---:B------:R-:W-:Y:S01]  /*55b30*/  LOP3.LUT P4, RZ, R248.reuse, 0x8000000, RZ, 0xc0, !PT ;  /* 0x08000000f8ff7812 */ /* 0x040fe2000788c0ff */
[----:B------:R-:W3:Y:S03]  /*55b40*/  LDL.LU.64 R164, [R1+0x118] ;  /* 0x0001180001a47983 */ /* 0x000ee60000300a00 */
[----:B------:R-:W-:Y:S01]  /*55b50*/  P2R R8, PR, RZ, 0x10 ;  /* 0x00000010ff087803 */ /* 0x000fe20000000000 */
[----:B------:R-:W3:Y:S01]  /*55b60*/  LDL.LU.64 R166, [R1+0x110] ;  /* 0x0001100001a67983 */ /* 0x000ee20000300a00 */
[----:B------:R-:W-:-:S02]  /*55b70*/  LOP3.LUT P4, RZ, R248, 0x10000000, RZ, 0xc0, !PT ;  /* 0x10000000f8ff7812 */ /* 0x000fc4000788c0ff */
[C---:B------:R-:W-:Y:S01]  /*55b80*/  LOP3.LUT P5, RZ, R248.reuse, 0x40000000, RZ, 0xc0, !PT ;  /* 0x40000000f8ff7812 */ /* 0x040fe200078ac0ff */
[----:B------:R-:W3:Y:S01]  /*55b90*/  LDL.LU.64 R168, [R1+0x108] ;  /* 0x0001080001a87983 */ /* 0x000ee20000300a00 */
[----:B------:R-:W-:Y:S02]  /*55ba0*/  P2R R7, PR, RZ, 0x10 ;  /* 0x00000010ff077803 */ /* 0x000fe40000000000 */
[----:B------:R-:W-:Y:S02]  /*55bb0*/  LOP3.LUT P4, RZ, R248, 0x20000000, RZ, 0xc0, !PT ;  /* 0x20000000f8ff7812 */ /* 0x000fe4000788c0ff */
[C---:B------:R-:W-:Y:S02]  /*55bc0*/  PRMT R0, R79.reuse, 0x7772, RZ ;  /* 0x000077724f007816 */ /* 0x040fe400000000ff */
[----:B------:R-:W-:-:S03]  /*55bd0*/  PRMT R79, R79, 0x7773, RZ ;  /* 0x000077734f4f7816 */ /* 0x000fc600000000ff */
[----:B------:R-:W-:Y:S04]  /*55be0*/  @P3 STG.E.U8 desc[UR32][R170.64], R0 ;  /* 0x00000000aa003986 */ /* 0x000fe8000c101120 */
[----:B------:R-:W-:Y:S01]  /*55bf0*/  @P5 STG.E.U8 desc[UR32][R172.64], R79 ;  /* 0x0000004fac005986 */ /* 0x000fe2000c101120 */
[----:B--2---:R-:W-:-:S05]  /*55c00*/  PRMT R2, R72, 0x7770, RZ ;  /* 0x0000777048027816 */ /* 0x004fca00000000ff */
[----:B------:R0:W-:Y:S04]  /*55c10*/  @P4 STG.E.U8 desc[UR32][R74.64], R2 ;  /* 0x000000024a004986 */ /* 0x0001e8000c101120 */
[----:B0-----:R-:W2:Y:S01]  /*55c20*/  LDL.LU.64 R74, [R1+0x1070] ;  /* 0x00107000014a7983 */ /* 0x001ea20000300a00 */
[----:B------:R-:W-:Y:S02]  /*55c30*/  ISETP.NE.AND P4, PT, R7, RZ, PT ;  /* 0x000000ff0700720c */ /* 0x000fe40003f85270 */
[----:B------:R-:W-:Y:S01]  /*55c40*/  PRMT R5, R72, 0x7771, RZ ;  /* 0x0000777148057816 */ /* 0x000fe200000000ff */
[----:B------:R-:W3:Y:S01]  /*55c50*/  LDL.LU.64 R170, [R1+0x100] ;  /* 0x0001000001aa7983 */ /* 0x000ee20000300a00 */
[----:B------:R-:W-:Y:S02]  /*55c60*/  LOP3.LUT P6, RZ, R248, 0x200000, RZ, 0xc0, !PT ;  /* 0x00200000f8ff7812 */ /* 0x000fe400078cc0ff */
[----:B------:R-:W-:Y:S01]  /*55c70*/  PRMT R6, R73, 0x7770, RZ ;  /* 0x0000777049067816 */ /* 0x000fe200000000ff */
[----:B------:R-:W3:Y:S06]  /*55c80*/  LDL.LU.64 R172, [R1+0xf8] ;  /* 0x0000f80001ac7983 */ /* 0x000eec0000300a00 */
[----:B----4-:R0:W-:Y:S01]  /*55c90*/  @P4 STG.E.U8 desc[UR32][R174.64], R5 ;  /* 0x00000005ae004986 */ /* 0x0101e2000c101120 */
[----:B------:R-:W-:-:S02]  /*55ca0*/  ISETP.NE.AND P4, PT, R8, RZ, PT ;  /* 0x000000ff0800720c */ /* 0x000fc40003f85270 */
[----:B------:R-:W-:Y:S02]  /*55cb0*/  P2R R80, PR, RZ, 0x40 ;  /* 0x00000040ff507803 */ /* 0x000fe40000000000 */
[----:B------:R-:W-:-:S04]  /*55cc0*/  LOP3.LUT P6, RZ, R248, 0x400000, RZ, 0xc0, !PT ;  /* 0x00400000f8ff7812 */ /* 0x000fc800078cc0ff */
[----:B------:R-:W-:Y:S02]  /*55cd0*/  P2R R77, PR, RZ, 0x40 ;  /* 0x00000040ff4d7803 */ /* 0x000fe40000000000 */
[C---:B------:R-:W-:Y:S01]  /*55ce0*/  LOP3.LUT P6, RZ, R248.reuse, 0x800000, RZ, 0xc0, !PT ;  /* 0x00800000f8ff7812 */ /* 0x040fe200078cc0ff */
[----:B0-----:R-:W4:Y:S01]  /*55cf0*/  LDL.LU.64 R174, [R1+0xf0] ;  /* 0x0000f00001ae7983 */ /* 0x001f220000300a00 */
[----:B------:R-:W-:-:S03]  /*55d00*/  LOP3.LUT P1, RZ, R248, 0x2000000, RZ, 0xc0, !PT ;  /* 0x02000000f8ff7812 */ /* 0x000fc6000782c0ff */
[----:B------:R0:W-:Y:S01]  /*55d10*/  @P4 STG.E.U8 desc[UR32][R176.64], R6 ;  /* 0x00000006b0004986 */ /* 0x0001e2000c101120 */
[----:B------:R-:W-:Y:S02]  /*55d20*/  ISETP.NE.AND P4, PT, R9, RZ, PT ;  /* 0x000000ff0900720c */ /* 0x000fe40003f85270 */
[----:B------:R-:W-:Y:S02]  /*55d30*/  P2R R76, PR, RZ, 0x40 ;  /* 0x00000040ff4c7803 */ /* 0x000fe40000000000 */
[----:B------:R-:W-:Y:S02]  /*55d40*/  LOP3.LUT P6, RZ, R248, 0x1000000, RZ, 0xc0, !PT ;  /* 0x01000000f8ff7812 */ /* 0x000fe400078cc0ff */
[----:B------:R-:W-:Y:S01]  /*55d50*/  PRMT R7, R73, 0x7771, RZ ;  /* 0x0000777149077816 */ /* 0x000fe200000000ff */
[----:B0-----:R-:W4:Y:S06]  /*55d60*/  LDL.LU.64 R176, [R1+0xe8] ;  /* 0x0000e80001b07983 */ /* 0x001f2c0000300a00 */
[----:B------:R-:W-:Y:S01]  /*55d70*/  @P4 STG.E.U8 desc[UR32][R160.64], R7 ;  /* 0x00000007a0004986 */ /* 0x000fe2000c101120 */
[----:B--2---:R-:W-:-:S02]  /*55d80*/  PRMT R0, R74, 0x7770, RZ ;  /* 0x000077704a007816 */ /* 0x004fc400000000ff */
[----:B------:R-:W-:-:S03]  /*55d90*/  PRMT R8, R74, 0x7771, RZ ;  /* 0x000077714a087816 */ /* 0x000fc600000000ff */
[----:B------:R-:W-:Y:S04]  /*55da0*/  @P1 STG.E.U8 desc[UR32][R162.64], R0 ;  /* 0x00000000a2001986 */ /* 0x000fe8000c101120 */
[----:B---3--:R0:W-:Y:S04]  /*55db0*/  @P6 STG.E.U8 desc[UR32][R178.64], R8 ;  /* 0x00000008b2006986 */ /* 0x0081e8000c101120 */
[----:B0-----:R-:W2:Y:S01]  /*55dc0*/  LDL.LU.64 R178, [R1+0xe0] ;  /* 0x0000e00001b27983 */ /* 0x001ea20000300a00 */
[----:B------:R-:W-:Y:S02]  /*55dd0*/  ISETP.NE.AND P6, PT, R76, RZ, PT ;  /* 0x000000ff4c00720c */ /* 0x000fe40003fc5270 */
[----:B------:R-:W-:-:S02]  /*55de0*/  PRMT R2, R75, 0x7770, RZ ;  /* 0x000077704b027816 */ /* 0x000fc400000000ff */
[----:B------:R-:W-:-:S09]  /*55df0*/  PRMT R5, R75, 0x7771, RZ ;  /* 0x000077714b057816 */ /* 0x000fd200000000ff */
[----:B------:R0:W-:Y:S01]  /*55e00*/  @P6 STG.E.U8 desc[UR32][R164.64], R2 ;  /* 0x00000002a4006986 */ /* 0x0001e2000c101120 */
[----:B------:R-:W-:Y:S02]  /*55e10*/  ISETP.NE.AND P6, PT, R77, RZ, PT ;  /* 0x000000ff4d00720c */ /* 0x000fe40003fc5270 */
[C---:B------:R-:W-:Y:S02]  /*55e20*/  LOP3.LUT P0, RZ, R248.reuse, 0x100000, RZ, 0xc0, !PT ;  /* 0x00100000f8ff7812 */ /* 0x040fe4000780c0ff */
[C---:B------:R-:W-:Y:S02]  /*55e30*/  LOP3.LUT P2, RZ, R248.reuse, 0x80000, RZ, 0xc0, !PT ;  /* 0x00080000f8ff7812 */ /* 0x040fe4000784c0ff */
[C---:B------:R-:W-:Y:S02]  /*55e40*/  LOP3.LUT P3, RZ, R248.reuse, 0x40000, RZ, 0xc0, !PT ;  /* 0x00040000f8ff7812 */ /* 0x040fe4000786c0ff */
[----:B------:R-:W-:-:S05]  /*55e50*/  LOP3.LUT P5, RZ, R248, 0x20000, RZ, 0xc0, !PT ;  /* 0x00020000f8ff7812 */ /* 0x000fca00078ac0ff */
[----:B------:R1:W-:Y:S01]  /*55e60*/  @P6 STG.E.U8 desc[UR32][R166.64], R5 ;  /* 0x00000005a6006986 */ /* 0x0003e2000c101120 */
[----:B------:R-:W-:Y:S02]  /*55e70*/  ISETP.NE.AND P6, PT, R80, RZ, PT ;  /* 0x000000ff5000720c */ /* 0x000fe40003fc5270 */
[C---:B------:R-:W-:Y:S02]  /*55e80*/  LOP3.LUT P4, RZ, R248.reuse, 0x10000, RZ, 0xc0, !PT ;  /* 0x00010000f8ff7812 */ /* 0x040fe4000788c0ff */
[----:B------:R-:W-:Y:S02]  /*55e90*/  LOP3.LUT P1, RZ, R248, 0x8000, RZ, 0xc0, !PT ;  /* 0x00008000f8ff7812 */ /* 0x000fe4000782c0ff */
[C---:B------:R-:W-:Y:S02]  /*55ea0*/  PRMT R6, R72.reuse, 0x7772, RZ ;  /* 0x0000777248067816 */ /* 0x040fe400000000ff */
[----:B------:R-:W-:Y:S02]  /*55eb0*/  PRMT R72, R72, 0x7773, RZ ;  /* 0x0000777348487816 */ /* 0x000fe400000000ff */
[----:B------:R-:W-:-:S02]  /*55ec0*/  PRMT R0, R73, 0x7772, RZ ;  /* 0x0000777249007816 */ /* 0x000fc400000000ff */
[----:B------:R-:W-:Y:S01]  /*55ed0*/  PRMT R73, R73, 0x7773, RZ ;  /* 0x0000777349497816 */ /* 0x000fe200000000ff */
[----:B------:R-:W-:Y:S01]  /*55ee0*/  @P6 STG.E.U8 desc[UR32][R168.64], R6 ;  /* 0x00000006a8006986 */ /* 0x000fe2000c101120 */
[C---:B0-----:R-:W-:Y:S02]  /*55ef0*/  PRMT R2, R74.reuse, 0x7772, RZ ;  /* 0x000077724a027816 */ /* 0x041fe400000000ff */
[----:B------:R-:W-:Y:S01]  /*55f00*/  PRMT R74, R74, 0x7773, RZ ;  /* 0x000077734a4a7816 */ /* 0x000fe200000000ff */
[----:B------:R-:W-:Y:S01]  /*55f10*/  @P0 STG.E.U8 desc[UR32][R170.64], R72 ;  /* 0x00000048aa000986 */ /* 0x000fe2000c101120 */
[----:B-1----:R-:W-:-:S03]  /*55f20*/  PRMT R5, R75, 0x7772, RZ ;  /* 0x000077724b057816 */ /* 0x002fc600000000ff */
[----:B------:R0:W-:Y:S04]  /*55f30*/  @P2 STG.E.U8 desc[UR32][R172.64], R0 ;  /* 0x00000000ac002986 */ /* 0x0001e8000c101120 */
[----:B----4-:R1:W-:Y:S04]  /*55f40*/  @P3 STG.E.U8 desc[UR32][R174.64], R73 ;  /* 0x00000049ae003986 */ /* 0x0103e8000c101120 */
[----:B------:R3:W-:Y:S04]  /*55f50*/  @P5 STG.E.U8 desc[UR32][R176.64], R2 ;  /* 0x00000002b0005986 */ /* 0x0007e8000c101120 */
[----:B0-----:R-:W4:Y:S04]  /*55f60*/  LDL.LU.64 R172, [R1+0xd0] ;  /* 0x0000d00001ac7983 */ /* 0x001f280000300a00 */
[----:B-1----:R-:W4:Y:S04]  /*55f70*/  LDL.LU.64 R174, [R1+0xc8] ;  /* 0x0000c80001ae7983 */ /* 0x002f280000300a00 */
[----:B---3--:R-:W3:Y:S04]  /*55f80*/  LDL.LU.64 R176, [R1+0xb8] ;  /* 0x0000b80001b07983 */ /* 0x008ee80000300a00 */
[----:B--2---:R0:W-:Y:S04]  /*55f90*/  @P4 STG.E.U8 desc[UR32][R178.64], R74 ;  /* 0x0000004ab2004986 */ /* 0x0041e8000c101120 */
[----:B------:R1:W-:Y:S04]  /*55fa0*/  @P1 STG.E.U8 desc[UR32][R68.64], R5 ;  /* 0x0000000544001986 */ /* 0x0003e8000c101120 */
[----:B0-----:R-:W2:Y:S04]  /*55fb0*/  LDL.LU.64 R178, [R1+0xb0] ;  /* 0x0000b00001b27983 */ /* 0x001ea80000300a00 */
[----:B-1----:R-:W3:Y:S01]  /*55fc0*/  LDL.LU.64 R68, [R1+0x1068] ;  /* 0x0010680001447983 */ /* 0x002ee20000300a00 */
[----:B------:R-:W-:-:S02]  /*55fd0*/  LOP3.LUT P6, RZ, R248, 0x4000, RZ, 0xc0, !PT ;  /* 0x00004000f8ff7812 */ /* 0x000fc400078cc0ff */
[C---:B------:R-:W-:Y:S01]  /*55fe0*/  LOP3.LUT P0, RZ, R248.reuse, 0x2000, RZ, 0xc0, !PT ;  /* 0x00002000f8ff7812 */ /* 0x040fe2000780c0ff */
[----:B------:R-:W2:Y:S01]  /*55ff0*/  LDL.LU.64 R160, [R1+0xa8] ;  /* 0x0000a80001a07983 */ /* 0x000ea20000300a00 */
[C---:B------:R-:W-:Y:S02]  /*56000*/  LOP3.LUT P2, RZ, R248.reuse, 0x1000, RZ, 0xc0, !PT ;  /* 0x00001000f8ff7812 */ /* 0x040fe4000784c0ff */
[----:B------:R-:W-:Y:S01]  /*56010*/  PRMT R75, R75, 0x7773, RZ ;  /* 0x000077734b4b7816 */ /* 0x000fe200000000ff */
[----:B------:R-:W2:Y:S04]  /*56020*/  LDL.LU.64 R162, [R1+0xa0] ;  /* 0x0000a00001a27983 */ /* 0x000ea80000300a00 */
[----:B------:R-:W2:Y:S04]  /*56030*/  LDL.LU.64 R168, [R1+0x98] ;  /* 0x0000980001a87983 */ /* 0x000ea80000300a00 */
[----:B------:R-:W2:Y:S04]  /*56040*/  LDL.LU.64 R164, [R1+0x90] ;  /* 0x0000900001a47983 */ /* 0x000ea80000300a00 */
[----:B------:R-:W2:Y:S04]  /*56050*/  LDL.LU.64 R166, [R1+0x88] ;  /* 0x0000880001a67983 */ /* 0x000ea80000300a00 */
[----:B------:R-:W2:Y:S04]  /*56060*/  LDL.LU.64 R170, [R1+0x80] ;  /* 0x0000800001aa7983 */ /* 0x000ea80000300a00 */
[----:B----4-:R-:W-:Y:S01]  /*56070*/  @P6 STG.E.U8 desc[UR32][R172.64], R75 ;  /* 0x0000004bac006986 */ /* 0x010fe2000c101120 */
[----:B------:R-:W-:-:S04]  /*56080*/  LOP3.LUT P5, RZ, R248, 0x80, RZ, 0xc0, !PT ;  /* 0x00000080f8ff7812 */ /* 0x000fc800078ac0ff */
[----:B------:R-:W-:Y:S02]  /*56090*/  P2R R72, PR, RZ, 0x20 ;  /* 0x00000020ff487803 */ /* 0x000fe40000000000 */
[----:B------:R-:W-:-:S04]  /*560a0*/  LOP3.LUT P5, RZ, R248, 0x100, RZ, 0xc0, !PT ;  /* 0x00000100f8ff7812 */ /* 0x000fc800078ac0ff */
[----:B------:R-:W-:Y:S02]  /*560b0*/  P2R R9, PR, RZ, 0x20 ;  /* 0x00000020ff097803 */ /* 0x000fe40000000000 */
[C---:B------:R-:W-:Y:S02]  /*560c0*/  LOP3.LUT P5, RZ, R248.reuse, 0x200, RZ, 0xc0, !PT ;  /* 0x00000200f8ff7812 */ /* 0x040fe400078ac0ff */
[C---:B------:R-:W-:Y:S02]  /*560d0*/  LOP3.LUT P3, RZ, R248.reuse, 0x800, RZ, 0xc0, !PT ;  /* 0x00000800f8ff7812 */ /* 0x040fe4000786c0ff */
[----:B------:R-:W-:Y:S02]  /*560e0*/  P2R R8, PR, RZ, 0x20 ;  /* 0x00000020ff087803 */ /* 0x000fe40000000000 */
[----:B------:R-:W-:Y:S02]  /*560f0*/  LOP3.LUT P5, RZ, R248, 0x400, RZ, 0xc0, !PT ;  /* 0x00000400f8ff7812 */ /* 0x000fe400078ac0ff */
[----:B---3--:R-:W-:-:S02]  /*56100*/  PRMT R0, R68, 0x7770, RZ ;  /* 0x0000777044007816 */ /* 0x008fc400000000ff */
[----:B------:R-:W-:-:S03]  /*56110*/  PRMT R6, R68, 0x7771, RZ ;  /* 0x0000777144067816 */ /* 0x000fc600000000ff */
[----:B------:R-:W-:Y:S04]  /*56120*/  @P0 STG.E.U8 desc[UR32][R174.64], R0 ;  /* 0x00000000ae000986 */ /* 0x000fe8000c101120 */
[----:B------:R0:W-:Y:S04]  /*56130*/  @P2 STG.E.U8 desc[UR32][R70.64], R6 ;  /* 0x0000000646002986 */ /* 0x0001e8000c101120 */
[----:B0-----:R-:W3:Y:S04]  /*56140*/  LDL.LU.64 R70, [R1+0x1060] ;  /* 0x0010600001467983 */ /* 0x001ee80000300a00 */
[----:B------:R-:W4:Y:S01]  /*56150*/  LDL.LU.64 R172, [R1+0x78] ;  /* 0x0000780001ac7983 */ /* 0x000f220000300a00 */
[----:B------:R-:W-:-:S02]  /*56160*/  PRMT R2, R69, 0x7770, RZ ;  /* 0x0000777045027816 */ /* 0x000fc400000000ff */
[----:B------:R-:W-:Y:S01]  /*56170*/  PRMT R7, R69, 0x7771, RZ ;  /* 0x0000777145077816 */ /* 0x000fe200000000ff */
[----:B------:R-:W4:Y:S04]  /*56180*/  LDL.LU.64 R174, [R1+0x70] ;  /* 0x0000700001ae7983 */ /* 0x000f280000300a00 */
[----:B------:R0:W-:Y:S04]  /*56190*/  @P3 STG.E.U8 desc[UR32][R176.64], R2 ;  /* 0x00000002b0003986 */ /* 0x0001e8000c101120 */
[----:B--2---:R1:W-:Y:S04]  /*561a0*/  @P5 STG.E.U8 desc[UR32][R178.64], R7 ;  /* 0x00000007b2005986 */ /* 0x0043e8000c101120 */
[----:B0-----:R-:W2:Y:S04]  /*561b0*/  LDL.LU.64 R176, [R1+0x68] ;  /* 0x0000680001b07983 */ /* 0x001ea80000300a00 */
[----:B-1----:R-:W2:Y:S01]  /*561c0*/  LDL.LU.64 R178, [R1+0x60] ;  /* 0x0000600001b27983 */ /* 0x002ea20000300a00 */
[----:B------:R-:W-:-:S02]  /*561d0*/  ISETP.NE.AND P5, PT, R8, RZ, PT ;  /* 0x000000ff0800720c */ /* 0x000fc40003fa5270 */
        /* <DEDUP_REMOVED lines=8> */
[----:B------:R-:W-:-:S02]  /*56260*/  PRMT R2, R68, 0x7772, RZ ;  /* 0x0000777244027816 */ /* 0x000fc400000000ff */
[----:B------:R-:W-:Y:S02]  /*56270*/  PRMT R68, R68, 0x7773, RZ ;  /* 0x0000777344447816 */ /* 0x000fe400000000ff */
[C---:B------:R-:W-:Y:S02]  /*56280*/  LOP3.LUT P6, RZ, R248.reuse, 0x2, RZ, 0xc0, !PT ;  /* 0x00000002f8ff7812 */ /* 0x040fe400078cc0ff */
[----:B------:R-:W-:Y:S02]  /*56290*/  LOP3.LUT P0, RZ, R248, 0x1, RZ, 0xc0, !PT ;  /* 0x00000001f8ff7812 */ /* 0x000fe4000780c0ff */
[----:B------:R-:W-:Y:S02]  /*562a0*/  LOP3.LUT P2, RZ, R249, 0x80000000, RZ, 0xc0, !PT ;  /* 0x80000000f9ff7812 */ /* 0x000fe4000784c0ff */
[----:B---3--:R-:W-:-:S05]  /*562b0*/  PRMT R5, R70, 0x7770, RZ ;  /* 0x0000777046057816 */ /* 0x008fca00000000ff */
[----:B------:R0:W-:Y:S01]  /*562c0*/  @P5 STG.E.U8 desc[UR32][R160.64], R5 ;  /* 0x00000005a0005986 */ /* 0x0001e2000c101120 */
[----:B------:R-:W-:Y:S02]  /*562d0*/  ISETP.NE.AND P5, PT, R9, RZ, PT ;  /* 0x000000ff0900720c */ /* 0x000fe40003fa5270 */
[----:B------:R-:W-:Y:S02]  /*562e0*/  PRMT R8, R70, 0x7771, RZ ;  /* 0x0000777146087816 */ /* 0x000fe400000000ff */
[----:B------:R-:W-:-:S09]  /*562f0*/  PRMT R0, R71, 0x7770, RZ ;  /* 0x0000777047007816 */ /* 0x000fd200000000ff */
[----:B------:R-:W-:Y:S01]  /*56300*/  @P5 STG.E.U8 desc[UR32][R162.64], R8 ;  /* 0x00000008a2005986 */ /* 0x000fe2000c101120 */
[----:B------:R-:W-:Y:S02]  /*56310*/  ISETP.NE.AND P5, PT, R72, RZ, PT ;  /* 0x000000ff4800720c */ /* 0x000fe40003fa5270 */
[----:B------:R-:W-:-:S11]  /*56320*/  PRMT R6, R71, 0x7771, RZ ;  /* 0x0000777147067816 */ /* 0x000fd600000000ff */
[----:B------:R1:W-:Y:S04]  /*56330*/  @P5 STG.E.U8 desc[UR32][R168.64], R0 ;  /* 0x00000000a8005986 */ /* 0x0003e8000c101120 */
[----:B------:R-:W-:Y:S04]  /*56340*/  @P4 STG.E.U8 desc[UR32][R164.64], R6 ;  /* 0x00000006a4004986 */ /* 0x000fe8000c101120 */
[----:B------:R3:W-:Y:S01]  /*56350*/  @P1 STG.E.U8 desc[UR32][R166.64], R2 ;  /* 0x00000002a6001986 */ /* 0x0007e2000c101120 */
[----:B------:R-:W-:Y:S02]  /*56360*/  ISETP.NE.AND P1, PT, R73, RZ, PT ;  /* 0x000000ff4900720c */ /* 0x000fe40003f25270 */
[----:B0-----:R-:W-:Y:S01]  /*56370*/  PRMT R5, R69, 0x7772, RZ ;  /* 0x0000777245057816 */ /* 0x001fe200000000ff */
[----:B-1----:R-:W2:Y:S10]  /*56380*/  LDL.LU.64 R168, [R1+0x50] ;  /* 0x0000500001a87983 */ /* 0x002eb40000300a00 */
[----:B------:R0:W-:Y:S01]  /*56390*/  @P1 STG.E.U8 desc[UR32][R170.64], R68 ;  /* 0x00000044aa001986 */ /* 0x0001e2000c101120 */
[----:B------:R-:W-:-:S02]  /*563a0*/  ISETP.NE.AND P1, PT, R74, RZ, PT ;  /* 0x000000ff4a00720c */ /* 0x000fc40003f25270 */
[----:B------:R-:W-:Y:S02]  /*563b0*/  PRMT R69, R69, 0x7773, RZ ;  /* 0x0000777345457816 */ /* 0x000fe400000000ff */
[----:B------:R-:W-:Y:S02]  /*563c0*/  PRMT R0, R70, 0x7772, RZ ;  /* 0x0000777246007816 */ /* 0x000fe400000000ff */
[----:B---3--:R-:W-:Y:S01]  /*563d0*/  PRMT R2, R71, 0x7772, RZ ;  /* 0x0000777247027816 */ /* 0x008fe200000000ff */
[----:B0-----:R-:W3:Y:S06]  /*563e0*/  LDL.LU.64 R170, [R1+0x48] ;  /* 0x0000480001aa7983 */ /* 0x001eec0000300a00 */
[----:B----4-:R0:W-:Y:S01]  /*563f0*/  @P1 STG.E.U8 desc[UR32][R172.64], R5 ;  /* 0x00000005ac001986 */ /* 0x0101e2000c101120 */
[----:B------:R-:W-:-:S02]  /*56400*/  ISETP.NE.AND P1, PT, R76, RZ, PT ;  /* 0x000000ff4c00720c */ /* 0x000fc40003f25270 */
[----:B------:R-:W-:Y:S01]  /*56410*/  PRMT R70, R70, 0x7773, RZ ;  /* 0x0000777346467816 */ /* 0x000fe200000000ff */
[----:B0-----:R-:W4:Y:S10]  /*56420*/  LDL.LU.64 R172, [R1+0x38] ;  /* 0x0000380001ac7983 */ /* 0x001f340000300a00 */
[----:B------:R0:W-:Y:S04]  /*56430*/  @P1 STG.E.U8 desc[UR32][R174.64], R69 ;  /* 0x00000045ae001986 */ /* 0x0001e8000c101120 */
[----:B--2---:R-:W-:Y:S04]  /*56440*/  @P6 STG.E.U8 desc[UR32][R176.64], R0 ;  /* 0x00000000b0006986 */ /* 0x004fe8000c101120 */
[----:B------:R-:W-:Y:S04]  /*56450*/  @P0 STG.E.U8 desc[UR32][R178.64], R70 ;  /* 0x00000046b2000986 */ /* 0x000fe8000c101120 */
[----:B0-----:R-:W2:Y:S04]  /*56460*/  LDL.LU.64 R174, [R1+0x30] ;  /* 0x0000300001ae7983 */ /* 0x001ea80000300a00 */
[----:B------:R0:W-:Y:S04]  /*56470*/  @P2 STG.E.U8 desc[UR32][R64.64], R2 ;  /* 0x0000000240002986 */ /* 0x0001e8000c101120 */
[----:B0-----:R-:W3:Y:S01]  /*56480*/  LDL.LU.64 R64, [R1+0x1058] ;  /* 0x0010580001407983 */ /* 0x001ee20000300a00 */
[----:B------:R-:W-:-:S02]  /*56490*/  LOP3.LUT P3, RZ, R249, 0x40000000, RZ, 0xc0, !PT ;  /* 0x40000000f9ff7812 */ /* 0x000fc4000786c0ff */
[C---:B------:R-:W-:Y:S01]  /*564a0*/  LOP3.LUT P5, RZ, R249.reuse, 0x20000000, RZ, 0xc0, !PT ;  /* 0x20000000f9ff7812 */ /* 0x040fe200078ac0ff */
[----:B------:R-:W2:Y:S01]  /*564b0*/  LDL.LU.64 R176, [R1+0x28] ;  /* 0x0000280001b07983 */ /* 0x000ea20000300a00 */
[----:B------:R-:W-:Y:S02]  /*564c0*/  LOP3.LUT P4, RZ, R249, 0x10000000, RZ, 0xc0, !PT ;  /* 0x10000000f9ff7812 */ /* 0x000fe4000788c0ff */
[----:B------:R-:W-:Y:S01]  /*564d0*/  PRMT R71, R71, 0x7773, RZ ;  /* 0x0000777347477816 */ /* 0x000fe200000000ff */
[----:B------:R-:W2:Y:S06]  /*564e0*/  LDL.LU.64 R178, [R1+0x20] ;  /* 0x0000200001b27983 */ /* 0x000eac0000300a00 */
[----:B------:R-:W-:Y:S01]  /*564f0*/  @P3 STG.E.U8 desc[UR32][R168.64], R71 ;  /* 0x00000047a8003986 */ /* 0x000fe2000c101120 */
[----:B---3--:R-:W-:-:S02]  /*56500*/  PRMT R5, R64, 0x7770, RZ ;  /* 0x0000777040057816 */ /* 0x008fc400000000ff */
[----:B------:R-:W-:-:S03]  /*56510*/  PRMT R6, R64, 0x7771, RZ ;  /* 0x0000777140067816 */ /* 0x000fc600000000ff */
[----:B------:R-:W-:Y:S04]  /*56520*/  @P5 STG.E.U8 desc[UR32][R170.64], R5 ;  /* 0x00000005aa005986 */ /* 0x000fe8000c101120 */
[----:B------:R0:W-:Y:S04]  /*56530*/  @P4 STG.E.U8 desc[UR32][R66.64], R6 ;  /* 0x0000000642004986 */ /* 0x0001e8000c101120 */
[----:B0-----:R-:W3:Y:S01]  /*56540*/  LDL.LU.64 R66, [R1+0x1050] ;  /* 0x0010500001427983 */ /* 0x001ee20000300a00 */
[----:B------:R-:W-:-:S04]  /*56550*/  LOP3.LUT P3, RZ, R249, 0x100000, RZ, 0xc0, !PT ;  /* 0x00100000f9ff7812 */ /* 0x000fc8000786c0ff */
[----:B------:R-:W-:Y:S02]  /*56560*/  P2R R69, PR, RZ, 0x8 ;  /* 0x00000008ff457803 */ /* 0x000fe40000000000 */
[C---:B------:R-:W-:Y:S02]  /*56570*/  LOP3.LUT P3, RZ, R249.reuse, 0x200000, RZ, 0xc0, !PT ;  /* 0x00200000f9ff7812 */ /* 0x040fe4000786c0ff */
[C---:B------:R-:W-:Y:S02]  /*56580*/  LOP3.LUT P1, RZ, R249.reuse, 0x8000000, RZ, 0xc0, !PT ;  /* 0x08000000f9ff7812 */ /* 0x040fe4000782c0ff */
[----:B------:R-:W-:Y:S02]  /*56590*/  P2R R68, PR, RZ, 0x8 ;  /* 0x00000008ff447803 */ /* 0x000fe40000000000 */
[C---:B------:R-:W-:Y:S02]  /*565a0*/  LOP3.LUT P3, RZ, R249.reuse, 0x400000, RZ, 0xc0, !PT ;  /* 0x00400000f9ff7812 */ /* 0x040fe4000786c0ff */
[----:B------:R-:W-:-:S02]  /*565b0*/  LOP3.LUT P6, RZ, R249, 0x4000000, RZ, 0xc0, !PT ;  /* 0x04000000f9ff7812 */ /* 0x000fc400078cc0ff */
[C---:B------:R-:W-:Y:S02]  /*565c0*/  LOP3.LUT P0, RZ, R249.reuse, 0x2000000, RZ, 0xc0, !PT ;  /* 0x02000000f9ff7812 */ /* 0x040fe4000780c0ff */
[C---:B------:R-:W-:Y:S02]  /*565d0*/  LOP3.LUT P2, RZ, R249.reuse, 0x1000000, RZ, 0xc0, !PT ;  /* 0x01000000f9ff7812 */ /* 0x040fe4000784c0ff */
[----:B------:R-:W-:Y:S02]  /*565e0*/  P2R R9, PR, RZ, 0x8 ;  /* 0x00000008ff097803 */ /* 0x000fe40000000000 */
[----:B------:R-:W-:Y:S02]  /*565f0*/  LOP3.LUT P3, RZ, R249, 0x800000, RZ, 0xc0, !PT ;  /* 0x00800000f9ff7812 */ /* 0x000fe4000786c0ff */
[C---:B------:R-:W-:Y:S02]  /*56600*/  PRMT R0, R65.reuse, 0x7770, RZ ;  /* 0x0000777041007816 */ /* 0x040fe400000000ff */
[----:B------:R-:W-:-:S03]  /*56610*/  PRMT R7, R65, 0x7771, RZ ;  /* 0x0000777141077816 */ /* 0x000fc600000000ff */
[----:B----4-:R0:W-:Y:S04]  /*56620*/  @P1 STG.E.U8 desc[UR32][R172.64], R0 ;  /* 0x00000000ac001986 */ /* 0x0101e8000c101120 */
[----:B--2---:R-:W-:Y:S01]  /*56630*/  @P6 STG.E.U8 desc[UR32][R174.64], R7 ;  /* 0x00000007ae006986 */ /* 0x004fe2000c101120 */
[C---:B0-----:R-:W-:Y:S02]  /*56640*/  PRMT R0, R64.reuse, 0x7772, RZ ;  /* 0x0000777240007816 */ /* 0x041fe400000000ff */
[----:B------:R-:W-:Y:S02]  /*56650*/  PRMT R64, R64, 0x7773, RZ ;  /* 0x0000777340407816 */ /* 0x000fe400000000ff */
[C---:B---3--:R-:W-:Y:S02]  /*56660*/  PRMT R2, R66.reuse, 0x7770, RZ ;  /* 0x0000777042027816 */ /* 0x048fe400000000ff */
[----:B------:R-:W-:-:S02]  /*56670*/  PRMT R8, R66, 0x7771, RZ ;  /* 0x0000777142087816 */ /* 0x000fc400000000ff */
[----:B------:R-:W-:Y:S01]  /*56680*/  PRMT R5, R67, 0x7770, RZ ;  /* 0x0000777043057816 */ /* 0x000fe200000000ff */
[----:B------:R-:W-:Y:S04]  /*56690*/  @P0 STG.E.U8 desc[UR32][R176.64], R2 ;  /* 0x00000002b0000986 */ /* 0x000fe8000c101120 */
[----:B------:R-:W-:Y:S04]  /*566a0*/  @P2 STG.E.U8 desc[UR32][R178.64], R8 ;  /* 0x00000008b2002986 */ /* 0x000fe8000c101120 */
[----:B------:R0:W-:Y:S01]  /*566b0*/  @P3 STG.E.U8 desc[UR32][R56.64], R5 ;  /* 0x0000000538003986 */ /* 0x0001e2000c101120 */
[----:B------:R-:W-:-:S02]  /*566c0*/  ISETP.NE.AND P3, PT, R9, RZ, PT ;  /* 0x000000ff0900720c */ /* 0x000fc40003f65270 */
[----:B------:R-:W-:Y:S01]  /*566d0*/  PRMT R6, R67, 0x7771, RZ ;  /* 0x0000777143067816 */ /* 0x000fe200000000ff */
[----:B0-----:R-:W2:Y:S10]  /*566e0*/  LDL.LU.64 R56, [R1+0x1048] ;  /* 0x0010480001387983 */ /* 0x001eb40000300a00 */
[----:B------:R0:W-:Y:S01]  /*566f0*/  @P3 STG.E.U8 desc[UR32][R58.64], R6 ;  /* 0x000000063a003986 */ /* 0x0001e2000c101120 */
[----:B------:R-:W-:-:S03]  /*56700*/  ISETP.NE.AND P3, PT, R68, RZ, PT ;  /* 0x000000ff4400720c */ /* 0x000fc60003f65270 */
[----:B0-----:R-:W3:Y:S10]  /*56710*/  LDL.LU.64 R58, [R1+0x1040] ;  /* 0x00104000013a7983 */ /* 0x001ef40000300a00 */
[----:B------:R0:W-:Y:S04]  /*56720*/  @P3 STG.E.U8 desc[UR32][R60.64], R0 ;  /* 0x000000003c003986 */ /* 0x0001e8000c101120 */
[----:B0-----:R-:W4:Y:S01]  /*56730*/  LDL.LU.64 R60, [R1+0x1038] ;  /* 0x00103800013c7983 */ /* 0x001f220000300a00 */
[----:B------:R-:W-:-:S13]  /*56740*/  ISETP.NE.AND P3, PT, R69, RZ, PT ;  /* 0x000000ff4500720c */ /* 0x000fda0003f65270 */
[----:B------:R0:W-:Y:S04]  /*56750*/  @P3 STG.E.U8 desc[UR32][R62.64], R64 ;  /* 0x000000403e003986 */ /* 0x0001e8000c101120 */
[----:B0-----:R-:W2:Y:S01]  /*56760*/  LDL.LU.64 R62, [R1+0x1030] ;  /* 0x00103000013e7983 */ /* 0x001ea20000300a00 */
        /* <DEDUP_REMOVED lines=9> */
[----:B------:R-:W-:-:S05]  /*56800*/  PRMT R65, R65, 0x7773, RZ ;  /* 0x0000777341417816 */ /* 0x000fca00000000ff */
[----:B------:R-:W-:Y:S04]  /*56810*/  @P5 STG.E.U8 desc[UR32][R12.64], R7 ;  /* 0x000000070c005986 */ /* 0x000fe8000c101120 */
[----:B------:R-:W-:Y:S01]  /*56820*/  @P4 STG.E.U8 desc[UR32][R14.64], R65 ;  /* 0x000000410e004986 */ /* 0x000fe2000c101120 */
[----:B------:R-:W-:Y:S02]  /*56830*/  ISETP.NE.AND P4, PT, R70, RZ, PT ;  /* 0x000000ff4600720c */ /* 0x000fe40003f85270 */
[C---:B------:R-:W-:Y:S02]  /*56840*/  PRMT R5, R66.reuse, 0x7772, RZ ;  /* 0x0000777242057816 */ /* 0x040fe400000000ff */
        /* <DEDUP_REMOVED lines=9> */
[C---:B------:R-:W-:Y:S02]  /*568e0*/  PRMT R69, R67.reuse, 0x7772, RZ ;  /* 0x0000777243457816 */ /* 0x040fe400000000ff */
[----:B------:R-:W-:-:S09]  /*568f0*/  PRMT R67, R67, 0x7773, RZ ;  /* 0x0000777343437816 */ /* 0x000fd200000000ff */
[----:B------:R-:W-:Y:S04]  /*56900*/  @P4 STG.E.U8 desc[UR32][R20.64], R69 ;  /* 0x0000004514004986 */ /* 0x000fe8000c101120 */
[----:B------:R-:W-:Y:S01]  /*56910*/  @P1 STG.E.U8 desc[UR32][R22.64], R67 ;  /* 0x0000004316001986 */ /* 0x000fe2000c101120 */
[C---:B------:R-:W-:Y:S02]  /*56920*/  LOP3.LUT P3, RZ, R249.reuse, 0x400, RZ, 0xc0, !PT ;  /* 0x00000400f9ff7812 */ /* 0x040fe4000786c0ff */
[C---:B------:R-:W-:Y:S02]  /*56930*/  LOP3.LUT P5, RZ, R249.reuse, 0x200, RZ, 0xc0, !PT ;  /* 0x00000200f9ff7812 */ /* 0x040fe400078ac0ff */
[----:B------:R-:W-:Y:S02]  /*56940*/  LOP3.LUT P1, RZ, R249, 0x100, RZ, 0xc0, !PT ;  /* 0x00000100f9ff7812 */ /* 0x000fe4000782c0ff */
[----:B------:R-:W-:-:S04]  /*56950*/  LOP3.LUT P4, RZ, R4, 0x10000000, RZ, 0xc0, !PT ;  /* 0x1000000004ff7812 */ /* 0x000fc8000788c0ff */
[----:B0-----:R-:W-:Y:S02]  /*56960*/  P2R R16, PR, RZ, 0x10 ;  /* 0x00000010ff107803 */ /* 0x001fe40000000000 */
[----:B------:R-:W-:-:S04]  /*56970*/  LOP3.LUT P4, RZ, R4, 0x20000000, RZ, 0xc0, !PT ;  /* 0x2000000004ff7812 */ /* 0x000fc8000788c0ff */
[----:B------:R-:W-:Y:S02]  /*56980*/  P2R R14, PR, RZ, 0x10 ;  /* 0x00000010ff0e7803 */ /* 0x000fe40000000000 */
[----:B------:R-:W-:-:S04]  /*56990*/  LOP3.LUT P4, RZ, R4, 0x40000000, RZ, 0xc0, !PT ;  /* 0x4000000004ff7812 */ /* 0x000fc8000788c0ff */
[----:B------:R-:W-:Y:S02]  /*569a0*/  P2R R12, PR, RZ, 0x10 ;  /* 0x00000010ff0c7803 */ /* 0x000fe40000000000 */
[----:B------:R-:W-:-:S04]  /*569b0*/  LOP3.LUT P4, RZ, R4, 0x80000000, RZ, 0xc0, !PT ;  /* 0x8000000004ff7812 */ /* 0x000fc8000788c0ff */
[----:B------:R-:W-:Y:S02]  /*569c0*/  P2R R8, PR, RZ, 0x10 ;  /* 0x00000010ff087803 */ /* 0x000fe40000000000 */
[----:B------:R-:W-:Y:S02]  /*569d0*/  LOP3.LUT P4, RZ, R249, 0x1, RZ, 0xc0, !PT ;  /* 0x00000001f9ff7812 */ /* 0x000fe4000788c0ff */
[C---:B----4-:R-:W-:Y:S02]  /*569e0*/  PRMT R7, R60.reuse, 0x7770, RZ ;  /* 0x000077703c077816 */ /* 0x050fe400000000ff */
[----:B------:R-:W-:Y:S02]  /*569f0*/  PRMT R13, R60, 0x7771, RZ ;  /* 0x000077713c0d7816 */ /* 0x000fe400000000ff */
[----:B------:R-:W-:Y:S01]  /*56a00*/  PRMT R5, R61, 0x7770, RZ ;  /* 0x000077703d057816 */ /* 0x000fe200000000ff */
[----:B------:R0:W-:Y:S04]  /*56a10*/  @P6 STG.E.U8 desc[UR32][R24.64], R7 ;  /* 0x0000000718006986 */ /* 0x0001e8000c101120 */
[----:B------:R4:W-:Y:S04]  /*56a20*/  @P0 STG.E.U8 desc[UR32][R26.64], R13 ;  /* 0x0000000d1a000986 */ /* 0x0009e8000c101120 */
[----:B------:R3:W-:Y:S01]  /*56a30*/  @P2 STG.E.U8 desc[UR32][R28.64], R5 ;  /* 0x000000051c002986 */ /* 0x0007e2000c101120 */
[----:B------:R-:W-:-:S04]  /*56a40*/  LOP3.LUT P2, RZ, R249, 0x4, RZ, 0xc0, !PT ;  /* 0x00000004f9ff7812 */ /* 0x000fc8000784c0ff */
[----:B------:R-:W-:Y:S02]  /*56a50*/  P2R R6, PR, RZ, 0x4 ;  /* 0x00000004ff067803 */ /* 0x000fe40000000000 */
[----:B------:R-:W-:-:S04]  /*56a60*/  LOP3.LUT P2, RZ, R249, 0x8, RZ, 0xc0, !PT ;  /* 0x00000008f9ff7812 */ /* 0x000fc8000784c0ff */
[----:B------:R-:W-:Y:S02]  /*56a70*/  P2R R2, PR, RZ, 0x4 ;  /* 0x00000004ff027803 */ /* 0x000fe40000000000 */
[C---:B------:R-:W-:Y:S02]  /*56a80*/  LOP3.LUT P2, RZ, R249.reuse, 0x10, RZ, 0xc0, !PT ;  /* 0x00000010f9ff7812 */ /* 0x040fe4000784c0ff */
[C---:B------:R-:W-:Y:S02]  /*56a90*/  LOP3.LUT P6, RZ, R249.reuse, 0x80, RZ, 0xc0, !PT ;  /* 0x00000080f9ff7812 */ /* 0x040fe400078cc0ff */
[C---:B------:R-:W-:Y:S02]  /*56aa0*/  LOP3.LUT P0, RZ, R249.reuse, 0x40, RZ, 0xc0, !PT ;  /* 0x00000040f9ff7812 */ /* 0x040fe4000780c0ff */
[----:B------:R-:W-:Y:S02]  /*56ab0*/  P2R R0, PR, RZ, 0x4 ;  /* 0x00000004ff007803 */ /* 0x000fe40000000000 */
[----:B------:R-:W-:-:S02]  /*56ac0*/  LOP3.LUT P2, RZ, R249, 0x20, RZ, 0xc0, !PT ;  /* 0x00000020f9ff7812 */ /* 0x000fc4000784c0ff */
[----:B-1----:R-:W-:Y:S02]  /*56ad0*/  PRMT R9, R61, 0x7771, RZ ;  /* 0x000077713d097816 */ /* 0x002fe400000000ff */
[C---:B--2---:R-:W-:Y:S02]  /*56ae0*/  PRMT R15, R62.reuse, 0x7770, RZ ;  /* 0x000077703e0f7816 */ /* 0x044fe400000000ff */
[----:B------:R-:W-:Y:S02]  /*56af0*/  PRMT R17, R62, 0x7771, RZ ;  /* 0x000077713e117816 */ /* 0x000fe400000000ff */
[C---:B0-----:R-:W-:Y:S01]  /*56b00*/  PRMT R7, R63.reuse, 0x7770, RZ ;  /* 0x000077703f077816 */ /* 0x041fe200000000ff */
[----:B------:R0:W-:Y:S01]  /*56b10*/  @P3 STG.E.U8 desc[UR32][R30.64], R9 ;  /* 0x000000091e003986 */ /* 0x0001e2000c101120 */
[----:B----4-:R-:W-:Y:S02]  /*56b20*/  PRMT R13, R63, 0x7771, RZ ;  /* 0x000077713f0d7816 */ /* 0x010fe400000000ff */
[----:B---3--:R-:W-:Y:S01]  /*56b30*/  PRMT R5, R60, 0x7772, RZ ;  /* 0x000077723c057816 */ /* 0x008fe200000000ff */
[----:B------:R1:W-:Y:S04]  /*56b40*/  @P5 STG.E.U8 desc[UR32][R32.64], R15 ;  /* 0x0000000f20005986 */ /* 0x0003e8000c101120 */
[----:B------:R-:W-:Y:S04]  /*56b50*/  @P1 STG.E.U8 desc[UR32][R34.64], R17 ;  /* 0x0000001122001986 */ /* 0x000fe8000c101120 */
[----:B------:R2:W-:Y:S04]  /*56b60*/  @P6 STG.E.U8 desc[UR32][R36.64], R7 ;  /* 0x0000000724006986 */ /* 0x0005e8000c101120 */
[----:B------:R3:W-:Y:S04]  /*56b70*/  @P0 STG.E.U8 desc[UR32][R38.64], R13 ;  /* 0x0000000d26000986 */ /* 0x0007e8000c101120 */
[----:B------:R4:W-:Y:S01]  /*56b80*/  @P2 STG.E.U8 desc[UR32][R40.64], R5 ;  /* 0x0000000528002986 */ /* 0x0009e2000c101120 */
[----:B------:R-:W-:-:S02]  /*56b90*/  ISETP.NE.AND P2, PT, R0, RZ, PT ;  /* 0x000000ff0000720c */ /* 0x000fc40003f45270 */
[----:B0-----:R-:W-:Y:S02]  /*56ba0*/  PRMT R9, R60, 0x7773, RZ ;  /* 0x000077733c097816 */ /* 0x001fe400000000ff */
[----:B-1----:R-:W-:-:S09]  /*56bb0*/  PRMT R15, R61, 0x7772, RZ ;  /* 0x000077723d0f7816 */ /* 0x002fd200000000ff */
[----:B------:R0:W-:Y:S01]  /*56bc0*/  @P2 STG.E.U8 desc[UR32][R42.64], R9 ;  /* 0x000000092a002986 */ /* 0x0001e2000c101120 */
[----:B------:R-:W-:Y:S02]  /*56bd0*/  ISETP.NE.AND P2, PT, R2, RZ, PT ;  /* 0x000000ff0200720c */ /* 0x000fe40003f45270 */
[----:B------:R-:W-:Y:S02]  /*56be0*/  LOP3.LUT P3, RZ, R249, 0x2, RZ, 0xc0, !PT ;  /* 0x00000002f9ff7812 */ /* 0x000fe4000786c0ff */
[----:B------:R-:W-:Y:S01]  /*56bf0*/  PRMT R61, R61, 0x7773, RZ ;  /* 0x000077733d3d7816 */ /* 0x000fe200000000ff */
[----:B------:R-:W1:Y:S08]  /*56c00*/  LDS.128 R248, [R251] ;  /* 0x00000000fbf87984 */ /* 0x000e700000000c00 */
[----:B------:R0:W-:Y:S01]  /*56c10*/  @P2 STG.E.U8 desc[UR32][R44.64], R15 ;  /* 0x0000000f2c002986 */ /* 0x0001e2000c101120 */
[----:B------:R-:W-:-:S02]  /*56c20*/  ISETP.NE.AND P2, PT, R6, RZ, PT ;  /* 0x000000ff0600720c */ /* 0x000fc40003f45270 */
[C---:B--2---:R-:W-:Y:S02]  /*56c30*/  PRMT R7, R62.reuse, 0x7772, RZ ;  /* 0x000077723e077816 */ /* 0x044fe400000000ff */
[----:B---3--:R-:W-:-:S09]  /*56c40*/  PRMT R13, R62, 0x7773, RZ ;  /* 0x000077733e0d7816 */ /* 0x008fd200000000ff */
[----:B------:R-:W-:Y:S04]  /*56c50*/  @P2 STG.E.U8 desc[UR32][R46.64], R61 ;  /* 0x0000003d2e002986 */ /* 0x000fe8000c101120 */
[----:B------:R2:W-:Y:S04]  /*56c60*/  @P3 STG.E.U8 desc[UR32][R48.64], R7 ;  /* 0x0000000730003986 */ /* 0x0005e8000c101120 */
[----:B------:R3:W-:Y:S01]  /*56c70*/  @P4 STG.E.U8 desc[UR32][R50.64], R13 ;  /* 0x0000000d32004986 */ /* 0x0007e2000c101120 */
[----:B------:R-:W-:Y:S02]  /*56c80*/  ISETP.NE.AND P4, PT, R8, RZ, PT ;  /* 0x000000ff0800720c */ /* 0x000fe40003f85270 */
[----:B----4-:R-:W-:-:S02]  /*56c90*/  PRMT R5, R63, 0x7772, RZ ;  /* 0x000077723f057816 */ /* 0x010fc400000000ff */
[----:B------:R-:W-:-:S09]  /*56ca0*/  PRMT R63, R63, 0x7773, RZ ;  /* 0x000077733f3f7816 */ /* 0x000fd200000000ff */
[----:B------:R4:W-:Y:S01]  /*56cb0*/  @P4 STG.E.U8 desc[UR32][R52.64], R5 ;  /* 0x0000000534004986 */ /* 0x0009e2000c101120 */
[----:B------:R-:W-:Y:S02]  /*56cc0*/  ISETP.NE.AND P4, PT, R12, RZ, PT ;  /* 0x000000ff0c00720c */ /* 0x000fe40003f85270 */
[----:B0-----:R-:W-:-:S11]  /*56cd0*/  PRMT R9, R56, 0x7770, RZ ;  /* 0x0000777038097816 */ /* 0x001fd600000000ff */
[----:B------:R-:W-:Y:S01]  /*56ce0*/  @P4 STG.E.U8 desc[UR32][R54.64], R63 ;  /* 0x0000003f36004986 */ /* 0x000fe2000c101120 */
[----:B------:R-:W-:Y:S02]  /*56cf0*/  ISETP.NE.AND P4, PT, R14, RZ, PT ;  /* 0x000000ff0e00720c */ /* 0x000fe40003f85270 */
[----:B------:R-:W-:-:S11]  /*56d00*/  PRMT R15, R56, 0x7771, RZ ;  /* 0x00007771380f7816 */ /* 0x000fd600000000ff */
[----:B------:R0:W-:Y:S01]  /*56d10*/  @P4 STG.E.U8 desc[UR32][R180.64], R9 ;  /* 0x00000009b4004986 */ /* 0x0001e2000c101120 */
[----:B------:R-:W-:Y:S02]  /*56d20*/  ISETP.NE.AND P4, PT, R16, RZ, PT ;  /* 0x000000ff1000720c */ /* 0x000fe40003f85270 */
[C---:B------:R-:W-:Y:S02]  /*56d30*/  LOP3.LUT P1, RZ, R4.reuse, 0x8000000, RZ, 0xc0, !PT ;  /* 0x0800000004ff7812 */ /* 0x040fe4000782c0ff */
[C---:B------:R-:W-:Y:S02]  /*56d40*/  LOP3.LUT P5, RZ, R4.reuse, 0x4000000, RZ, 0xc0, !PT ;  /* 0x0400000004ff7812 */ /* 0x040fe400078ac0ff */
[----:B------:R-:W-:-:S07]  /*56d50*/  LOP3.LUT P6, RZ, R4, 0x2000000, RZ, 0xc0, !PT ;  /* 0x0200000004ff7812 */ /* 0x000fce00078cc0ff */
[----:B------:R1:W-:Y:S01]  /*56d60*/  @P4 STG.E.U8 desc[UR32][R182.64], R15 ;  /* 0x0000000fb6004986 */ /* 0x0003e2000c101120 */
[C---:B------:R-:W-:Y:S02]  /*56d70*/  LOP3.LUT P4, RZ, R4.reuse, 0x10000, RZ, 0xc0, !PT ;  /* 0x0001000004ff7812 */ /* 0x040fe4000788c0ff */
[C---:B--2---:R-:W-:Y:S02]  /*56d80*/  PRMT R7, R57.reuse, 0x7770, RZ ;  /* 0x0000777039077816 */ /* 0x044fe400000000ff */
[----:B------:R-:W-:Y:S02]  /*56d90*/  P2R R6, PR, RZ, 0x10 ;  /* 0x00000010ff067803 */ /* 0x000fe40000000000 */
[----:B------:R-:W-:Y:S02]  /*56da0*/  LOP3.LUT P4, RZ, R4, 0x20000, RZ, 0xc0, !PT ;  /* 0x0002000004ff7812 */ /* 0x000fe4000788c0ff */
[----:B---3--:R-:W-:Y:S02]  /*56db0*/  PRMT R13, R57, 0x7771, RZ ;  /* 0x00007771390d7816 */ /* 0x008fe400000000ff */
[----:B----4-:R-:W-:-:S02]  /*56dc0*/  PRMT R5, R58, 0x7770, RZ ;  /* 0x000077703a057816 */ /* 0x010fc400000000ff */
[----:B------:R-:W-:Y:S01]  /*56dd0*/  P2R R2, PR, RZ, 0x10 ;  /* 0x00000010ff027803 */ /* 0x000fe20000000000 */
[----:B------:R2:W-:Y:S01]  /*56de0*/  @P1 STG.E.U8 desc[UR32][R184.64], R7 ;  /* 0x00000007b8001986 */ /* 0x0005e2000c101120 */
[C---:B------:R-:W-:Y:S02]  /*56df0*/  LOP3.LUT P0, RZ, R4.reuse, 0x1000000, RZ, 0xc0, !PT ;  /* 0x0100000004ff7812 */ /* 0x040fe4000780c0ff */
[C---:B------:R-:W-:Y:S01]  /*56e00*/  LOP3.LUT P4, RZ, R4.reuse, 0x40000, RZ, 0xc0, !PT ;  /* 0x0004000004ff7812 */ /* 0x040fe2000788c0ff */
[----:B------:R3:W-:Y:S01]  /*56e10*/  @P5 STG.E.U8 desc[UR32][R186.64], R13 ;  /* 0x0000000dba005986 */ /* 0x0007e2000c101120 */
[C---:B------:R-:W-:Y:S02]  /*56e20*/  LOP3.LUT P2, RZ, R4.reuse, 0x800000, RZ, 0xc0, !PT ;  /* 0x0080000004ff7812 */ /* 0x040fe4000784c0ff */
[C---:B------:R-:W-:Y:S01]  /*56e30*/  LOP3.LUT P3, RZ, R4.reuse, 0x400000, RZ, 0xc0, !PT ;  /* 0x0040000004ff7812 */ /* 0x040fe2000786c0ff */
[----:B------:R4:W-:Y:S01]  /*56e40*/  @P6 STG.E.U8 desc[UR32][R188.64], R5 ;  /* 0x00000005bc006986 */ /* 0x0009e2000c101120 */
[----:B------:R-:W-:-:S02]  /*56e50*/  LOP3.LUT P1, RZ, R4, 0x200000, RZ, 0xc0, !PT ;  /* 0x0020000004ff7812 */ /* 0x000fc4000782c0ff */
[C---:B------:R-:W-:Y:S02]  /*56e60*/  LOP3.LUT P6, RZ, R4.reuse, 0x100000, RZ, 0xc0, !PT ;  /* 0x0010000004ff7812 */ /* 0x040fe400078cc0ff */
[----:B------:R-:W-:Y:S02]  /*56e70*/  P2R R0, PR, RZ, 0x10 ;  /* 0x00000010ff007803 */ /* 0x000fe40000000000 */
[----:B------:R-:W-:Y:S02]  /*56e80*/  LOP3.LUT P4, RZ, R4, 0x80000, RZ, 0xc0, !PT ;  /* 0x0008000004ff7812 */ /* 0x000fe4000788c0ff */
[----:B------:R-:W-:Y:S02]  /*56e90*/  PRMT R17, R58, 0x7771, RZ ;  /* 0x000077713a117816 */ /* 0x000fe400000000ff */
[C---:B0-----:R-:W-:Y:S02]  /*56ea0*/  PRMT R9, R59.reuse, 0x7770, RZ ;  /* 0x000077703b097816 */ /* 0x041fe400000000ff */
[----:B-1----:R-:W-:-:S02]  /*56eb0*/  PRMT R15, R59, 0x7771, RZ ;  /* 0x000077713b0f7816 */ /* 0x002fc400000000ff */
[C---:B--2---:R-:W-:Y:S01]  /*56ec0*/  PRMT R7, R56.reuse, 0x7772, RZ ;  /* 0x0000777238077816 */ /* 0x044fe200000000ff */
[----:B------:R0:W-:Y:S01]  /*56ed0*/  @P0 STG.E.U8 desc[UR32][R190.64], R17 ;  /* 0x00000011be000986 */ /* 0x0001e2000c101120 */
[----:B---3--:R-:W-:Y:S02]  /*56ee0*/  PRMT R13, R56, 0x7773, RZ ;  /* 0x00007773380d7816 */ /* 0x008fe400000000ff */
[----:B----4-:R-:W-:Y:S01]  /*56ef0*/  PRMT R5, R57, 0x7772, RZ ;  /* 0x0000777239057816 */ /* 0x010fe200000000ff */
[----:B------:R1:W-:Y:S04]  /*56f00*/  @P2 STG.E.U8 desc[UR32][R192.64], R9 ;  /* 0x00000009c0002986 */ /* 0x0003e8000c101120 */
[----:B------:R2:W-:Y:S04]  /*56f10*/  @P3 STG.E.U8 desc[UR32][R194.64], R15 ;  /* 0x0000000fc2003986 */ /* 0x0005e8000c101120 */
[----:B------:R3:W-:Y:S04]  /*56f20*/  @P1 STG.E.U8 desc[UR32][R196.64], R7 ;  /* 0x00000007c4001986 */ /* 0x0007e8000c101120 */
[----:B------:R-:W-:Y:S04]  /*56f30*/  @P6 STG.E.U8 desc[UR32][R198.64], R13 ;  /* 0x0000000dc6006986 */ /* 0x000fe8000c101120 */
[----:B------:R4:W-:Y:S01]  /*56f40*/  @P4 STG.E.U8 desc[UR32][R200.64], R5 ;  /* 0x00000005c8004986 */ /* 0x0009e2000c101120 */
[----:B------:R-:W-:-:S02]  /*56f50*/  ISETP.NE.AND P4, PT, R0, RZ, PT ;  /* 0x000000ff0000720c */ /* 0x000fc40003f85270 */
[C---:B------:R-:W-:Y:S02]  /*56f60*/  LOP3.LUT P3, RZ, R4.reuse, 0x400, RZ, 0xc0, !PT ;  /* 0x0000040004ff7812 */ /* 0x040fe4000786c0ff */
[----:B------:R-:W-:Y:S02]  /*56f70*/  PRMT R57, R57, 0x7773, RZ ;  /* 0x0000777339397816 */ /* 0x000fe400000000ff */
[----:B0-----:R-:W-:Y:S02]  /*56f80*/  P2R R17, PR, RZ, 0x8 ;  /* 0x00000008ff117803 */ /* 0x001fe40000000000 */
[----:B------:R-:W-:-:S04]  /*56f90*/  LOP3.LUT P3, RZ, R4, 0x800, RZ, 0xc0, !PT ;  /* 0x0000080004ff7812 */ /* 0x000fc8000786c0ff */
[----:B------:R-:W-:Y:S01]  /*56fa0*/  P2R R16, PR, RZ, 0x8 ;  /* 0x00000008ff107803 */ /* 0x000fe20000000000 */
[----:B------:R-:W-:Y:S01]  /*56fb0*/  @P4 STG.E.U8 desc[UR32][R202.64], R57 ;  /* 0x00000039ca004986 */ /* 0x000fe2000c101120 */
[----:B------:R-:W-:Y:S02]  /*56fc0*/  LOP3.LUT P3, RZ, R4, 0x1000, RZ, 0xc0, !PT ;  /* 0x0000100004ff7812 */ /* 0x000fe4000786c0ff */
[----:B------:R-:W-:Y:S02]  /*56fd0*/  ISETP.NE.AND P4, PT, R2, RZ, PT ;  /* 0x000000ff0200720c */ /* 0x000fe40003f85270 */
[----:B------:R-:W-:Y:S02]  /*56fe0*/  P2R R14, PR, RZ, 0x8 ;  /* 0x00000008ff0e7803 */ /* 0x000fe40000000000 */
[----:B------:R-:W-:Y:S02]  /*56ff0*/  LOP3.LUT P3, RZ, R4, 0x2000, RZ, 0xc0, !PT ;  /* 0x0000200004ff7812 */ /* 0x000fe4000786c0ff */
[----:B-1----:R-:W-:-:S02]  /*57000*/  PRMT R9, R58, 0x7772, RZ ;  /* 0x000077723a097816 */ /* 0x002fc400000000ff */
[----:B------:R-:W-:Y:S02]  /*57010*/  P2R R12, PR, RZ, 0x8 ;  /* 0x00000008ff0c7803 */ /* 0x000fe40000000000 */
[----:B------:R-:W-:-:S03]  /*57020*/  LOP3.LUT P3, RZ, R4, 0x4000, RZ, 0xc0, !PT ;  /* 0x0000400004ff7812 */ /* 0x000fc6000786c0ff */
[----:B------:R0:W-:Y:S01]  /*57030*/  @P4 STG.E.U8 desc[UR32][R204.64], R9 ;  /* 0x00000009cc004986 */ /* 0x0001e2000c101120 */
[----:B------:R-:W-:Y:S02]  /*57040*/  P2R R8, PR, RZ, 0x8 ;  /* 0x00000008ff087803 */ /* 0x000fe40000000000 */
[----:B------:R-:W-:Y:S02]  /*57050*/  ISETP.NE.AND P4, PT, R6, RZ, PT ;  /* 0x000000ff0600720c */ /* 0x000fe40003f85270 */
[----:B------:R-:W-:Y:S02]  /*57060*/  LOP3.LUT P3, RZ, R4, 0x8000, RZ, 0xc0, !PT ;  /* 0x0000800004ff7812 */ /* 0x000fe4000786c0ff */
[----:B--2---:R-:W-:Y:S02]  /*57070*/  PRMT R15, R58, 0x7773, RZ ;  /* 0x000077733a0f7816 */ /* 0x004fe400000000ff */
[----:B---3--:R-:W-:-:S07]  /*57080*/  PRMT R7, R59, 0x7772, RZ ;  /* 0x000077723b077816 */ /* 0x008fce00000000ff */
[----:B------:R1:W-:Y:S04]  /*57090*/  @P4 STG.E.U8 desc[UR32][R206.64], R15 ;  /* 0x0000000fce004986 */ /* 0x0003e8000c101120 */
[----:B------:R2:W-:Y:S01]  /*570a0*/  @P3 STG.E.U8 desc[UR32][R208.64], R7 ;  /* 0x00000007d0003986 */ /* 0x0005e2000c101120 */
[----:B------:R-:W-:Y:S02]  /*570b0*/  ISETP.NE.AND P3, PT, R8, RZ, PT ;  /* 0x000000ff0800720c */ /* 0x000fe40003f65270 */
[----:B------:R-:W-:Y:S02]  /*570c0*/  PRMT R59, R59, 0x7773, RZ ;  /* 0x000077733b3b7816 */ /* 0x000fe400000000ff */
[----:B----4-:R-:W-:-:S09]  /*570d0*/  PRMT R5, R248, 0x7770, RZ ;  /* 0x00007770f8057816 */ /* 0x010fd200000000ff */
[----:B------:R-:W-:Y:S01]  /*570e0*/  @P3 STG.E.U8 desc[UR32][R210.64], R59 ;  /* 0x0000003bd2003986 */ /* 0x000fe2000c101120 */
[----:B------:R-:W-:Y:S02]  /*570f0*/  ISETP.NE.AND P3, PT, R12, RZ, PT ;  /* 0x000000ff0c00720c */ /* 0x000fe40003f65270 */
[----:B------:R-:W-:-:S11]  /*57100*/  PRMT R13, R248, 0x7771, RZ ;  /* 0x00007771f80d7816 */ /* 0x000fd600000000ff */
[----:B------:R3:W-:Y:S01]  /*57110*/  @P3 STG.E.U8 desc[UR32][R212.64], R5 ;  /* 0x00000005d4003986 */ /* 0x0007e2000c101120 */
[----:B------:R-:W-:Y:S02]  /*57120*/  ISETP.NE.AND P3, PT, R14, RZ, PT ;  /* 0x000000ff0e00720c */ /* 0x000fe40003f65270 */
[----:B0-----:R-:W-:-:S11]  /*57130*/  PRMT R9, R249, 0x7770, RZ ;  /* 0x00007770f9097816 */ /* 0x001fd600000000ff */
        /* <DEDUP_REMOVED lines=8> */
[----:B------:R-:W-:Y:S02]  /*571c0*/  LOP3.LUT P5, RZ, R4, 0x20, RZ, 0xc0, !PT ;  /* 0x0000002004ff7812 */ /* 0x000fe400078ac0ff */
[----:B-1----:R-:W-:Y:S02]  /*571d0*/  PRMT R15, R249, 0x7771, RZ ;  /* 0x00007771f90f7816 */ /* 0x002fe400000000ff */
[C---:B--2---:R-:W-:Y:S02]  /*571e0*/  PRMT R7, R250.reuse, 0x7770, RZ ;  /* 0x00007770fa077816 */ /* 0x044fe400000000ff */
[----:B------:R-:W-:Y:S02]  /*571f0*/  PRMT R17, R250, 0x7771, RZ ;  /* 0x00007771fa117816 */ /* 0x000fe400000000ff */
[----:B---3--:R-:W-:-:S02]  /*57200*/  PRMT R5, R251, 0x7770, RZ ;  /* 0x00007770fb057816 */ /* 0x008fc400000000ff */
[----:B0-----:R-:W-:Y:S01]  /*57210*/  PRMT R13, R251, 0x7771, RZ ;  /* 0x00007771fb0d7816 */ /* 0x001fe200000000ff */
[----:B------:R0:W-:Y:S01]  /*57220*/  @P3 STG.E.U8 desc[UR32][R218.64], R15 ;  /* 0x0000000fda003986 */ /* 0x0001e2000c101120 */
[----:B------:R-:W-:Y:S02]  /*57230*/  LOP3.LUT P4, RZ, R4, 0x10, RZ, 0xc0, !PT ;  /* 0x0000001004ff7812 */ /* 0x000fe4000788c0ff */
[----:B----4-:R-:W-:Y:S01]  /*57240*/  PRMT R9, R248, 0x7772, RZ ;  /* 0x00007772f8097816 */ /* 0x010fe200000000ff */
[----:B------:R1:W-:Y:S01]  /*57250*/  @P2 STG.E.U8 desc[UR32][R220.64], R7 ;  /* 0x00000007dc002986 */ /* 0x0003e2000c101120 */
[C---:B------:R-:W-:Y:S02]  /*57260*/  LOP3.LUT P3, RZ, R3.reuse, 0x40000000, RZ, 0xc0, !PT ;  /* 0x4000000003ff7812 */ /* 0x040fe4000786c0ff */
[C---:B------:R-:W-:Y:S01]  /*57270*/  LOP3.LUT P2, RZ, R3.reuse, 0x20000000, RZ, 0xc0, !PT ;  /* 0x2000000003ff7812 */ /* 0x040fe2000784c0ff */
[----:B------:R2:W-:Y:S01]  /*57280*/  @P1 STG.E.U8 desc[UR32][R222.64], R17 ;  /* 0x00000011de001986 */ /* 0x0005e2000c101120 */
[----:B------:R-:W-:-:S03]  /*57290*/  LOP3.LUT P1, RZ, R3, 0x10000000, RZ, 0xc0, !PT ;  /* 0x1000000003ff7812 */ /* 0x000fc6000782c0ff */
[----:B------:R3:W-:Y:S01]  /*572a0*/  @P0 STG.E.U8 desc[UR32][R224.64], R5 ;  /* 0x00000005e0000986 */ /* 0x0007e2000c101120 */
[----:B------:R-:W-:-:S03]  /*572b0*/  LOP3.LUT P0, RZ, R3, 0x8000000, RZ, 0xc0, !PT ;  /* 0x0800000003ff7812 */ /* 0x000fc6000780c0ff */
[----:B------:R3:W-:Y:S01]  /*572c0*/  @P6 STG.E.U8 desc[UR32][R226.64], R13 ;  /* 0x0000000de2006986 */ /* 0x0007e2000c101120 */
[----:B------:R-:W-:-:S03]  /*572d0*/  LOP3.LUT P6, RZ, R3, 0x4000000, RZ, 0xc0, !PT ;  /* 0x0400000003ff7812 */ /* 0x000fc600078cc0ff */
[----:B------:R3:W-:Y:S01]  /*572e0*/  @P5 STG.E.U8 desc[UR32][R228.64], R9 ;  /* 0x00000009e4005986 */ /* 0x0007e2000c101120 */
[----:B------:R-:W-:Y:S02]  /*572f0*/  LOP3.LUT P5, RZ, R3, 0x2000000, RZ, 0xc0, !PT ;  /* 0x0200000003ff7812 */ /* 0x000fe400078ac0ff */
[----:B------:R-:W-:Y:S02]  /*57300*/  PRMT R3, R248, 0x7773, RZ ;  /* 0x00007773f8037816 */ /* 0x000fe400000000ff */
[C---:B0-----:R-:W-:Y:S02]  /*57310*/  PRMT R15, R249.reuse, 0x7772, RZ ;  /* 0x00007772f90f7816 */ /* 0x041fe400000000ff */
[----:B------:R-:W-:Y:S02]  /*57320*/  PRMT R249, R249, 0x7773, RZ ;  /* 0x00007773f9f97816 */ /* 0x000fe400000000ff */
[C---:B-1----:R-:W-:Y:S01]  /*57330*/  PRMT R7, R250.reuse, 0x7772, RZ ;  /* 0x00007772fa077816 */ /* 0x042fe200000000ff */
[----:B------:R3:W-:Y:S01]  /*57340*/  @P4 STG.E.U8 desc[UR32][R230.64], R3 ;  /* 0x00000003e6004986 */ /* 0x0007e2000c101120 */
[----:B--2---:R-:W-:-:S02]  /*57350*/  PRMT R17, R250, 0x7773, RZ ;  /* 0x00007773fa117816 */ /* 0x004fc400000000ff */
[C---:B------:R-:W-:Y:S01]  /*57360*/  PRMT R19, R251.reuse, 0x7772, RZ ;  /* 0x00007772fb137816 */ /* 0x040fe200000000ff */
[----:B------:R3:W-:Y:S04]  /*57370*/  @P3 STG.E.U8 desc[UR32][R232.64], R15 ;  /* 0x0000000fe8003986 */ /* 0x0007e8000c101120 */
[----:B------:R3:W-:Y:S04]  /*57380*/  @P2 STG.E.U8 desc[UR32][R234.64], R249 ;  /* 0x000000f9ea002986 */ /* 0x0007e8000c101120 */
[----:B------:R3:W-:Y:S04]  /*57390*/  @P1 STG.E.U8 desc[UR32][R236.64], R7 ;  /* 0x00000007ec001986 */ /* 0x0007e8000c101120 */
[----:B------:R3:W-:Y:S01]  /*573a0*/  @P0 STG.E.U8 desc[UR32][R238.64], R17 ;  /* 0x00000011ee000986 */ /* 0x0007e2000c101120 */
[----:B------:R-:W-:-:S03]  /*573b0*/  PRMT R251, R251, 0x7773, RZ ;  /* 0x00007773fbfb7816 */ /* 0x000fc600000000ff */
[----:B------:R3:W-:Y:S01]  /*573c0*/  @P6 STG.E.U8 desc[UR32][R240.64], R19 ;  /* 0x00000013f0006986 */ /* 0x0007e2000c101120 */
[----:B------:R-:W-:Y:S05]  /*573d0*/  @!P5 EXIT ;  /* 0x000000000000d94d */ /* 0x000fea0003800000 */
[----:B------:R-:W-:Y:S01]  /*573e0*/  STG.E.U8 desc[UR32][R10.64], R251 ;  /* 0x000000fb0a007986 */ /* 0x000fe2000c101120 */
[----:B------:R-:W-:Y:S05]  /*573f0*/  EXIT ;  /* 0x000000000000794d */ /* 0x000fea0003800000 */
.L_x_3:
[----:B------:R-:W-:-:S00]  /*57400*/  BRA `(.L_x_3) ;  /* 0xfffffffc00fc7947 */ /* 0x000fc0000383ffff */
[----:B------:R-:W-:-:S00]  /*57410*/  NOP ;  /* 0x0000000000007918 */ /* 0x000fc00000000000 */
        /* <DEDUP_REMOVED lines=14> */
.L_x_4:


//--------------------- .nv.shared.matmul_kernel  --------------------------
	.section	.nv.shared.matmul_kernel,"aw",@nobits
	.sectionflags	@""
	.align	16
	.zero		1024


//--------------------- .nv.shared.reserved.0     --------------------------
	.section	.nv.shared.reserved.0,"aw",@nobits
	.weak		__nv_reservedSMEM_offset_0_alias
	.size		__nv_reservedSMEM_offset_0_alias, 0, 0
	.other		__nv_reservedSMEM_offset_0_alias,@"STO_CUDA_RESERVED_SHARED STV_DEFAULT"
__nv_reservedSMEM_offset_0_alias:
	.zero		0


//--------------------- .nv.constant0.matmul_kernel --------------------------
	.section	.nv.constant0.matmul_kernel,"a",@progbits
	.sectionflags	@""
	.align	4
.nv.constant0.matmul_kernel:
	.zero		608


//--------------------- SYMBOLS --------------------------

	.type		.nv.reservedSmem.offset0,@object
	.size		.nv.reservedSmem.offset0,0x4
